	.target	sm_100a

	.elftype	@"ET_EXEC"


//--------------------- .note.nv.tkinfo           --------------------------
	.section	.note.nv.tkinfo,"",@"SHT_NOTE"
	.sectionflags	@"SHF_NOTE_NV_TKINFO"
	.tkinfo
        /*0018*/ 	.word	0x00000002
        /*0030*/ 	.string	""
        /*0030*/ 	.string	"ptxas"
        /*0030*/ 	.string	"Cuda compilation tools, release 13.0, V13.0.88"
        /*0030*/ 	.string	"Build cuda_13.0.r13.0/compiler.36424714_0"
        /*0030*/ 	.string	"-arch sm_100a -m 64 "



//--------------------- .note.nv.cuinfo           --------------------------
	.section	.note.nv.cuinfo,"",@"SHT_NOTE"
	.sectionflags	@"SHF_NOTE_NV_CUINFO"
        /*0018*/ 	.short	0x0002
        /*001a*/ 	.short	0x0064
        /*001c*/ 	.short	0x0082
	.zero		2


//--------------------- .nv.info                  --------------------------
	.section	.nv.info,"",@"SHT_CUDA_INFO"
	.align	4


	//----- nvinfo : EIATTR_REGCOUNT
	.align		4
        /*0000*/ 	.byte	0x04, 0x2f
        /*0002*/ 	.short	(.L_12 - .L_11)
	.align		4
.L_11:
        /*0004*/ 	.word	index@(_ZN7cutlass13device_kernelIN5flash11enable_sm90INS1_16FlashAttnFwdSm90INS1_25CollectiveMainloopFwdSm90ILi2EN4cute5tupleIJNS5_1CILi1EEES8_S8_EEENS6_IJNS7_ILi192EEENS7_ILi128EEENS7_ILi64EEEEEELi64ENS_6half_tEfNS_4arch4Sm90ELb1ELb0ELb0ELb1ELb0ELb1ELb0ELb1ELb1ELb1ELb1ELb0EEENS1_21CollectiveEpilogueFwdINS6_IJSA_SC_SB_EEES9_SE_SG_Li384ELb1ELb1ELb1ELb0EEENS1_36VarlenDynamicPersistentTileSchedulerILi192ELi128ELi384ELi128ELb1ELb1ELb1ELb1ELb1ELb1EEEEEEEEEvNT_6ParamsE)
        /*0008*/ 	.word	0x00000004


	//----- nvinfo : EIATTR_FRAME_SIZE
	.align		4
.L_12:
        /*000c*/ 	.byte	0x04, 0x11
        /*000e*/ 	.short	(.L_14 - .L_13)
	.align		4
.L_13:
        /*0010*/ 	.word	index@(_ZN7cutlass13device_kernelIN5flash11enable_sm90INS1_16FlashAttnFwdSm90INS1_25CollectiveMainloopFwdSm90ILi2EN4cute5tupleIJNS5_1CILi1EEES8_S8_EEENS6_IJNS7_ILi192EEENS7_ILi128EEENS7_ILi64EEEEEELi64ENS_6half_tEfNS_4arch4Sm90ELb1ELb0ELb0ELb1ELb0ELb1ELb0ELb1ELb1ELb1ELb1ELb0EEENS1_21CollectiveEpilogueFwdINS6_IJSA_SC_SB_EEES9_SE_SG_Li384ELb1ELb1ELb1ELb0EEENS1_36VarlenDynamicPersistentTileSchedulerILi192ELi128ELi384ELi128ELb1ELb1ELb1ELb1ELb1ELb1EEEEEEEEEvNT_6ParamsE)
        /*0014*/ 	.word	0x00000000


	//----- nvinfo : EIATTR_REGCOUNT
	.align		4
.L_14:
        /*0018*/ 	.byte	0x04, 0x2f
        /*001a*/ 	.short	(.L_16 - .L_15)
	.align		4
.L_15:
        /*001c*/ 	.word	index@(_ZN7cutlass13device_kernelIN5flash11enable_sm90INS1_16FlashAttnFwdSm90INS1_25CollectiveMainloopFwdSm90ILi2EN4cute5tupleIJNS5_1CILi1EEES8_S8_EEENS6_IJNS7_ILi192EEENS7_ILi128EEENS7_ILi64EEEEEELi64ENS_6half_tEfNS_4arch4Sm90ELb1ELb0ELb0ELb1ELb0ELb0ELb0ELb1ELb1ELb1ELb1ELb0EEENS1_21CollectiveEpilogueFwdINS6_IJSA_SC_SB_EEES9_SE_SG_Li384ELb1ELb1ELb1ELb0EEENS1_36VarlenDynamicPersistentTileSchedulerILi192ELi128ELi384ELi128ELb1ELb1ELb1ELb1ELb1ELb1EEEEEEEEEvNT_6ParamsE)
        /*0020*/ 	.word	0x00000004


	//----- nvinfo : EIATTR_FRAME_SIZE
	.align		4
.L_16:
        /*0024*/ 	.byte	0x04, 0x11
        /*0026*/ 	.short	(.L_18 - .L_17)
	.align		4
.L_17:
        /*0028*/ 	.word	index@(_ZN7cutlass13device_kernelIN5flash11enable_sm90INS1_16FlashAttnFwdSm90INS1_25CollectiveMainloopFwdSm90ILi2EN4cute5tupleIJNS5_1CILi1EEES8_S8_EEENS6_IJNS7_ILi192EEENS7_ILi128EEENS7_ILi64EEEEEELi64ENS_6half_tEfNS_4arch4Sm90ELb1ELb0ELb0ELb1ELb0ELb0ELb0ELb1ELb1ELb1ELb1ELb0EEENS1_21CollectiveEpilogueFwdINS6_IJSA_SC_SB_EEES9_SE_SG_Li384ELb1ELb1ELb1ELb0EEENS1_36VarlenDynamicPersistentTileSchedulerILi192ELi128ELi384ELi128ELb1ELb1ELb1ELb1ELb1ELb1EEEEEEEEEvNT_6ParamsE)
        /*002c*/ 	.word	0x00000000


	//----- nvinfo : EIATTR_REGCOUNT
	.align		4
.L_18:
        /*0030*/ 	.byte	0x04, 0x2f
        /*0032*/ 	.short	(.L_20 - .L_19)
	.align		4
.L_19:
        /*0034*/ 	.word	index@(_ZN7cutlass13device_kernelIN5flash11enable_sm90INS1_16FlashAttnFwdSm90INS1_25CollectiveMainloopFwdSm90ILi2EN4cute5tupleIJNS5_1CILi1EEES8_S8_EEENS6_IJNS7_ILi192EEENS7_ILi128EEENS7_ILi64EEEEEELi64ENS_6half_tEfNS_4arch4Sm90ELb1ELb0ELb0ELb0ELb0ELb0ELb0ELb1ELb1ELb1ELb1ELb0EEENS1_21CollectiveEpilogueFwdINS6_IJSA_SC_SB_EEES9_SE_SG_Li384ELb0ELb1ELb1ELb0EEENS1_19SingleTileSchedulerILb0ELb1ELb1ELi192EEEEEEEEEvNT_6ParamsE)
        /*0038*/ 	.word	0x00000004


	//----- nvinfo : EIATTR_FRAME_SIZE
	.align		4
.L_20:
        /*003c*/ 	.byte	0x04, 0x11
        /*003e*/ 	.short	(.L_22 - .L_21)
	.align		4
.L_21:
        /*0040*/ 	.word	index@(_ZN7cutlass13device_kernelIN5flash11enable_sm90INS1_16FlashAttnFwdSm90INS1_25CollectiveMainloopFwdSm90ILi2EN4cute5tupleIJNS5_1CILi1EEES8_S8_EEENS6_IJNS7_ILi192EEENS7_ILi128EEENS7_ILi64EEEEEELi64ENS_6half_tEfNS_4arch4Sm90ELb1ELb0ELb0ELb0ELb0ELb0ELb0ELb1ELb1ELb1ELb1ELb0EEENS1_21CollectiveEpilogueFwdINS6_IJSA_SC_SB_EEES9_SE_SG_Li384ELb0ELb1ELb1ELb0EEENS1_19SingleTileSchedulerILb0ELb1ELb1ELi192EEEEEEEEEvNT_6ParamsE)
        /*0044*/ 	.word	0x00000000


	//----- nvinfo : EIATTR_REGCOUNT
	.align		4
.L_22:
        /*0048*/ 	.byte	0x04, 0x2f
        /*004a*/ 	.short	(.L_24 - .L_23)
	.align		4
.L_23:
        /*004c*/ 	.word	index@(_ZN7cutlass13device_kernelIN5flash11enable_sm90INS1_16FlashAttnFwdSm90INS1_25CollectiveMainloopFwdSm90ILi2EN4cute5tupleIJNS5_1CILi1EEES8_S8_EEENS6_IJNS7_ILi192EEENS7_ILi128EEENS7_ILi64EEEEEELi64ENS_6half_tEfNS_4arch4Sm90ELb0ELb1ELb0ELb1ELb0ELb1ELb0ELb1ELb1ELb1ELb1ELb0EEENS1_21CollectiveEpilogueFwdINS6_IJSA_SC_SB_EEES9_SE_SG_Li384ELb1ELb1ELb1ELb0EEENS1_36VarlenDynamicPersistentTileSchedulerILi192ELi128ELi384ELi128ELb1ELb1ELb1ELb1ELb0ELb1EEEEEEEEEvNT_6ParamsE)
        /*0050*/ 	.word	0x00000004


	//----- nvinfo : EIATTR_FRAME_SIZE
	.align		4
.L_24:
        /*0054*/ 	.byte	0x04, 0x11
        /*0056*/ 	.short	(.L_26 - .L_25)
	.align		4
.L_25:
        /*0058*/ 	.word	index@(_ZN7cutlass13device_kernelIN5flash11enable_sm90INS1_16FlashAttnFwdSm90INS1_25CollectiveMainloopFwdSm90ILi2EN4cute5tupleIJNS5_1CILi1EEES8_S8_EEENS6_IJNS7_ILi192EEENS7_ILi128EEENS7_ILi64EEEEEELi64ENS_6half_tEfNS_4arch4Sm90ELb0ELb1ELb0ELb1ELb0ELb1ELb0ELb1ELb1ELb1ELb1ELb0EEENS1_21CollectiveEpilogueFwdINS6_IJSA_SC_SB_EEES9_SE_SG_Li384ELb1ELb1ELb1ELb0EEENS1_36VarlenDynamicPersistentTileSchedulerILi192ELi128ELi384ELi128ELb1ELb1ELb1ELb1ELb0ELb1EEEEEEEEEvNT_6ParamsE)
        /*005c*/ 	.word	0x00000000


	//----- nvinfo : EIATTR_REGCOUNT
	.align		4
.L_26:
        /*0060*/ 	.byte	0x04, 0x2f
        /*0062*/ 	.short	(.L_28 - .L_27)
	.align		4
.L_27:
        /*0064*/ 	.word	index@(_ZN7cutlass13device_kernelIN5flash11enable_sm90INS1_16FlashAttnFwdSm90INS1_25CollectiveMainloopFwdSm90ILi2EN4cute5tupleIJNS5_1CILi1EEES8_S8_EEENS6_IJNS7_ILi192EEENS7_ILi128EEENS7_ILi64EEEEEELi64ENS_6half_tEfNS_4arch4Sm90ELb0ELb1ELb0ELb1ELb0ELb0ELb0ELb1ELb1ELb1ELb1ELb0EEENS1_21CollectiveEpilogueFwdINS6_IJSA_SC_SB_EEES9_SE_SG_Li384ELb1ELb1ELb1ELb0EEENS1_36VarlenDynamicPersistentTileSchedulerILi192ELi128ELi384ELi128ELb1ELb1ELb1ELb1ELb0ELb1EEEEEEEEEvNT_6ParamsE)
        /*0068*/ 	.word	0x00000004


	//----- nvinfo : EIATTR_FRAME_SIZE
	.align		4
.L_28:
        /*006c*/ 	.byte	0x04, 0x11
        /*006e*/ 	.short	(.L_30 - .L_29)
	.align		4
.L_29:
        /*0070*/ 	.word	index@(_ZN7cutlass13device_kernelIN5flash11enable_sm90INS1_16FlashAttnFwdSm90INS1_25CollectiveMainloopFwdSm90ILi2EN4cute5tupleIJNS5_1CILi1EEES8_S8_EEENS6_IJNS7_ILi192EEENS7_ILi128EEENS7_ILi64EEEEEELi64ENS_6half_tEfNS_4arch4Sm90ELb0ELb1ELb0ELb1ELb0ELb0ELb0ELb1ELb1ELb1ELb1ELb0EEENS1_21CollectiveEpilogueFwdINS6_IJSA_SC_SB_EEES9_SE_SG_Li384ELb1ELb1ELb1ELb0EEENS1_36VarlenDynamicPersistentTileSchedulerILi192ELi128ELi384ELi128ELb1ELb1ELb1ELb1ELb0ELb1EEEEEEEEEvNT_6ParamsE)
        /*0074*/ 	.word	0x00000000


	//----- nvinfo : EIATTR_REGCOUNT
	.align		4
.L_30:
        /*0078*/ 	.byte	0x04, 0x2f
        /*007a*/ 	.short	(.L_32 - .L_31)
	.align		4
.L_31:
        /*007c*/ 	.word	index@(_ZN7cutlass13device_kernelIN5flash11enable_sm90INS1_16FlashAttnFwdSm90INS1_25CollectiveMainloopFwdSm90ILi2EN4cute5tupleIJNS5_1CILi1EEES8_S8_EEENS6_IJNS7_ILi192EEENS7_ILi128EEENS7_ILi64EEEEEELi64ENS_6half_tEfNS_4arch4Sm90ELb0ELb1ELb0ELb0ELb0ELb0ELb0ELb1ELb1ELb1ELb1ELb0EEENS1_21CollectiveEpilogueFwdINS6_IJSA_SC_SB_EEES9_SE_SG_Li384ELb0ELb1ELb1ELb0EEENS1_19SingleTileSchedulerILb0ELb1ELb1ELi192EEEEEEEEEvNT_6ParamsE)
        /*0080*/ 	.word	0x00000004


	//----- nvinfo : EIATTR_FRAME_SIZE
	.align		4
.L_32:
        /*0084*/ 	.byte	0x04, 0x11
        /*0086*/ 	.short	(.L_34 - .L_33)
	.align		4
.L_33:
        /*0088*/ 	.word	index@(_ZN7cutlass13device_kernelIN5flash11enable_sm90INS1_16FlashAttnFwdSm90INS1_25CollectiveMainloopFwdSm90ILi2EN4cute5tupleIJNS5_1CILi1EEES8_S8_EEENS6_IJNS7_ILi192EEENS7_ILi128EEENS7_ILi64EEEEEELi64ENS_6half_tEfNS_4arch4Sm90ELb0ELb1ELb0ELb0ELb0ELb0ELb0ELb1ELb1ELb1ELb1ELb0EEENS1_21CollectiveEpilogueFwdINS6_IJSA_SC_SB_EEES9_SE_SG_Li384ELb0ELb1ELb1ELb0EEENS1_19SingleTileSchedulerILb0ELb1ELb1ELi192EEEEEEEEEvNT_6ParamsE)
        /*008c*/ 	.word	0x00000000


	//----- nvinfo : EIATTR_REGCOUNT
	.align		4
.L_34:
        /*0090*/ 	.byte	0x04, 0x2f
        /*0092*/ 	.short	(.L_36 - .L_35)
	.align		4
.L_35:
        /*0094*/ 	.word	index@(_ZN7cutlass13device_kernelIN5flash11enable_sm90INS1_16FlashAttnFwdSm90INS1_25CollectiveMainloopFwdSm90ILi2EN4cute5tupleIJNS5_1CILi1EEES8_S8_EEENS6_IJNS7_ILi192EEESA_NS7_ILi64EEEEEELi64ENS_6half_tEfNS_4arch4Sm90ELb0ELb0ELb0ELb1ELb0ELb1ELb0ELb0ELb1ELb1ELb1ELb0EEENS1_21CollectiveEpilogueFwdINS6_IJSA_SB_SA_EEES9_SD_SF_Li384ELb1ELb1ELb1ELb0EEENS1_36VarlenDynamicPersistentTileSchedulerILi192ELi192ELi384ELi128ELb1ELb1ELb1ELb0ELb1ELb1EEEEEEEEEvNT_6ParamsE)
        /*0098*/ 	.word	0x00000004


	//----- nvinfo : EIATTR_FRAME_SIZE
	.align		4
.L_36:
        /*009c*/ 	.byte	0x04, 0x11
        /*009e*/ 	.short	(.L_38 - .L_37)
	.align		4
.L_37:
        /*00a0*/ 	.word	index@(_ZN7cutlass13device_kernelIN5flash11enable_sm90INS1_16FlashAttnFwdSm90INS1_25CollectiveMainloopFwdSm90ILi2EN4cute5tupleIJNS5_1CILi1EEES8_S8_EEENS6_IJNS7_ILi192EEESA_NS7_ILi64EEEEEELi64ENS_6half_tEfNS_4arch4Sm90ELb0ELb0ELb0ELb1ELb0ELb1ELb0ELb0ELb1ELb1ELb1ELb0EEENS1_21CollectiveEpilogueFwdINS6_IJSA_SB_SA_EEES9_SD_SF_Li384ELb1ELb1ELb1ELb0EEENS1_36VarlenDynamicPersistentTileSchedulerILi192ELi192ELi384ELi128ELb1ELb1ELb1ELb0ELb1ELb1EEEEEEEEEvNT_6ParamsE)
        /*00a4*/ 	.word	0x00000000


	//----- nvinfo : EIATTR_REGCOUNT
	.align		4
.L_38:
        /*00a8*/ 	.byte	0x04, 0x2f
        /*00aa*/ 	.short	(.L_40 - .L_39)
	.align		4
.L_39:
        /*00ac*/ 	.word	index@(_ZN7cutlass13device_kernelIN5flash11enable_sm90INS1_16FlashAttnFwdSm90INS1_25CollectiveMainloopFwdSm90ILi2EN4cute5tupleIJNS5_1CILi1EEES8_S8_EEENS6_IJNS7_ILi192EEESA_NS7_ILi64EEEEEELi64ENS_6half_tEfNS_4arch4Sm90ELb0ELb0ELb0ELb1ELb0ELb0ELb0ELb0ELb1ELb1ELb1ELb0EEENS1_21CollectiveEpilogueFwdINS6_IJSA_SB_SA_EEES9_SD_SF_Li384ELb1ELb1ELb1ELb0EEENS1_36VarlenDynamicPersistentTileSchedulerILi192ELi192ELi384ELi128ELb1ELb1ELb1ELb0ELb1ELb1EEEEEEEEEvNT_6ParamsE)
        /*00b0*/ 	.word	0x00000004


	//----- nvinfo : EIATTR_FRAME_SIZE
	.align		4
.L_40:
        /*00b4*/ 	.byte	0x04, 0x11
        /*00b6*/ 	.short	(.L_42 - .L_41)
	.align		4
.L_41:
        /*00b8*/ 	.word	index@(_ZN7cutlass13device_kernelIN5flash11enable_sm90INS1_16FlashAttnFwdSm90INS1_25CollectiveMainloopFwdSm90ILi2EN4cute5tupleIJNS5_1CILi1EEES8_S8_EEENS6_IJNS7_ILi192EEESA_NS7_ILi64EEEEEELi64ENS_6half_tEfNS_4arch4Sm90ELb0ELb0ELb0ELb1ELb0ELb0ELb0ELb0ELb1ELb1ELb1ELb0EEENS1_21CollectiveEpilogueFwdINS6_IJSA_SB_SA_EEES9_SD_SF_Li384ELb1ELb1ELb1ELb0EEENS1_36VarlenDynamicPersistentTileSchedulerILi192ELi192ELi384ELi128ELb1ELb1ELb1ELb0ELb1ELb1EEEEEEEEEvNT_6ParamsE)
        /*00bc*/ 	.word	0x00000000


	//----- nvinfo : EIATTR_REGCOUNT
	.align		4
.L_42:
        /*00c0*/ 	.byte	0x04, 0x2f
        /*00c2*/ 	.short	(.L_44 - .L_43)
	.align		4
.L_43:
        /*00c4*/ 	.word	index@(_ZN7cutlass13device_kernelIN5flash11enable_sm90INS1_16FlashAttnFwdSm90INS1_25CollectiveMainloopFwdSm90ILi2EN4cute5tupleIJNS5_1CILi1EEES8_S8_EEENS6_IJNS7_ILi192EEESA_NS7_ILi64EEEEEELi64ENS_6half_tEfNS_4arch4Sm90ELb0ELb0ELb0ELb0ELb0ELb0ELb0ELb0ELb1ELb1ELb1ELb0EEENS1_21CollectiveEpilogueFwdINS6_IJSA_SB_SA_EEES9_SD_SF_Li384ELb0ELb1ELb1ELb0EEENS1_19SingleTileSchedulerILb0ELb1ELb1ELi192EEEEEEEEEvNT_6ParamsE)
        /*00c8*/ 	.word	0x00000004


	//----- nvinfo : EIATTR_FRAME_SIZE
	.align		4
.L_44:
        /*00cc*/ 	.byte	0x04, 0x11
        /*00ce*/ 	.short	(.L_46 - .L_45)
	.align		4
.L_45:
        /*00d0*/ 	.word	index@(_ZN7cutlass13device_kernelIN5flash11enable_sm90INS1_16FlashAttnFwdSm90INS1_25CollectiveMainloopFwdSm90ILi2EN4cute5tupleIJNS5_1CILi1EEES8_S8_EEENS6_IJNS7_ILi192EEESA_NS7_ILi64EEEEEELi64ENS_6half_tEfNS_4arch4Sm90ELb0ELb0ELb0ELb0ELb0ELb0ELb0ELb0ELb1ELb1ELb1ELb0EEENS1_21CollectiveEpilogueFwdINS6_IJSA_SB_SA_EEES9_SD_SF_Li384ELb0ELb1ELb1ELb0EEENS1_19SingleTileSchedulerILb0ELb1ELb1ELi192EEEEEEEEEvNT_6ParamsE)
        /*00d4*/ 	.word	0x00000000


	//----- nvinfo : EIATTR_REGCOUNT
	.align		4
.L_46:
        /*00d8*/ 	.byte	0x04, 0x2f
        /*00da*/ 	.short	(.L_48 - .L_47)
	.align		4
.L_47:
        /*00dc*/ 	.word	index@(_ZN7cutlass13device_kernelIN5flash11enable_sm90INS1_16FlashAttnFwdSm90INS1_25CollectiveMainloopFwdSm90ILi2EN4cute5tupleIJNS5_1CILi1EEES8_S8_EEENS6_IJNS7_ILi192EEENS7_ILi144EEENS7_ILi96EEEEEELi96ENS_6half_tEfNS_4arch4Sm90ELb1ELb0ELb0ELb1ELb0ELb1ELb0ELb0ELb1ELb1ELb1ELb0EEENS1_21CollectiveEpilogueFwdINS6_IJSA_SC_SB_EEES9_SE_SG_Li384ELb1ELb1ELb1ELb0EEENS1_36VarlenDynamicPersistentTileSchedulerILi192ELi144ELi384ELi128ELb1ELb1ELb1ELb1ELb1ELb1EEEEEEEEEvNT_6ParamsE)
        /*00e0*/ 	.word	0x00000004


	//----- nvinfo : EIATTR_FRAME_SIZE
	.align		4
.L_48:
        /*00e4*/ 	.byte	0x04, 0x11
        /*00e6*/ 	.short	(.L_50 - .L_49)
	.align		4
.L_49:
        /*00e8*/ 	.word	index@(_ZN7cutlass13device_kernelIN5flash11enable_sm90INS1_16FlashAttnFwdSm90INS1_25CollectiveMainloopFwdSm90ILi2EN4cute5tupleIJNS5_1CILi1EEES8_S8_EEENS6_IJNS7_ILi192EEENS7_ILi144EEENS7_ILi96EEEEEELi96ENS_6half_tEfNS_4arch4Sm90ELb1ELb0ELb0ELb1ELb0ELb1ELb0ELb0ELb1ELb1ELb1ELb0EEENS1_21CollectiveEpilogueFwdINS6_IJSA_SC_SB_EEES9_SE_SG_Li384ELb1ELb1ELb1ELb0EEENS1_36VarlenDynamicPersistentTileSchedulerILi192ELi144ELi384ELi128ELb1ELb1ELb1ELb1ELb1ELb1EEEEEEEEEvNT_6ParamsE)
        /*00ec*/ 	.word	0x00000000


	//----- nvinfo : EIATTR_REGCOUNT
	.align		4
.L_50:
        /*00f0*/ 	.byte	0x04, 0x2f
        /*00f2*/ 	.short	(.L_52 - .L_51)
	.align		4
.L_51:
        /*00f4*/ 	.word	index@(_ZN7cutlass13device_kernelIN5flash11enable_sm90INS1_16FlashAttnFwdSm90INS1_25CollectiveMainloopFwdSm90ILi2EN4cute5tupleIJNS5_1CILi1EEES8_S8_EEENS6_IJNS7_ILi192EEENS7_ILi144EEENS7_ILi96EEEEEELi96ENS_6half_tEfNS_4arch4Sm90ELb1ELb0ELb0ELb1ELb0ELb0ELb0ELb0ELb1ELb1ELb1ELb0EEENS1_21CollectiveEpilogueFwdINS6_IJSA_SC_SB_EEES9_SE_SG_Li384ELb1ELb1ELb1ELb0EEENS1_36VarlenDynamicPersistentTileSchedulerILi192ELi144ELi384ELi128ELb1ELb1ELb1ELb1ELb1ELb1EEEEEEEEEvNT_6ParamsE)
        /*00f8*/ 	.word	0x00000004


	//----- nvinfo : EIATTR_FRAME_SIZE
	.align		4
.L_52:
        /*00fc*/ 	.byte	0x04, 0x11
        /*00fe*/ 	.short	(.L_54 - .L_53)
	.align		4
.L_53:
        /*0100*/ 	.word	index@(_ZN7cutlass13device_kernelIN5flash11enable_sm90INS1_16FlashAttnFwdSm90INS1_25CollectiveMainloopFwdSm90ILi2EN4cute5tupleIJNS5_1CILi1EEES8_S8_EEENS6_IJNS7_ILi192EEENS7_ILi144EEENS7_ILi96EEEEEELi96ENS_6half_tEfNS_4arch4Sm90ELb1ELb0ELb0ELb1ELb0ELb0ELb0ELb0ELb1ELb1ELb1ELb0EEENS1_21CollectiveEpilogueFwdINS6_IJSA_SC_SB_EEES9_SE_SG_Li384ELb1ELb1ELb1ELb0EEENS1_36VarlenDynamicPersistentTileSchedulerILi192ELi144ELi384ELi128ELb1ELb1ELb1ELb1ELb1ELb1EEEEEEEEEvNT_6ParamsE)
        /*0104*/ 	.word	0x00000000


	//----- nvinfo : EIATTR_REGCOUNT
	.align		4
.L_54:
        /*0108*/ 	.byte	0x04, 0x2f
        /*010a*/ 	.short	(.L_56 - .L_55)
	.align		4
.L_55:
        /*010c*/ 	.word	index@(_ZN7cutlass13device_kernelIN5flash11enable_sm90INS1_16FlashAttnFwdSm90INS1_25CollectiveMainloopFwdSm90ILi2EN4cute5tupleIJNS5_1CILi1EEES8_S8_EEENS6_IJNS7_ILi192EEENS7_ILi144EEENS7_ILi96EEEEEELi96ENS_6half_tEfNS_4arch4Sm90ELb1ELb0ELb0ELb0ELb0ELb0ELb0ELb0ELb1ELb1ELb1ELb0EEENS1_21CollectiveEpilogueFwdINS6_IJSA_SC_SB_EEES9_SE_SG_Li384ELb0ELb1ELb1ELb0EEENS1_19SingleTileSchedulerILb0ELb1ELb1ELi192EEEEEEEEEvNT_6ParamsE)
        /*0110*/ 	.word	0x00000004


	//----- nvinfo : EIATTR_FRAME_SIZE
	.align		4
.L_56:
        /*0114*/ 	.byte	0x04, 0x11
        /*0116*/ 	.short	(.L_58 - .L_57)
	.align		4
.L_57:
        /*0118*/ 	.word	index@(_ZN7cutlass13device_kernelIN5flash11enable_sm90INS1_16FlashAttnFwdSm90INS1_25CollectiveMainloopFwdSm90ILi2EN4cute5tupleIJNS5_1CILi1EEES8_S8_EEENS6_IJNS7_ILi192EEENS7_ILi144EEENS7_ILi96EEEEEELi96ENS_6half_tEfNS_4arch4Sm90ELb1ELb0ELb0ELb0ELb0ELb0ELb0ELb0ELb1ELb1ELb1ELb0EEENS1_21CollectiveEpilogueFwdINS6_IJSA_SC_SB_EEES9_SE_SG_Li384ELb0ELb1ELb1ELb0EEENS1_19SingleTileSchedulerILb0ELb1ELb1ELi192EEEEEEEEEvNT_6ParamsE)
        /*011c*/ 	.word	0x00000000


	//----- nvinfo : EIATTR_REGCOUNT
	.align		4
.L_58:
        /*0120*/ 	.byte	0x04, 0x2f
        /*0122*/ 	.short	(.L_60 - .L_59)
	.align		4
.L_59:
        /*0124*/ 	.word	index@(_ZN7cutlass13device_kernelIN5flash11enable_sm90INS1_16FlashAttnFwdSm90INS1_25CollectiveMainloopFwdSm90ILi2EN4cute5tupleIJNS5_1CILi1EEES8_S8_EEENS6_IJNS7_ILi192EEENS7_ILi128EEENS7_ILi96EEEEEELi96ENS_6half_tEfNS_4arch4Sm90ELb0ELb1ELb0ELb1ELb0ELb1ELb0ELb0ELb1ELb1ELb1ELb0EEENS1_21CollectiveEpilogueFwdINS6_IJSA_SC_SB_EEES9_SE_SG_Li384ELb1ELb1ELb1ELb0EEENS1_36VarlenDynamicPersistentTileSchedulerILi192ELi128ELi384ELi128ELb1ELb1ELb1ELb1ELb0ELb1EEEEEEEEEvNT_6ParamsE)
        /*0128*/ 	.word	0x00000004


	//----- nvinfo : EIATTR_FRAME_SIZE
	.align		4
.L_60:
        /*012c*/ 	.byte	0x04, 0x11
        /*012e*/ 	.short	(.L_62 - .L_61)
	.align		4
.L_61:
        /*0130*/ 	.word	index@(_ZN7cutlass13device_kernelIN5flash11enable_sm90INS1_16FlashAttnFwdSm90INS1_25CollectiveMainloopFwdSm90ILi2EN4cute5tupleIJNS5_1CILi1EEES8_S8_EEENS6_IJNS7_ILi192EEENS7_ILi128EEENS7_ILi96EEEEEELi96ENS_6half_tEfNS_4arch4Sm90ELb0ELb1ELb0ELb1ELb0ELb1ELb0ELb0ELb1ELb1ELb1ELb0EEENS1_21CollectiveEpilogueFwdINS6_IJSA_SC_SB_EEES9_SE_SG_Li384ELb1ELb1ELb1ELb0EEENS1_36VarlenDynamicPersistentTileSchedulerILi192ELi128ELi384ELi128ELb1ELb1ELb1ELb1ELb0ELb1EEEEEEEEEvNT_6ParamsE)
        /*0134*/ 	.word	0x00000000


	//----- nvinfo : EIATTR_REGCOUNT
	.align		4
.L_62:
        /*0138*/ 	.byte	0x04, 0x2f
        /*013a*/ 	.short	(.L_64 - .L_63)
	.align		4
.L_63:
        /*013c*/ 	.word	index@(_ZN7cutlass13device_kernelIN5flash11enable_sm90INS1_16FlashAttnFwdSm90INS1_25CollectiveMainloopFwdSm90ILi2EN4cute5tupleIJNS5_1CILi1EEES8_S8_EEENS6_IJNS7_ILi192EEENS7_ILi128EEENS7_ILi96EEEEEELi96ENS_6half_tEfNS_4arch4Sm90ELb0ELb1ELb0ELb1ELb0ELb0ELb0ELb0ELb1ELb1ELb1ELb0EEENS1_21CollectiveEpilogueFwdINS6_IJSA_SC_SB_EEES9_SE_SG_Li384ELb1ELb1ELb1ELb0EEENS1_36VarlenDynamicPersistentTileSchedulerILi192ELi128ELi384ELi128ELb1ELb1ELb1ELb1ELb0ELb1EEEEEEEEEvNT_6ParamsE)
        /*0140*/ 	.word	0x00000004


	//----- nvinfo : EIATTR_FRAME_SIZE
	.align		4
.L_64:
        /*0144*/ 	.byte	0x04, 0x11
        /*0146*/ 	.short	(.L_66 - .L_65)
	.align		4
.L_65:
        /*0148*/ 	.word	index@(_ZN7cutlass13device_kernelIN5flash11enable_sm90INS1_16FlashAttnFwdSm90INS1_25CollectiveMainloopFwdSm90ILi2EN4cute5tupleIJNS5_1CILi1EEES8_S8_EEENS6_IJNS7_ILi192EEENS7_ILi128EEENS7_ILi96EEEEEELi96ENS_6half_tEfNS_4arch4Sm90ELb0ELb1ELb0ELb1ELb0ELb0ELb0ELb0ELb1ELb1ELb1ELb0EEENS1_21CollectiveEpilogueFwdINS6_IJSA_SC_SB_EEES9_SE_SG_Li384ELb1ELb1ELb1ELb0EEENS1_36VarlenDynamicPersistentTileSchedulerILi192ELi128ELi384ELi128ELb1ELb1ELb1ELb1ELb0ELb1EEEEEEEEEvNT_6ParamsE)
        /*014c*/ 	.word	0x00000000


	//----- nvinfo : EIATTR_REGCOUNT
	.align		4
.L_66:
        /*0150*/ 	.byte	0x04, 0x2f
        /*0152*/ 	.short	(.L_68 - .L_67)
	.align		4
.L_67:
        /*0154*/ 	.word	index@(_ZN7cutlass13device_kernelIN5flash11enable_sm90INS1_16FlashAttnFwdSm90INS1_25CollectiveMainloopFwdSm90ILi2EN4cute5tupleIJNS5_1CILi1EEES8_S8_EEENS6_IJNS7_ILi192EEENS7_ILi128EEENS7_ILi96EEEEEELi96ENS_6half_tEfNS_4arch4Sm90ELb0ELb1ELb0ELb0ELb0ELb0ELb0ELb0ELb1ELb1ELb1ELb0EEENS1_21CollectiveEpilogueFwdINS6_IJSA_SC_SB_EEES9_SE_SG_Li384ELb0ELb1ELb1ELb0EEENS1_19SingleTileSchedulerILb0ELb1ELb1ELi192EEEEEEEEEvNT_6ParamsE)
        /*0158*/ 	.word	0x00000004


	//----- nvinfo : EIATTR_FRAME_SIZE
	.align		4
.L_68:
        /*015c*/ 	.byte	0x04, 0x11
        /*015e*/ 	.short	(.L_70 - .L_69)
	.align		4
.L_69:
        /*0160*/ 	.word	index@(_ZN7cutlass13device_kernelIN5flash11enable_sm90INS1_16FlashAttnFwdSm90INS1_25CollectiveMainloopFwdSm90ILi2EN4cute5tupleIJNS5_1CILi1EEES8_S8_EEENS6_IJNS7_ILi192EEENS7_ILi128EEENS7_ILi96EEEEEELi96ENS_6half_tEfNS_4arch4Sm90ELb0ELb1ELb0ELb0ELb0ELb0ELb0ELb0ELb1ELb1ELb1ELb0EEENS1_21CollectiveEpilogueFwdINS6_IJSA_SC_SB_EEES9_SE_SG_Li384ELb0ELb1ELb1ELb0EEENS1_19SingleTileSchedulerILb0ELb1ELb1ELi192EEEEEEEEEvNT_6ParamsE)
        /*0164*/ 	.word	0x00000000


	//----- nvinfo : EIATTR_REGCOUNT
	.align		4
.L_70:
        /*0168*/ 	.byte	0x04, 0x2f
        /*016a*/ 	.short	(.L_72 - .L_71)
	.align		4
.L_71:
        /*016c*/ 	.word	index@(_ZN7cutlass13device_kernelIN5flash11enable_sm90INS1_16FlashAttnFwdSm90INS1_25CollectiveMainloopFwdSm90ILi2EN4cute5tupleIJNS5_1CILi1EEES8_S8_EEENS6_IJNS7_ILi192EEENS7_ILi144EEENS7_ILi96EEEEEELi96ENS_6half_tEfNS_4arch4Sm90ELb0ELb0ELb0ELb1ELb0ELb1ELb0ELb0ELb1ELb1ELb1ELb0EEENS1_21CollectiveEpilogueFwdINS6_IJSA_SC_SB_EEES9_SE_SG_Li384ELb1ELb1ELb1ELb0EEENS1_36VarlenDynamicPersistentTileSchedulerILi192ELi144ELi384ELi128ELb1ELb1ELb1ELb0ELb1ELb1EEEEEEEEEvNT_6ParamsE)
        /*0170*/ 	.word	0x00000004


	//----- nvinfo : EIATTR_FRAME_SIZE
	.align		4
.L_72:
        /*0174*/ 	.byte	0x04, 0x11
        /*0176*/ 	.short	(.L_74 - .L_73)
	.align		4
.L_73:
        /*0178*/ 	.word	index@(_ZN7cutlass13device_kernelIN5flash11enable_sm90INS1_16FlashAttnFwdSm90INS1_25CollectiveMainloopFwdSm90ILi2EN4cute5tupleIJNS5_1CILi1EEES8_S8_EEENS6_IJNS7_ILi192EEENS7_ILi144EEENS7_ILi96EEEEEELi96ENS_6half_tEfNS_4arch4Sm90ELb0ELb0ELb0ELb1ELb0ELb1ELb0ELb0ELb1ELb1ELb1ELb0EEENS1_21CollectiveEpilogueFwdINS6_IJSA_SC_SB_EEES9_SE_SG_Li384ELb1ELb1ELb1ELb0EEENS1_36VarlenDynamicPersistentTileSchedulerILi192ELi144ELi384ELi128ELb1ELb1ELb1ELb0ELb1ELb1EEEEEEEEEvNT_6ParamsE)
        /*017c*/ 	.word	0x00000000


	//----- nvinfo : EIATTR_REGCOUNT
	.align		4
.L_74:
        /*0180*/ 	.byte	0x04, 0x2f
        /*0182*/ 	.short	(.L_76 - .L_75)
	.align		4
.L_75:
        /*0184*/ 	.word	index@(_ZN7cutlass13device_kernelIN5flash11enable_sm90INS1_16FlashAttnFwdSm90INS1_25CollectiveMainloopFwdSm90ILi2EN4cute5tupleIJNS5_1CILi1EEES8_S8_EEENS6_IJNS7_ILi192EEENS7_ILi144EEENS7_ILi96EEEEEELi96ENS_6half_tEfNS_4arch4Sm90ELb0ELb0ELb0ELb1ELb0ELb0ELb0ELb0ELb1ELb1ELb1ELb0EEENS1_21CollectiveEpilogueFwdINS6_IJSA_SC_SB_EEES9_SE_SG_Li384ELb1ELb1ELb1ELb0EEENS1_36VarlenDynamicPersistentTileSchedulerILi192ELi144ELi384ELi128ELb1ELb1ELb1ELb0ELb1ELb1EEEEEEEEEvNT_6ParamsE)
        /*0188*/ 	.word	0x00000004


	//----- nvinfo : EIATTR_FRAME_SIZE
	.align		4
.L_76:
        /*018c*/ 	.byte	0x04, 0x11
        /*018e*/ 	.short	(.L_78 - .L_77)
	.align		4
.L_77:
        /*0190*/ 	.word	index@(_ZN7cutlass13device_kernelIN5flash11enable_sm90INS1_16FlashAttnFwdSm90INS1_25CollectiveMainloopFwdSm90ILi2EN4cute5tupleIJNS5_1CILi1EEES8_S8_EEENS6_IJNS7_ILi192EEENS7_ILi144EEENS7_ILi96EEEEEELi96ENS_6half_tEfNS_4arch4Sm90ELb0ELb0ELb0ELb1ELb0ELb0ELb0ELb0ELb1ELb1ELb1ELb0EEENS1_21CollectiveEpilogueFwdINS6_IJSA_SC_SB_EEES9_SE_SG_Li384ELb1ELb1ELb1ELb0EEENS1_36VarlenDynamicPersistentTileSchedulerILi192ELi144ELi384ELi128ELb1ELb1ELb1ELb0ELb1ELb1EEEEEEEEEvNT_6ParamsE)
        /*0194*/ 	.word	0x00000000


	//----- nvinfo : EIATTR_REGCOUNT
	.align		4
.L_78:
        /*0198*/ 	.byte	0x04, 0x2f
        /*019a*/ 	.short	(.L_80 - .L_79)
	.align		4
.L_79:
        /*019c*/ 	.word	index@(_ZN7cutlass13device_kernelIN5flash11enable_sm90INS1_16FlashAttnFwdSm90INS1_25CollectiveMainloopFwdSm90ILi2EN4cute5tupleIJNS5_1CILi1EEES8_S8_EEENS6_IJNS7_ILi192EEENS7_ILi144EEENS7_ILi96EEEEEELi96ENS_6half_tEfNS_4arch4Sm90ELb0ELb0ELb0ELb0ELb0ELb0ELb0ELb0ELb1ELb1ELb1ELb0EEENS1_21CollectiveEpilogueFwdINS6_IJSA_SC_SB_EEES9_SE_SG_Li384ELb0ELb1ELb1ELb0EEENS1_19SingleTileSchedulerILb0ELb1ELb1ELi192EEEEEEEEEvNT_6ParamsE)
        /*01a0*/ 	.word	0x00000004


	//----- nvinfo : EIATTR_FRAME_SIZE
	.align		4
.L_80:
        /*01a4*/ 	.byte	0x04, 0x11
        /*01a6*/ 	.short	(.L_82 - .L_81)
	.align		4
.L_81:
        /*01a8*/ 	.word	index@(_ZN7cutlass13device_kernelIN5flash11enable_sm90INS1_16FlashAttnFwdSm90INS1_25CollectiveMainloopFwdSm90ILi2EN4cute5tupleIJNS5_1CILi1EEES8_S8_EEENS6_IJNS7_ILi192EEENS7_ILi144EEENS7_ILi96EEEEEELi96ENS_6half_tEfNS_4arch4Sm90ELb0ELb0ELb0ELb0ELb0ELb0ELb0ELb0ELb1ELb1ELb1ELb0EEENS1_21CollectiveEpilogueFwdINS6_IJSA_SC_SB_EEES9_SE_SG_Li384ELb0ELb1ELb1ELb0EEENS1_19SingleTileSchedulerILb0ELb1ELb1ELi192EEEEEEEEEvNT_6ParamsE)
        /*01ac*/ 	.word	0x00000000


	//----- nvinfo : EIATTR_REGCOUNT
	.align		4
.L_82:
        /*01b0*/ 	.byte	0x04, 0x2f
        /*01b2*/ 	.short	(.L_84 - .L_83)
	.align		4
.L_83:
        /*01b4*/ 	.word	index@(_ZN7cutlass13device_kernelIN5flash11enable_sm90INS1_16FlashAttnFwdSm90INS1_25CollectiveMainloopFwdSm90ILi2EN4cute5tupleIJNS5_1CILi1EEES8_S8_EEENS6_IJNS7_ILi128EEESA_SA_EEELi128ENS_6half_tEfNS_4arch4Sm90ELb1ELb0ELb0ELb1ELb0ELb1ELb0ELb1ELb1ELb1ELb1ELb0EEENS1_21CollectiveEpilogueFwdISB_S9_SC_SE_Li256ELb1ELb1ELb1ELb0EEENS1_36VarlenDynamicPersistentTileSchedulerILi128ELi128ELi256ELi128ELb1ELb1ELb1ELb1ELb1ELb1EEEEEEEEEvNT_6ParamsE)
        /*01b8*/ 	.word	0x00000004


	//----- nvinfo : EIATTR_FRAME_SIZE
	.align		4
.L_84:
        /*01bc*/ 	.byte	0x04, 0x11
        /*01be*/ 	.short	(.L_86 - .L_85)
	.align		4
.L_85:
        /*01c0*/ 	.word	index@(_ZN7cutlass13device_kernelIN5flash11enable_sm90INS1_16FlashAttnFwdSm90INS1_25CollectiveMainloopFwdSm90ILi2EN4cute5tupleIJNS5_1CILi1EEES8_S8_EEENS6_IJNS7_ILi128EEESA_SA_EEELi128ENS_6half_tEfNS_4arch4Sm90ELb1ELb0ELb0ELb1ELb0ELb1ELb0ELb1ELb1ELb1ELb1ELb0EEENS1_21CollectiveEpilogueFwdISB_S9_SC_SE_Li256ELb1ELb1ELb1ELb0EEENS1_36VarlenDynamicPersistentTileSchedulerILi128ELi128ELi256ELi128ELb1ELb1ELb1ELb1ELb1ELb1EEEEEEEEEvNT_6ParamsE)
        /*01c4*/ 	.word	0x00000000


	//----- nvinfo : EIATTR_REGCOUNT
	.align		4
.L_86:
        /*01c8*/ 	.byte	0x04, 0x2f
        /*01ca*/ 	.short	(.L_88 - .L_87)
	.align		4
.L_87:
        /*01cc*/ 	.word	index@(_ZN7cutlass13device_kernelIN5flash11enable_sm90INS1_16FlashAttnFwdSm90INS1_25CollectiveMainloopFwdSm90ILi2EN4cute5tupleIJNS5_1CILi1EEES8_S8_EEENS6_IJNS7_ILi128EEESA_SA_EEELi128ENS_6half_tEfNS_4arch4Sm90ELb1ELb0ELb0ELb1ELb0ELb0ELb0ELb1ELb1ELb1ELb1ELb0EEENS1_21CollectiveEpilogueFwdISB_S9_SC_SE_Li256ELb1ELb1ELb1ELb0EEENS1_36VarlenDynamicPersistentTileSchedulerILi128ELi128ELi256ELi128ELb1ELb1ELb1ELb1ELb1ELb1EEEEEEEEEvNT_6ParamsE)
        /*01d0*/ 	.word	0x00000004


	//----- nvinfo : EIATTR_FRAME_SIZE
	.align		4
.L_88:
        /*01d4*/ 	.byte	0x04, 0x11
        /*01d6*/ 	.short	(.L_90 - .L_89)
	.align		4
.L_89:
        /*01d8*/ 	.word	index@(_ZN7cutlass13device_kernelIN5flash11enable_sm90INS1_16FlashAttnFwdSm90INS1_25CollectiveMainloopFwdSm90ILi2EN4cute5tupleIJNS5_1CILi1EEES8_S8_EEENS6_IJNS7_ILi128EEESA_SA_EEELi128ENS_6half_tEfNS_4arch4Sm90ELb1ELb0ELb0ELb1ELb0ELb0ELb0ELb1ELb1ELb1ELb1ELb0EEENS1_21CollectiveEpilogueFwdISB_S9_SC_SE_Li256ELb1ELb1ELb1ELb0EEENS1_36VarlenDynamicPersistentTileSchedulerILi128ELi128ELi256ELi128ELb1ELb1ELb1ELb1ELb1ELb1EEEEEEEEEvNT_6ParamsE)
        /*01dc*/ 	.word	0x00000000


	//----- nvinfo : EIATTR_REGCOUNT
	.align		4
.L_90:
        /*01e0*/ 	.byte	0x04, 0x2f
        /*01e2*/ 	.short	(.L_92 - .L_91)
	.align		4
.L_91:
        /*01e4*/ 	.word	index@(_ZN7cutlass13device_kernelIN5flash11enable_sm90INS1_16FlashAttnFwdSm90INS1_25CollectiveMainloopFwdSm90ILi2EN4cute5tupleIJNS5_1CILi1EEES8_S8_EEENS6_IJNS7_ILi128EEESA_SA_EEELi128ENS_6half_tEfNS_4arch4Sm90ELb1ELb0ELb0ELb0ELb0ELb0ELb0ELb1ELb1ELb1ELb1ELb0EEENS1_21CollectiveEpilogueFwdISB_S9_SC_SE_Li256ELb0ELb1ELb1ELb0EEENS1_19SingleTileSchedulerILb0ELb1ELb1ELi128EEEEEEEEEvNT_6ParamsE)
        /*01e8*/ 	.word	0x00000004


	//----- nvinfo : EIATTR_FRAME_SIZE
	.align		4
.L_92:
        /*01ec*/ 	.byte	0x04, 0x11
        /*01ee*/ 	.short	(.L_94 - .L_93)
	.align		4
.L_93:
        /*01f0*/ 	.word	index@(_ZN7cutlass13device_kernelIN5flash11enable_sm90INS1_16FlashAttnFwdSm90INS1_25CollectiveMainloopFwdSm90ILi2EN4cute5tupleIJNS5_1CILi1EEES8_S8_EEENS6_IJNS7_ILi128EEESA_SA_EEELi128ENS_6half_tEfNS_4arch4Sm90ELb1ELb0ELb0ELb0ELb0ELb0ELb0ELb1ELb1ELb1ELb1ELb0EEENS1_21CollectiveEpilogueFwdISB_S9_SC_SE_Li256ELb0ELb1ELb1ELb0EEENS1_19SingleTileSchedulerILb0ELb1ELb1ELi128EEEEEEEEEvNT_6ParamsE)
        /*01f4*/ 	.word	0x00000000


	//----- nvinfo : EIATTR_REGCOUNT
	.align		4
.L_94:
        /*01f8*/ 	.byte	0x04, 0x2f
        /*01fa*/ 	.short	(.L_96 - .L_95)
	.align		4
.L_95:
        /*01fc*/ 	.word	index@(_ZN7cutlass13device_kernelIN5flash11enable_sm90INS1_16FlashAttnFwdSm90INS1_25CollectiveMainloopFwdSm90ILi2EN4cute5tupleIJNS5_1CILi1EEES8_S8_EEENS6_IJNS7_ILi128EEESA_SA_EEELi128ENS_6half_tEfNS_4arch4Sm90ELb0ELb1ELb0ELb1ELb0ELb1ELb0ELb1ELb1ELb1ELb1ELb0EEENS1_21CollectiveEpilogueFwdISB_S9_SC_SE_Li256ELb1ELb1ELb1ELb0EEENS1_36VarlenDynamicPersistentTileSchedulerILi128ELi128ELi256ELi128ELb1ELb1ELb1ELb1ELb0ELb1EEEEEEEEEvNT_6ParamsE)
        /*0200*/ 	.word	0x00000004


	//----- nvinfo : EIATTR_FRAME_SIZE
	.align		4
.L_96:
        /*0204*/ 	.byte	0x04, 0x11
        /*0206*/ 	.short	(.L_98 - .L_97)
	.align		4
.L_97:
        /*0208*/ 	.word	index@(_ZN7cutlass13device_kernelIN5flash11enable_sm90INS1_16FlashAttnFwdSm90INS1_25CollectiveMainloopFwdSm90ILi2EN4cute5tupleIJNS5_1CILi1EEES8_S8_EEENS6_IJNS7_ILi128EEESA_SA_EEELi128ENS_6half_tEfNS_4arch4Sm90ELb0ELb1ELb0ELb1ELb0ELb1ELb0ELb1ELb1ELb1ELb1ELb0EEENS1_21CollectiveEpilogueFwdISB_S9_SC_SE_Li256ELb1ELb1ELb1ELb0EEENS1_36VarlenDynamicPersistentTileSchedulerILi128ELi128ELi256ELi128ELb1ELb1ELb1ELb1ELb0ELb1EEEEEEEEEvNT_6ParamsE)
        /*020c*/ 	.word	0x00000000


	//----- nvinfo : EIATTR_REGCOUNT
	.align		4
.L_98:
        /*0210*/ 	.byte	0x04, 0x2f
        /*0212*/ 	.short	(.L_100 - .L_99)
	.align		4
.L_99:
        /*0214*/ 	.word	index@(_ZN7cutlass13device_kernelIN5flash11enable_sm90INS1_16FlashAttnFwdSm90INS1_25CollectiveMainloopFwdSm90ILi2EN4cute5tupleIJNS5_1CILi1EEES8_S8_EEENS6_IJNS7_ILi128EEESA_SA_EEELi128ENS_6half_tEfNS_4arch4Sm90ELb0ELb1ELb0ELb1ELb0ELb0ELb0ELb1ELb1ELb1ELb1ELb0EEENS1_21CollectiveEpilogueFwdISB_S9_SC_SE_Li256ELb1ELb1ELb1ELb0EEENS1_36VarlenDynamicPersistentTileSchedulerILi128ELi128ELi256ELi128ELb1ELb1ELb1ELb1ELb0ELb1EEEEEEEEEvNT_6ParamsE)
        /*0218*/ 	.word	0x00000004


	//----- nvinfo : EIATTR_FRAME_SIZE
	.align		4
.L_100:
        /*021c*/ 	.byte	0x04, 0x11
        /*021e*/ 	.short	(.L_102 - .L_101)
	.align		4
.L_101:
        /*0220*/ 	.word	index@(_ZN7cutlass13device_kernelIN5flash11enable_sm90INS1_16FlashAttnFwdSm90INS1_25CollectiveMainloopFwdSm90ILi2EN4cute5tupleIJNS5_1CILi1EEES8_S8_EEENS6_IJNS7_ILi128EEESA_SA_EEELi128ENS_6half_tEfNS_4arch4Sm90ELb0ELb1ELb0ELb1ELb0ELb0ELb0ELb1ELb1ELb1ELb1ELb0EEENS1_21CollectiveEpilogueFwdISB_S9_SC_SE_Li256ELb1ELb1ELb1ELb0EEENS1_36VarlenDynamicPersistentTileSchedulerILi128ELi128ELi256ELi128ELb1ELb1ELb1ELb1ELb0ELb1EEEEEEEEEvNT_6ParamsE)
        /*0224*/ 	.word	0x00000000


	//----- nvinfo : EIATTR_REGCOUNT
	.align		4
.L_102:
        /*0228*/ 	.byte	0x04, 0x2f
        /*022a*/ 	.short	(.L_104 - .L_103)
	.align		4
.L_103:
        /*022c*/ 	.word	index@(_ZN7cutlass13device_kernelIN5flash11enable_sm90INS1_16FlashAttnFwdSm90INS1_25CollectiveMainloopFwdSm90ILi2EN4cute5tupleIJNS5_1CILi1EEES8_S8_EEENS6_IJNS7_ILi128EEESA_SA_EEELi128ENS_6half_tEfNS_4arch4Sm90ELb0ELb1ELb0ELb0ELb0ELb0ELb0ELb1ELb1ELb1ELb1ELb0EEENS1_21CollectiveEpilogueFwdISB_S9_SC_SE_Li256ELb0ELb1ELb1ELb0EEENS1_19SingleTileSchedulerILb0ELb1ELb1ELi128EEEEEEEEEvNT_6ParamsE)
        /*0230*/ 	.word	0x00000004


	//----- nvinfo : EIATTR_FRAME_SIZE
	.align		4
.L_104:
        /*0234*/ 	.byte	0x04, 0x11
        /*0236*/ 	.short	(.L_106 - .L_105)
	.align		4
.L_105:
        /*0238*/ 	.word	index@(_ZN7cutlass13device_kernelIN5flash11enable_sm90INS1_16FlashAttnFwdSm90INS1_25CollectiveMainloopFwdSm90ILi2EN4cute5tupleIJNS5_1CILi1EEES8_S8_EEENS6_IJNS7_ILi128EEESA_SA_EEELi128ENS_6half_tEfNS_4arch4Sm90ELb0ELb1ELb0ELb0ELb0ELb0ELb0ELb1ELb1ELb1ELb1ELb0EEENS1_21CollectiveEpilogueFwdISB_S9_SC_SE_Li256ELb0ELb1ELb1ELb0EEENS1_19SingleTileSchedulerILb0ELb1ELb1ELi128EEEEEEEEEvNT_6ParamsE)
        /*023c*/ 	.word	0x00000000


	//----- nvinfo : EIATTR_REGCOUNT
	.align		4
.L_106:
        /*0240*/ 	.byte	0x04, 0x2f
        /*0242*/ 	.short	(.L_108 - .L_107)
	.align		4
.L_107:
        /*0244*/ 	.word	index@(_ZN7cutlass13device_kernelIN5flash11enable_sm90INS1_16FlashAttnFwdSm90INS1_25CollectiveMainloopFwdSm90ILi2EN4cute5tupleIJNS5_1CILi1EEES8_S8_EEENS6_IJNS7_ILi128EEENS7_ILi176EEESA_EEELi128ENS_6half_tEfNS_4arch4Sm90ELb0ELb0ELb0ELb1ELb0ELb1ELb0ELb1ELb1ELb1ELb1ELb0EEENS1_21CollectiveEpilogueFwdINS6_IJSA_SA_SB_EEES9_SD_SF_Li256ELb1ELb1ELb1ELb0EEENS1_36VarlenDynamicPersistentTileSchedulerILi128ELi176ELi256ELi128ELb1ELb1ELb1ELb0ELb1ELb1EEEEEEEEEvNT_6ParamsE)
        /*0248*/ 	.word	0x00000004


	//----- nvinfo : EIATTR_FRAME_SIZE
	.align		4
.L_108:
        /*024c*/ 	.byte	0x04, 0x11
        /*024e*/ 	.short	(.L_110 - .L_109)
	.align		4
.L_109:
        /*0250*/ 	.word	index@(_ZN7cutlass13device_kernelIN5flash11enable_sm90INS1_16FlashAttnFwdSm90INS1_25CollectiveMainloopFwdSm90ILi2EN4cute5tupleIJNS5_1CILi1EEES8_S8_EEENS6_IJNS7_ILi128EEENS7_ILi176EEESA_EEELi128ENS_6half_tEfNS_4arch4Sm90ELb0ELb0ELb0ELb1ELb0ELb1ELb0ELb1ELb1ELb1ELb1ELb0EEENS1_21CollectiveEpilogueFwdINS6_IJSA_SA_SB_EEES9_SD_SF_Li256ELb1ELb1ELb1ELb0EEENS1_36VarlenDynamicPersistentTileSchedulerILi128ELi176ELi256ELi128ELb1ELb1ELb1ELb0ELb1ELb1EEEEEEEEEvNT_6ParamsE)
        /*0254*/ 	.word	0x00000000


	//----- nvinfo : EIATTR_REGCOUNT
	.align		4
.L_110:
        /*0258*/ 	.byte	0x04, 0x2f
        /*025a*/ 	.short	(.L_112 - .L_111)
	.align		4
.L_111:
        /*025c*/ 	.word	index@(_ZN7cutlass13device_kernelIN5flash11enable_sm90INS1_16FlashAttnFwdSm90INS1_25CollectiveMainloopFwdSm90ILi2EN4cute5tupleIJNS5_1CILi1EEES8_S8_EEENS6_IJNS7_ILi128EEENS7_ILi176EEESA_EEELi128ENS_6half_tEfNS_4arch4Sm90ELb0ELb0ELb0ELb1ELb0ELb0ELb0ELb1ELb1ELb1ELb1ELb0EEENS1_21CollectiveEpilogueFwdINS6_IJSA_SA_SB_EEES9_SD_SF_Li256ELb1ELb1ELb1ELb0EEENS1_36VarlenDynamicPersistentTileSchedulerILi128ELi176ELi256ELi128ELb1ELb1ELb1ELb0ELb1ELb1EEEEEEEEEvNT_6ParamsE)
        /*0260*/ 	.word	0x00000004


	//----- nvinfo : EIATTR_FRAME_SIZE
	.align		4
.L_112:
        /*0264*/ 	.byte	0x04, 0x11
        /*0266*/ 	.short	(.L_114 - .L_113)
	.align		4
.L_113:
        /*0268*/ 	.word	index@(_ZN7cutlass13device_kernelIN5flash11enable_sm90INS1_16FlashAttnFwdSm90INS1_25CollectiveMainloopFwdSm90ILi2EN4cute5tupleIJNS5_1CILi1EEES8_S8_EEENS6_IJNS7_ILi128EEENS7_ILi176EEESA_EEELi128ENS_6half_tEfNS_4arch4Sm90ELb0ELb0ELb0ELb1ELb0ELb0ELb0ELb1ELb1ELb1ELb1ELb0EEENS1_21CollectiveEpilogueFwdINS6_IJSA_SA_SB_EEES9_SD_SF_Li256ELb1ELb1ELb1ELb0EEENS1_36VarlenDynamicPersistentTileSchedulerILi128ELi176ELi256ELi128ELb1ELb1ELb1ELb0ELb1ELb1EEEEEEEEEvNT_6ParamsE)
        /*026c*/ 	.word	0x00000000


	//----- nvinfo : EIATTR_REGCOUNT
	.align		4
.L_114:
        /*0270*/ 	.byte	0x04, 0x2f
        /*0272*/ 	.short	(.L_116 - .L_115)
	.align		4
.L_115:
        /*0274*/ 	.word	index@(_ZN7cutlass13device_kernelIN5flash11enable_sm90INS1_16FlashAttnFwdSm90INS1_25CollectiveMainloopFwdSm90ILi2EN4cute5tupleIJNS5_1CILi1EEES8_S8_EEENS6_IJNS7_ILi128EEENS7_ILi176EEESA_EEELi128ENS_6half_tEfNS_4arch4Sm90ELb0ELb0ELb0ELb0ELb0ELb0ELb0ELb1ELb1ELb1ELb1ELb0EEENS1_21CollectiveEpilogueFwdINS6_IJSA_SA_SB_EEES9_SD_SF_Li256ELb0ELb1ELb1ELb0EEENS1_19SingleTileSchedulerILb0ELb1ELb1ELi128EEEEEEEEEvNT_6ParamsE)
        /*0278*/ 	.word	0x00000004


	//----- nvinfo : EIATTR_FRAME_SIZE
	.align		4
.L_116:
        /*027c*/ 	.byte	0x04, 0x11
        /*027e*/ 	.short	(.L_118 - .L_117)
	.align		4
.L_117:
        /*0280*/ 	.word	index@(_ZN7cutlass13device_kernelIN5flash11enable_sm90INS1_16FlashAttnFwdSm90INS1_25CollectiveMainloopFwdSm90ILi2EN4cute5tupleIJNS5_1CILi1EEES8_S8_EEENS6_IJNS7_ILi128EEENS7_ILi176EEESA_EEELi128ENS_6half_tEfNS_4arch4Sm90ELb0ELb0ELb0ELb0ELb0ELb0ELb0ELb1ELb1ELb1ELb1ELb0EEENS1_21CollectiveEpilogueFwdINS6_IJSA_SA_SB_EEES9_SD_SF_Li256ELb0ELb1ELb1ELb0EEENS1_19SingleTileSchedulerILb0ELb1ELb1ELi128EEEEEEEEEvNT_6ParamsE)
        /*0284*/ 	.word	0x00000000


	//----- nvinfo : EIATTR_REGCOUNT
	.align		4
.L_118:
        /*0288*/ 	.byte	0x04, 0x2f
        /*028a*/ 	.short	(.L_120 - .L_119)
	.align		4
.L_119:
        /*028c*/ 	.word	index@(_ZN7cutlass13device_kernelIN5flash11enable_sm90INS1_16FlashAttnFwdSm90INS1_25CollectiveMainloopFwdSm90ILi2EN4cute5tupleIJNS5_1CILi1EEES8_S8_EEENS6_IJNS7_ILi128EEENS7_ILi112EEENS7_ILi192EEEEEELi192ENS_6half_tEfNS_4arch4Sm90ELb1ELb0ELb0ELb1ELb0ELb1ELb0ELb1ELb1ELb1ELb1ELb0EEENS1_21CollectiveEpilogueFwdINS6_IJSA_SC_SB_EEES9_SE_SG_Li256ELb1ELb1ELb1ELb0EEENS1_36VarlenDynamicPersistentTileSchedulerILi128ELi112ELi256ELi128ELb1ELb1ELb1ELb1ELb1ELb1EEEEEEEEEvNT_6ParamsE)
        /*0290*/ 	.word	0x00000004


	//----- nvinfo : EIATTR_FRAME_SIZE
	.align		4
.L_120:
        /*0294*/ 	.byte	0x04, 0x11
        /*0296*/ 	.short	(.L_122 - .L_121)
	.align		4
.L_121:
        /*0298*/ 	.word	index@(_ZN7cutlass13device_kernelIN5flash11enable_sm90INS1_16FlashAttnFwdSm90INS1_25CollectiveMainloopFwdSm90ILi2EN4cute5tupleIJNS5_1CILi1EEES8_S8_EEENS6_IJNS7_ILi128EEENS7_ILi112EEENS7_ILi192EEEEEELi192ENS_6half_tEfNS_4arch4Sm90ELb1ELb0ELb0ELb1ELb0ELb1ELb0ELb1ELb1ELb1ELb1ELb0EEENS1_21CollectiveEpilogueFwdINS6_IJSA_SC_SB_EEES9_SE_SG_Li256ELb1ELb1ELb1ELb0EEENS1_36VarlenDynamicPersistentTileSchedulerILi128ELi112ELi256ELi128ELb1ELb1ELb1ELb1ELb1ELb1EEEEEEEEEvNT_6ParamsE)
        /*029c*/ 	.word	0x00000000


	//----- nvinfo : EIATTR_REGCOUNT
	.align		4
.L_122:
        /*02a0*/ 	.byte	0x04, 0x2f
        /*02a2*/ 	.short	(.L_124 - .L_123)
	.align		4
.L_123:
        /*02a4*/ 	.word	index@(_ZN7cutlass13device_kernelIN5flash11enable_sm90INS1_16FlashAttnFwdSm90INS1_25CollectiveMainloopFwdSm90ILi2EN4cute5tupleIJNS5_1CILi1EEES8_S8_EEENS6_IJNS7_ILi128EEENS7_ILi112EEENS7_ILi192EEEEEELi192ENS_6half_tEfNS_4arch4Sm90ELb1ELb0ELb0ELb1ELb0ELb0ELb0ELb1ELb1ELb1ELb1ELb0EEENS1_21CollectiveEpilogueFwdINS6_IJSA_SC_SB_EEES9_SE_SG_Li256ELb1ELb1ELb1ELb0EEENS1_36VarlenDynamicPersistentTileSchedulerILi128ELi112ELi256ELi128ELb1ELb1ELb1ELb1ELb1ELb1EEEEEEEEEvNT_6ParamsE)
        /*02a8*/ 	.word	0x00000004


	//----- nvinfo : EIATTR_FRAME_SIZE
	.align		4
.L_124:
        /*02ac*/ 	.byte	0x04, 0x11
        /*02ae*/ 	.short	(.L_126 - .L_125)
	.align		4
.L_125:
        /*02b0*/ 	.word	index@(_ZN7cutlass13device_kernelIN5flash11enable_sm90INS1_16FlashAttnFwdSm90INS1_25CollectiveMainloopFwdSm90ILi2EN4cute5tupleIJNS5_1CILi1EEES8_S8_EEENS6_IJNS7_ILi128EEENS7_ILi112EEENS7_ILi192EEEEEELi192ENS_6half_tEfNS_4arch4Sm90ELb1ELb0ELb0ELb1ELb0ELb0ELb0ELb1ELb1ELb1ELb1ELb0EEENS1_21CollectiveEpilogueFwdINS6_IJSA_SC_SB_EEES9_SE_SG_Li256ELb1ELb1ELb1ELb0EEENS1_36VarlenDynamicPersistentTileSchedulerILi128ELi112ELi256ELi128ELb1ELb1ELb1ELb1ELb1ELb1EEEEEEEEEvNT_6ParamsE)
        /*02b4*/ 	.word	0x00000000


	//----- nvinfo : EIATTR_REGCOUNT
	.align		4
.L_126:
        /*02b8*/ 	.byte	0x04, 0x2f
        /*02ba*/ 	.short	(.L_128 - .L_127)
	.align		4
.L_127:
        /*02bc*/ 	.word	index@(_ZN7cutlass13device_kernelIN5flash11enable_sm90INS1_16FlashAttnFwdSm90INS1_25CollectiveMainloopFwdSm90ILi2EN4cute5tupleIJNS5_1CILi1EEES8_S8_EEENS6_IJNS7_ILi128EEENS7_ILi112EEENS7_ILi192EEEEEELi192ENS_6half_tEfNS_4arch4Sm90ELb1ELb0ELb0ELb0ELb0ELb0ELb0ELb1ELb1ELb1ELb1ELb0EEENS1_21CollectiveEpilogueFwdINS6_IJSA_SC_SB_EEES9_SE_SG_Li256ELb0ELb1ELb1ELb0EEENS1_19SingleTileSchedulerILb0ELb1ELb1ELi128EEEEEEEEEvNT_6ParamsE)
        /*02c0*/ 	.word	0x00000004


	//----- nvinfo : EIATTR_FRAME_SIZE
	.align		4
.L_128:
        /*02c4*/ 	.byte	0x04, 0x11
        /*02c6*/ 	.short	(.L_130 - .L_129)
	.align		4
.L_129:
        /*02c8*/ 	.word	index@(_ZN7cutlass13device_kernelIN5flash11enable_sm90INS1_16FlashAttnFwdSm90INS1_25CollectiveMainloopFwdSm90ILi2EN4cute5tupleIJNS5_1CILi1EEES8_S8_EEENS6_IJNS7_ILi128EEENS7_ILi112EEENS7_ILi192EEEEEELi192ENS_6half_tEfNS_4arch4Sm90ELb1ELb0ELb0ELb0ELb0ELb0ELb0ELb1ELb1ELb1ELb1ELb0EEENS1_21CollectiveEpilogueFwdINS6_IJSA_SC_SB_EEES9_SE_SG_Li256ELb0ELb1ELb1ELb0EEENS1_19SingleTileSchedulerILb0ELb1ELb1ELi128EEEEEEEEEvNT_6ParamsE)
        /*02cc*/ 	.word	0x00000000


	//----- nvinfo : EIATTR_REGCOUNT
	.align		4
.L_130:
        /*02d0*/ 	.byte	0x04, 0x2f
        /*02d2*/ 	.short	(.L_132 - .L_131)
	.align		4
.L_131:
        /*02d4*/ 	.word	index@(_ZN7cutlass13device_kernelIN5flash11enable_sm90INS1_16FlashAttnFwdSm90INS1_25CollectiveMainloopFwdSm90ILi2EN4cute5tupleIJNS5_1CILi1EEES8_S8_EEENS6_IJNS7_ILi128EEENS7_ILi96EEENS7_ILi192EEEEEELi192ENS_6half_tEfNS_4arch4Sm90ELb0ELb1ELb0ELb1ELb0ELb1ELb0ELb1ELb1ELb1ELb1ELb0EEENS1_21CollectiveEpilogueFwdINS6_IJSA_SC_SB_EEES9_SE_SG_Li256ELb1ELb1ELb1ELb0EEENS1_36VarlenDynamicPersistentTileSchedulerILi128ELi96ELi256ELi128ELb1ELb1ELb1ELb1ELb0ELb1EEEEEEEEEvNT_6ParamsE)
        /*02d8*/ 	.word	0x00000004


	//----- nvinfo : EIATTR_FRAME_SIZE
	.align		4
.L_132:
        /*02dc*/ 	.byte	0x04, 0x11
        /*02de*/ 	.short	(.L_134 - .L_133)
	.align		4
.L_133:
        /*02e0*/ 	.word	index@(_ZN7cutlass13device_kernelIN5flash11enable_sm90INS1_16FlashAttnFwdSm90INS1_25CollectiveMainloopFwdSm90ILi2EN4cute5tupleIJNS5_1CILi1EEES8_S8_EEENS6_IJNS7_ILi128EEENS7_ILi96EEENS7_ILi192EEEEEELi192ENS_6half_tEfNS_4arch4Sm90ELb0ELb1ELb0ELb1ELb0ELb1ELb0ELb1ELb1ELb1ELb1ELb0EEENS1_21CollectiveEpilogueFwdINS6_IJSA_SC_SB_EEES9_SE_SG_Li256ELb1ELb1ELb1ELb0EEENS1_36VarlenDynamicPersistentTileSchedulerILi128ELi96ELi256ELi128ELb1ELb1ELb1ELb1ELb0ELb1EEEEEEEEEvNT_6ParamsE)
        /*02e4*/ 	.word	0x00000000


	//----- nvinfo : EIATTR_REGCOUNT
	.align		4
.L_134:
        /*02e8*/ 	.byte	0x04, 0x2f
        /*02ea*/ 	.short	(.L_136 - .L_135)
	.align		4
.L_135:
        /*02ec*/ 	.word	index@(_ZN7cutlass13device_kernelIN5flash11enable_sm90INS1_16FlashAttnFwdSm90INS1_25CollectiveMainloopFwdSm90ILi2EN4cute5tupleIJNS5_1CILi1EEES8_S8_EEENS6_IJNS7_ILi128EEENS7_ILi96EEENS7_ILi192EEEEEELi192ENS_6half_tEfNS_4arch4Sm90ELb0ELb1ELb0ELb1ELb0ELb0ELb0ELb1ELb1ELb1ELb1ELb0EEENS1_21CollectiveEpilogueFwdINS6_IJSA_SC_SB_EEES9_SE_SG_Li256ELb1ELb1ELb1ELb0EEENS1_36VarlenDynamicPersistentTileSchedulerILi128ELi96ELi256ELi128ELb1ELb1ELb1ELb1ELb0ELb1EEEEEEEEEvNT_6ParamsE)
        /*02f0*/ 	.word	0x00000004


	//----- nvinfo : EIATTR_FRAME_SIZE
	.align		4
.L_136:
        /*02f4*/ 	.byte	0x04, 0x11
        /*02f6*/ 	.short	(.L_138 - .L_137)
	.align		4
.L_137:
        /*02f8*/ 	.word	index@(_ZN7cutlass13device_kernelIN5flash11enable_sm90INS1_16FlashAttnFwdSm90INS1_25CollectiveMainloopFwdSm90ILi2EN4cute5tupleIJNS5_1CILi1EEES8_S8_EEENS6_IJNS7_ILi128EEENS7_ILi96EEENS7_ILi192EEEEEELi192ENS_6half_tEfNS_4arch4Sm90ELb0ELb1ELb0ELb1ELb0ELb0ELb0ELb1ELb1ELb1ELb1ELb0EEENS1_21CollectiveEpilogueFwdINS6_IJSA_SC_SB_EEES9_SE_SG_Li256ELb1ELb1ELb1ELb0EEENS1_36VarlenDynamicPersistentTileSchedulerILi128ELi96ELi256ELi128ELb1ELb1ELb1ELb1ELb0ELb1EEEEEEEEEvNT_6ParamsE)
        /*02fc*/ 	.word	0x00000000


	//----- nvinfo : EIATTR_REGCOUNT
	.align		4
.L_138:
        /*0300*/ 	.byte	0x04, 0x2f
        /*0302*/ 	.short	(.L_140 - .L_139)
	.align		4
.L_139:
        /*0304*/ 	.word	index@(_ZN7cutlass13device_kernelIN5flash11enable_sm90INS1_16FlashAttnFwdSm90INS1_25CollectiveMainloopFwdSm90ILi2EN4cute5tupleIJNS5_1CILi1EEES8_S8_EEENS6_IJNS7_ILi128EEENS7_ILi96EEENS7_ILi192EEEEEELi192ENS_6half_tEfNS_4arch4Sm90ELb0ELb1ELb0ELb0ELb0ELb0ELb0ELb1ELb1ELb1ELb1ELb0EEENS1_21CollectiveEpilogueFwdINS6_IJSA_SC_SB_EEES9_SE_SG_Li256ELb0ELb1ELb1ELb0EEENS1_19SingleTileSchedulerILb0ELb1ELb1ELi128EEEEEEEEEvNT_6ParamsE)
        /*0308*/ 	.word	0x00000004


	//----- nvinfo : EIATTR_FRAME_SIZE
	.align		4
.L_140:
        /*030c*/ 	.byte	0x04, 0x11
        /*030e*/ 	.short	(.L_142 - .L_141)
	.align		4
.L_141:
        /*0310*/ 	.word	index@(_ZN7cutlass13device_kernelIN5flash11enable_sm90INS1_16FlashAttnFwdSm90INS1_25CollectiveMainloopFwdSm90ILi2EN4cute5tupleIJNS5_1CILi1EEES8_S8_EEENS6_IJNS7_ILi128EEENS7_ILi96EEENS7_ILi192EEEEEELi192ENS_6half_tEfNS_4arch4Sm90ELb0ELb1ELb0ELb0ELb0ELb0ELb0ELb1ELb1ELb1ELb1ELb0EEENS1_21CollectiveEpilogueFwdINS6_IJSA_SC_SB_EEES9_SE_SG_Li256ELb0ELb1ELb1ELb0EEENS1_19SingleTileSchedulerILb0ELb1ELb1ELi128EEEEEEEEEvNT_6ParamsE)
        /*0314*/ 	.word	0x00000000


	//----- nvinfo : EIATTR_REGCOUNT
	.align		4
.L_142:
        /*0318*/ 	.byte	0x04, 0x2f
        /*031a*/ 	.short	(.L_144 - .L_143)
	.align		4
.L_143:
        /*031c*/ 	.word	index@(_ZN7cutlass13device_kernelIN5flash11enable_sm90INS1_16FlashAttnFwdSm90INS1_25CollectiveMainloopFwdSm90ILi2EN4cute5tupleIJNS5_1CILi1EEES8_S8_EEENS6_IJNS7_ILi128EEENS7_ILi112EEENS7_ILi192EEEEEELi192ENS_6half_tEfNS_4arch4Sm90ELb0ELb0ELb0ELb1ELb0ELb1ELb0ELb1ELb1ELb1ELb1ELb0EEENS1_21CollectiveEpilogueFwdINS6_IJSA_SC_SB_EEES9_SE_SG_Li256ELb1ELb1ELb1ELb0EEENS1_36VarlenDynamicPersistentTileSchedulerILi128ELi112ELi256ELi128ELb1ELb1ELb1ELb0ELb1ELb1EEEEEEEEEvNT_6ParamsE)
        /*0320*/ 	.word	0x00000004


	//----- nvinfo : EIATTR_FRAME_SIZE
	.align		4
.L_144:
        /*0324*/ 	.byte	0x04, 0x11
        /*0326*/ 	.short	(.L_146 - .L_145)
	.align		4
.L_145:
        /*0328*/ 	.word	index@(_ZN7cutlass13device_kernelIN5flash11enable_sm90INS1_16FlashAttnFwdSm90INS1_25CollectiveMainloopFwdSm90ILi2EN4cute5tupleIJNS5_1CILi1EEES8_S8_EEENS6_IJNS7_ILi128EEENS7_ILi112EEENS7_ILi192EEEEEELi192ENS_6half_tEfNS_4arch4Sm90ELb0ELb0ELb0ELb1ELb0ELb1ELb0ELb1ELb1ELb1ELb1ELb0EEENS1_21CollectiveEpilogueFwdINS6_IJSA_SC_SB_EEES9_SE_SG_Li256ELb1ELb1ELb1ELb0EEENS1_36VarlenDynamicPersistentTileSchedulerILi128ELi112ELi256ELi128ELb1ELb1ELb1ELb0ELb1ELb1EEEEEEEEEvNT_6ParamsE)
        /*032c*/ 	.word	0x00000000


	//----- nvinfo : EIATTR_REGCOUNT
	.align		4
.L_146:
        /*0330*/ 	.byte	0x04, 0x2f
        /*0332*/ 	.short	(.L_148 - .L_147)
	.align		4
.L_147:
        /*0334*/ 	.word	index@(_ZN7cutlass13device_kernelIN5flash11enable_sm90INS1_16FlashAttnFwdSm90INS1_25CollectiveMainloopFwdSm90ILi2EN4cute5tupleIJNS5_1CILi1EEES8_S8_EEENS6_IJNS7_ILi128EEENS7_ILi112EEENS7_ILi192EEEEEELi192ENS_6half_tEfNS_4arch4Sm90ELb0ELb0ELb0ELb1ELb0ELb0ELb0ELb1ELb1ELb1ELb1ELb0EEENS1_21CollectiveEpilogueFwdINS6_IJSA_SC_SB_EEES9_SE_SG_Li256ELb1ELb1ELb1ELb0EEENS1_36VarlenDynamicPersistentTileSchedulerILi128ELi112ELi256ELi128ELb1ELb1ELb1ELb0ELb1ELb1EEEEEEEEEvNT_6ParamsE)
        /*0338*/ 	.word	0x00000004


	//----- nvinfo : EIATTR_FRAME_SIZE
	.align		4
.L_148:
        /*033c*/ 	.byte	0x04, 0x11
        /*033e*/ 	.short	(.L_150 - .L_149)
	.align		4
.L_149:
        /*0340*/ 	.word	index@(_ZN7cutlass13device_kernelIN5flash11enable_sm90INS1_16FlashAttnFwdSm90INS1_25CollectiveMainloopFwdSm90ILi2EN4cute5tupleIJNS5_1CILi1EEES8_S8_EEENS6_IJNS7_ILi128EEENS7_ILi112EEENS7_ILi192EEEEEELi192ENS_6half_tEfNS_4arch4Sm90ELb0ELb0ELb0ELb1ELb0ELb0ELb0ELb1ELb1ELb1ELb1ELb0EEENS1_21CollectiveEpilogueFwdINS6_IJSA_SC_SB_EEES9_SE_SG_Li256ELb1ELb1ELb1ELb0EEENS1_36VarlenDynamicPersistentTileSchedulerILi128ELi112ELi256ELi128ELb1ELb1ELb1ELb0ELb1ELb1EEEEEEEEEvNT_6ParamsE)
        /*0344*/ 	.word	0x00000000


	//----- nvinfo : EIATTR_REGCOUNT
	.align		4
.L_150:
        /*0348*/ 	.byte	0x04, 0x2f
        /*034a*/ 	.short	(.L_152 - .L_151)
	.align		4
.L_151:
        /*034c*/ 	.word	index@(_ZN7cutlass13device_kernelIN5flash11enable_sm90INS1_16FlashAttnFwdSm90INS1_25CollectiveMainloopFwdSm90ILi2EN4cute5tupleIJNS5_1CILi1EEES8_S8_EEENS6_IJNS7_ILi128EEENS7_ILi112EEENS7_ILi192EEEEEELi192ENS_6half_tEfNS_4arch4Sm90ELb0ELb0ELb0ELb0ELb0ELb0ELb0ELb1ELb1ELb1ELb1ELb0EEENS1_21CollectiveEpilogueFwdINS6_IJSA_SC_SB_EEES9_SE_SG_Li256ELb0ELb1ELb1ELb0EEENS1_19SingleTileSchedulerILb0ELb1ELb1ELi128EEEEEEEEEvNT_6ParamsE)
        /*0350*/ 	.word	0x00000004


	//----- nvinfo : EIATTR_FRAME_SIZE
	.align		4
.L_152:
        /*0354*/ 	.byte	0x04, 0x11
        /*0356*/ 	.short	(.L_154 - .L_153)
	.align		4
.L_153:
        /*0358*/ 	.word	index@(_ZN7cutlass13device_kernelIN5flash11enable_sm90INS1_16FlashAttnFwdSm90INS1_25CollectiveMainloopFwdSm90ILi2EN4cute5tupleIJNS5_1CILi1EEES8_S8_EEENS6_IJNS7_ILi128EEENS7_ILi112EEENS7_ILi192EEEEEELi192ENS_6half_tEfNS_4arch4Sm90ELb0ELb0ELb0ELb0ELb0ELb0ELb0ELb1ELb1ELb1ELb1ELb0EEENS1_21CollectiveEpilogueFwdINS6_IJSA_SC_SB_EEES9_SE_SG_Li256ELb0ELb1ELb1ELb0EEENS1_19SingleTileSchedulerILb0ELb1ELb1ELi128EEEEEEEEEvNT_6ParamsE)
        /*035c*/ 	.word	0x00000000


	//----- nvinfo : EIATTR_REGCOUNT
	.align		4
.L_154:
        /*0360*/ 	.byte	0x04, 0x2f
        /*0362*/ 	.short	(.L_156 - .L_155)
	.align		4
.L_155:
        /*0364*/ 	.word	index@(_ZN7cutlass13device_kernelIN5flash11enable_sm90INS1_16FlashAttnFwdSm90INS1_25CollectiveMainloopFwdSm90ILi2EN4cute5tupleIJNS5_1CILi1EEES8_S8_EEENS6_IJNS7_ILi128EEENS7_ILi80EEENS7_ILi256EEEEEELi256ENS_6half_tEfNS_4arch4Sm90ELb1ELb0ELb0ELb1ELb0ELb1ELb0ELb1ELb1ELb1ELb1ELb0EEENS1_21CollectiveEpilogueFwdINS6_IJSA_SC_SB_EEES9_SE_SG_Li256ELb1ELb1ELb1ELb0EEENS1_36VarlenDynamicPersistentTileSchedulerILi128ELi80ELi256ELi128ELb1ELb1ELb1ELb1ELb1ELb1EEEEEEEEEvNT_6ParamsE)
        /*0368*/ 	.word	0x00000004


	//----- nvinfo : EIATTR_FRAME_SIZE
	.align		4
.L_156:
        /*036c*/ 	.byte	0x04, 0x11
        /*036e*/ 	.short	(.L_158 - .L_157)
	.align		4
.L_157:
        /*0370*/ 	.word	index@(_ZN7cutlass13device_kernelIN5flash11enable_sm90INS1_16FlashAttnFwdSm90INS1_25CollectiveMainloopFwdSm90ILi2EN4cute5tupleIJNS5_1CILi1EEES8_S8_EEENS6_IJNS7_ILi128EEENS7_ILi80EEENS7_ILi256EEEEEELi256ENS_6half_tEfNS_4arch4Sm90ELb1ELb0ELb0ELb1ELb0ELb1ELb0ELb1ELb1ELb1ELb1ELb0EEENS1_21CollectiveEpilogueFwdINS6_IJSA_SC_SB_EEES9_SE_SG_Li256ELb1ELb1ELb1ELb0EEENS1_36VarlenDynamicPersistentTileSchedulerILi128ELi80ELi256ELi128ELb1ELb1ELb1ELb1ELb1ELb1EEEEEEEEEvNT_6ParamsE)
        /*0374*/ 	.word	0x00000000


	//----- nvinfo : EIATTR_REGCOUNT
	.align		4
.L_158:
        /*0378*/ 	.byte	0x04, 0x2f
        /*037a*/ 	.short	(.L_160 - .L_159)
	.align		4
.L_159:
        /*037c*/ 	.word	index@(_ZN7cutlass13device_kernelIN5flash11enable_sm90INS1_16FlashAttnFwdSm90INS1_25CollectiveMainloopFwdSm90ILi2EN4cute5tupleIJNS5_1CILi1EEES8_S8_EEENS6_IJNS7_ILi128EEENS7_ILi80EEENS7_ILi256EEEEEELi256ENS_6half_tEfNS_4arch4Sm90ELb1ELb0ELb0ELb1ELb0ELb0ELb0ELb1ELb1ELb1ELb1ELb0EEENS1_21CollectiveEpilogueFwdINS6_IJSA_SC_SB_EEES9_SE_SG_Li256ELb1ELb1ELb1ELb0EEENS1_36VarlenDynamicPersistentTileSchedulerILi128ELi80ELi256ELi128ELb1ELb1ELb1ELb1ELb1ELb1EEEEEEEEEvNT_6ParamsE)
        /*0380*/ 	.word	0x00000004


	//----- nvinfo : EIATTR_FRAME_SIZE
	.align		4
.L_160:
        /*0384*/ 	.byte	0x04, 0x11
        /*0386*/ 	.short	(.L_162 - .L_161)
	.align		4
.L_161:
        /*0388*/ 	.word	index@(_ZN7cutlass13device_kernelIN5flash11enable_sm90INS1_16FlashAttnFwdSm90INS1_25CollectiveMainloopFwdSm90ILi2EN4cute5tupleIJNS5_1CILi1EEES8_S8_EEENS6_IJNS7_ILi128EEENS7_ILi80EEENS7_ILi256EEEEEELi256ENS_6half_tEfNS_4arch4Sm90ELb1ELb0ELb0ELb1ELb0ELb0ELb0ELb1ELb1ELb1ELb1ELb0EEENS1_21CollectiveEpilogueFwdINS6_IJSA_SC_SB_EEES9_SE_SG_Li256ELb1ELb1ELb1ELb0EEENS1_36VarlenDynamicPersistentTileSchedulerILi128ELi80ELi256ELi128ELb1ELb1ELb1ELb1ELb1ELb1EEEEEEEEEvNT_6ParamsE)
        /*038c*/ 	.word	0x00000000


	//----- nvinfo : EIATTR_REGCOUNT
	.align		4
.L_162:
        /*0390*/ 	.byte	0x04, 0x2f
        /*0392*/ 	.short	(.L_164 - .L_163)
	.align		4
.L_163:
        /*0394*/ 	.word	index@(_ZN7cutlass13device_kernelIN5flash11enable_sm90INS1_16FlashAttnFwdSm90INS1_25CollectiveMainloopFwdSm90ILi2EN4cute5tupleIJNS5_1CILi1EEES8_S8_EEENS6_IJNS7_ILi128EEENS7_ILi80EEENS7_ILi256EEEEEELi256ENS_6half_tEfNS_4arch4Sm90ELb1ELb0ELb0ELb0ELb0ELb0ELb0ELb1ELb1ELb1ELb1ELb0EEENS1_21CollectiveEpilogueFwdINS6_IJSA_SC_SB_EEES9_SE_SG_Li256ELb0ELb1ELb1ELb0EEENS1_19SingleTileSchedulerILb0ELb1ELb1ELi128EEEEEEEEEvNT_6ParamsE)
        /*0398*/ 	.word	0x00000004


	//----- nvinfo : EIATTR_FRAME_SIZE
	.align		4
.L_164:
        /*039c*/ 	.byte	0x04, 0x11
        /*039e*/ 	.short	(.L_166 - .L_165)
	.align		4
.L_165:
        /*03a0*/ 	.word	index@(_ZN7cutlass13device_kernelIN5flash11enable_sm90INS1_16FlashAttnFwdSm90INS1_25CollectiveMainloopFwdSm90ILi2EN4cute5tupleIJNS5_1CILi1EEES8_S8_EEENS6_IJNS7_ILi128EEENS7_ILi80EEENS7_ILi256EEEEEELi256ENS_6half_tEfNS_4arch4Sm90ELb1ELb0ELb0ELb0ELb0ELb0ELb0ELb1ELb1ELb1ELb1ELb0EEENS1_21CollectiveEpilogueFwdINS6_IJSA_SC_SB_EEES9_SE_SG_Li256ELb0ELb1ELb1ELb0EEENS1_19SingleTileSchedulerILb0ELb1ELb1ELi128EEEEEEEEEvNT_6ParamsE)
        /*03a4*/ 	.word	0x00000000


	//----- nvinfo : EIATTR_REGCOUNT
	.align		4
.L_166:
        /*03a8*/ 	.byte	0x04, 0x2f
        /*03aa*/ 	.short	(.L_168 - .L_167)
	.align		4
.L_167:
        /*03ac*/ 	.word	index@(_ZN7cutlass13device_kernelIN5flash11enable_sm90INS1_16FlashAttnFwdSm90INS1_25CollectiveMainloopFwdSm90ILi2EN4cute5tupleIJNS5_1CILi1EEES8_S8_EEENS6_IJNS7_ILi128EEENS7_ILi64EEENS7_ILi256EEEEEELi256ENS_6half_tEfNS_4arch4Sm90ELb0ELb1ELb0ELb1ELb0ELb1ELb0ELb1ELb1ELb1ELb1ELb0EEENS1_21CollectiveEpilogueFwdINS6_IJSA_SC_SB_EEES9_SE_SG_Li256ELb1ELb1ELb1ELb0EEENS1_36VarlenDynamicPersistentTileSchedulerILi128ELi64ELi256ELi128ELb1ELb1ELb1ELb1ELb0ELb1EEEEEEEEEvNT_6ParamsE)
        /*03b0*/ 	.word	0x00000004


	//----- nvinfo : EIATTR_FRAME_SIZE
	.align		4
.L_168:
        /*03b4*/ 	.byte	0x04, 0x11
        /*03b6*/ 	.short	(.L_170 - .L_169)
	.align		4
.L_169:
        /*03b8*/ 	.word	index@(_ZN7cutlass13device_kernelIN5flash11enable_sm90INS1_16FlashAttnFwdSm90INS1_25CollectiveMainloopFwdSm90ILi2EN4cute5tupleIJNS5_1CILi1EEES8_S8_EEENS6_IJNS7_ILi128EEENS7_ILi64EEENS7_ILi256EEEEEELi256ENS_6half_tEfNS_4arch4Sm90ELb0ELb1ELb0ELb1ELb0ELb1ELb0ELb1ELb1ELb1ELb1ELb0EEENS1_21CollectiveEpilogueFwdINS6_IJSA_SC_SB_EEES9_SE_SG_Li256ELb1ELb1ELb1ELb0EEENS1_36VarlenDynamicPersistentTileSchedulerILi128ELi64ELi256ELi128ELb1ELb1ELb1ELb1ELb0ELb1EEEEEEEEEvNT_6ParamsE)
        /*03bc*/ 	.word	0x00000000


	//----- nvinfo : EIATTR_REGCOUNT
	.align		4
.L_170:
        /*03c0*/ 	.byte	0x04, 0x2f
        /*03c2*/ 	.short	(.L_172 - .L_171)
	.align		4
.L_171:
        /*03c4*/ 	.word	index@(_ZN7cutlass13device_kernelIN5flash11enable_sm90INS1_16FlashAttnFwdSm90INS1_25CollectiveMainloopFwdSm90ILi2EN4cute5tupleIJNS5_1CILi1EEES8_S8_EEENS6_IJNS7_ILi128EEENS7_ILi64EEENS7_ILi256EEEEEELi256ENS_6half_tEfNS_4arch4Sm90ELb0ELb1ELb0ELb1ELb0ELb0ELb0ELb1ELb1ELb1ELb1ELb0EEENS1_21CollectiveEpilogueFwdINS6_IJSA_SC_SB_EEES9_SE_SG_Li256ELb1ELb1ELb1ELb0EEENS1_36VarlenDynamicPersistentTileSchedulerILi128ELi64ELi256ELi128ELb1ELb1ELb1ELb1ELb0ELb1EEEEEEEEEvNT_6ParamsE)
        /*03c8*/ 	.word	0x00000004


	//----- nvinfo : EIATTR_FRAME_SIZE
	.align		4
.L_172:
        /*03cc*/ 	.byte	0x04, 0x11
        /*03ce*/ 	.short	(.L_174 - .L_173)
	.align		4
.L_173:
        /*03d0*/ 	.word	index@(_ZN7cutlass13device_kernelIN5flash11enable_sm90INS1_16FlashAttnFwdSm90INS1_25CollectiveMainloopFwdSm90ILi2EN4cute5tupleIJNS5_1CILi1EEES8_S8_EEENS6_IJNS7_ILi128EEENS7_ILi64EEENS7_ILi256EEEEEELi256ENS_6half_tEfNS_4arch4Sm90ELb0ELb1ELb0ELb1ELb0ELb0ELb0ELb1ELb1ELb1ELb1ELb0EEENS1_21CollectiveEpilogueFwdINS6_IJSA_SC_SB_EEES9_SE_SG_Li256ELb1ELb1ELb1ELb0EEENS1_36VarlenDynamicPersistentTileSchedulerILi128ELi64ELi256ELi128ELb1ELb1ELb1ELb1ELb0ELb1EEEEEEEEEvNT_6ParamsE)
        /*03d4*/ 	.word	0x00000000


	//----- nvinfo : EIATTR_REGCOUNT
	.align		4
.L_174:
        /*03d8*/ 	.byte	0x04, 0x2f
        /*03da*/ 	.short	(.L_176 - .L_175)
	.align		4
.L_175:
        /*03dc*/ 	.word	index@(_ZN7cutlass13device_kernelIN5flash11enable_sm90INS1_16FlashAttnFwdSm90INS1_25CollectiveMainloopFwdSm90ILi2EN4cute5tupleIJNS5_1CILi1EEES8_S8_EEENS6_IJNS7_ILi128EEENS7_ILi64EEENS7_ILi256EEEEEELi256ENS_6half_tEfNS_4arch4Sm90ELb0ELb1ELb0ELb0ELb0ELb0ELb0ELb1ELb1ELb1ELb1ELb0EEENS1_21CollectiveEpilogueFwdINS6_IJSA_SC_SB_EEES9_SE_SG_Li256ELb0ELb1ELb1ELb0EEENS1_19SingleTileSchedulerILb0ELb1ELb1ELi128EEEEEEEEEvNT_6ParamsE)
        /*03e0*/ 	.word	0x00000004


	//----- nvinfo : EIATTR_FRAME_SIZE
	.align		4
.L_176:
        /*03e4*/ 	.byte	0x04, 0x11
        /*03e6*/ 	.short	(.L_178 - .L_177)
	.align		4
.L_177:
        /*03e8*/ 	.word	index@(_ZN7cutlass13device_kernelIN5flash11enable_sm90INS1_16FlashAttnFwdSm90INS1_25CollectiveMainloopFwdSm90ILi2EN4cute5tupleIJNS5_1CILi1EEES8_S8_EEENS6_IJNS7_ILi128EEENS7_ILi64EEENS7_ILi256EEEEEELi256ENS_6half_tEfNS_4arch4Sm90ELb0ELb1ELb0ELb0ELb0ELb0ELb0ELb1ELb1ELb1ELb1ELb0EEENS1_21CollectiveEpilogueFwdINS6_IJSA_SC_SB_EEES9_SE_SG_Li256ELb0ELb1ELb1ELb0EEENS1_19SingleTileSchedulerILb0ELb1ELb1ELi128EEEEEEEEEvNT_6ParamsE)
        /*03ec*/ 	.word	0x00000000


	//----- nvinfo : EIATTR_REGCOUNT
	.align		4
.L_178:
        /*03f0*/ 	.byte	0x04, 0x2f
        /*03f2*/ 	.short	(.L_180 - .L_179)
	.align		4
.L_179:
        /*03f4*/ 	.word	index@(_ZN7cutlass13device_kernelIN5flash11enable_sm90INS1_16FlashAttnFwdSm90INS1_25CollectiveMainloopFwdSm90ILi2EN4cute5tupleIJNS5_1CILi1EEES8_S8_EEENS6_IJNS7_ILi128EEENS7_ILi80EEENS7_ILi256EEEEEELi256ENS_6half_tEfNS_4arch4Sm90ELb0ELb0ELb0ELb1ELb0ELb1ELb0ELb1ELb1ELb1ELb1ELb0EEENS1_21CollectiveEpilogueFwdINS6_IJSA_SC_SB_EEES9_SE_SG_Li256ELb1ELb1ELb1ELb0EEENS1_36VarlenDynamicPersistentTileSchedulerILi128ELi80ELi256ELi128ELb1ELb1ELb1ELb0ELb1ELb1EEEEEEEEEvNT_6ParamsE)
        /*03f8*/ 	.word	0x00000004


	//----- nvinfo : EIATTR_FRAME_SIZE
	.align		4
.L_180:
        /*03fc*/ 	.byte	0x04, 0x11
        /*03fe*/ 	.short	(.L_182 - .L_181)
	.align		4
.L_181:
        /*0400*/ 	.word	index@(_ZN7cutlass13device_kernelIN5flash11enable_sm90INS1_16FlashAttnFwdSm90INS1_25CollectiveMainloopFwdSm90ILi2EN4cute5tupleIJNS5_1CILi1EEES8_S8_EEENS6_IJNS7_ILi128EEENS7_ILi80EEENS7_ILi256EEEEEELi256ENS_6half_tEfNS_4arch4Sm90ELb0ELb0ELb0ELb1ELb0ELb1ELb0ELb1ELb1ELb1ELb1ELb0EEENS1_21CollectiveEpilogueFwdINS6_IJSA_SC_SB_EEES9_SE_SG_Li256ELb1ELb1ELb1ELb0EEENS1_36VarlenDynamicPersistentTileSchedulerILi128ELi80ELi256ELi128ELb1ELb1ELb1ELb0ELb1ELb1EEEEEEEEEvNT_6ParamsE)
        /*0404*/ 	.word	0x00000000


	//----- nvinfo : EIATTR_REGCOUNT
	.align		4
.L_182:
        /*0408*/ 	.byte	0x04, 0x2f
        /*040a*/ 	.short	(.L_184 - .L_183)
	.align		4
.L_183:
        /*040c*/ 	.word	index@(_ZN7cutlass13device_kernelIN5flash11enable_sm90INS1_16FlashAttnFwdSm90INS1_25CollectiveMainloopFwdSm90ILi2EN4cute5tupleIJNS5_1CILi1EEES8_S8_EEENS6_IJNS7_ILi128EEENS7_ILi80EEENS7_ILi256EEEEEELi256ENS_6half_tEfNS_4arch4Sm90ELb0ELb0ELb0ELb1ELb0ELb0ELb0ELb1ELb1ELb1ELb1ELb0EEENS1_21CollectiveEpilogueFwdINS6_IJSA_SC_SB_EEES9_SE_SG_Li256ELb1ELb1ELb1ELb0EEENS1_36VarlenDynamicPersistentTileSchedulerILi128ELi80ELi256ELi128ELb1ELb1ELb1ELb0ELb1ELb1EEEEEEEEEvNT_6ParamsE)
        /*0410*/ 	.word	0x00000004


	//----- nvinfo : EIATTR_FRAME_SIZE
	.align		4
.L_184:
        /*0414*/ 	.byte	0x04, 0x11
        /*0416*/ 	.short	(.L_186 - .L_185)
	.align		4
.L_185:
        /*0418*/ 	.word	index@(_ZN7cutlass13device_kernelIN5flash11enable_sm90INS1_16FlashAttnFwdSm90INS1_25CollectiveMainloopFwdSm90ILi2EN4cute5tupleIJNS5_1CILi1EEES8_S8_EEENS6_IJNS7_ILi128EEENS7_ILi80EEENS7_ILi256EEEEEELi256ENS_6half_tEfNS_4arch4Sm90ELb0ELb0ELb0ELb1ELb0ELb0ELb0ELb1ELb1ELb1ELb1ELb0EEENS1_21CollectiveEpilogueFwdINS6_IJSA_SC_SB_EEES9_SE_SG_Li256ELb1ELb1ELb1ELb0EEENS1_36VarlenDynamicPersistentTileSchedulerILi128ELi80ELi256ELi128ELb1ELb1ELb1ELb0ELb1ELb1EEEEEEEEEvNT_6ParamsE)
        /*041c*/ 	.word	0x00000000


	//----- nvinfo : EIATTR_REGCOUNT
	.align		4
.L_186:
        /*0420*/ 	.byte	0x04, 0x2f
        /*0422*/ 	.short	(.L_188 - .L_187)
	.align		4
.L_187:
        /*0424*/ 	.word	index@(_ZN7cutlass13device_kernelIN5flash11enable_sm90INS1_16FlashAttnFwdSm90INS1_25CollectiveMainloopFwdSm90ILi2EN4cute5tupleIJNS5_1CILi1EEES8_S8_EEENS6_IJNS7_ILi128EEENS7_ILi80EEENS7_ILi256EEEEEELi256ENS_6half_tEfNS_4arch4Sm90ELb0ELb0ELb0ELb0ELb0ELb0ELb0ELb1ELb1ELb1ELb1ELb0EEENS1_21CollectiveEpilogueFwdINS6_IJSA_SC_SB_EEES9_SE_SG_Li256ELb0ELb1ELb1ELb0EEENS1_19SingleTileSchedulerILb0ELb1ELb1ELi128EEEEEEEEEvNT_6ParamsE)
        /*0428*/ 	.word	0x00000004


	//----- nvinfo : EIATTR_FRAME_SIZE
	.align		4
.L_188:
        /*042c*/ 	.byte	0x04, 0x11
        /*042e*/ 	.short	(.L_190 - .L_189)
	.align		4
.L_189:
        /*0430*/ 	.word	index@(_ZN7cutlass13device_kernelIN5flash11enable_sm90INS1_16FlashAttnFwdSm90INS1_25CollectiveMainloopFwdSm90ILi2EN4cute5tupleIJNS5_1CILi1EEES8_S8_EEENS6_IJNS7_ILi128EEENS7_ILi80EEENS7_ILi256EEEEEELi256ENS_6half_tEfNS_4arch4Sm90ELb0ELb0ELb0ELb0ELb0ELb0ELb0ELb1ELb1ELb1ELb1ELb0EEENS1_21CollectiveEpilogueFwdINS6_IJSA_SC_SB_EEES9_SE_SG_Li256ELb0ELb1ELb1ELb0EEENS1_19SingleTileSchedulerILb0ELb1ELb1ELi128EEEEEEEEEvNT_6ParamsE)
        /*0434*/ 	.word	0x00000000


	//----- nvinfo : EIATTR_MIN_STACK_SIZE
	.align		4
.L_190:
        /*0438*/ 	.byte	0x04, 0x12
        /*043a*/ 	.short	(.L_192 - .L_191)
	.align		4
.L_191:
        /*043c*/ 	.word	index@(_ZN7cutlass13device_kernelIN5flash11enable_sm90INS1_16FlashAttnFwdSm90INS1_25CollectiveMainloopFwdSm90ILi2EN4cute5tupleIJNS5_1CILi1EEES8_S8_EEENS6_IJNS7_ILi128EEENS7_ILi80EEENS7_ILi256EEEEEELi256ENS_6half_tEfNS_4arch4Sm90ELb0ELb0ELb0ELb0ELb0ELb0ELb0ELb1ELb1ELb1ELb1ELb0EEENS1_21CollectiveEpilogueFwdINS6_IJSA_SC_SB_EEES9_SE_SG_Li256ELb0ELb1ELb1ELb0EEENS1_19SingleTileSchedulerILb0ELb1ELb1ELi128EEEEEEEEEvNT_6ParamsE)
        /*0440*/ 	.word	0x00000000


	//----- nvinfo : EIATTR_MIN_STACK_SIZE
	.align		4
.L_192:
        /*0444*/ 	.byte	0x04, 0x12
        /*0446*/ 	.short	(.L_194 - .L_193)
	.align		4
.L_193:
        /*0448*/ 	.word	index@(_ZN7cutlass13device_kernelIN5flash11enable_sm90INS1_16FlashAttnFwdSm90INS1_25CollectiveMainloopFwdSm90ILi2EN4cute5tupleIJNS5_1CILi1EEES8_S8_EEENS6_IJNS7_ILi128EEENS7_ILi80EEENS7_ILi256EEEEEELi256ENS_6half_tEfNS_4arch4Sm90ELb0ELb0ELb0ELb1ELb0ELb0ELb0ELb1ELb1ELb1ELb1ELb0EEENS1_21CollectiveEpilogueFwdINS6_IJSA_SC_SB_EEES9_SE_SG_Li256ELb1ELb1ELb1ELb0EEENS1_36VarlenDynamicPersistentTileSchedulerILi128ELi80ELi256ELi128ELb1ELb1ELb1ELb0ELb1ELb1EEEEEEEEEvNT_6ParamsE)
        /*044c*/ 	.word	0x00000000


	//----- nvinfo : EIATTR_MIN_STACK_SIZE
	.align		4
.L_194:
        /*0450*/ 	.byte	0x04, 0x12
        /*0452*/ 	.short	(.L_196 - .L_195)
	.align		4
.L_195:
        /*0454*/ 	.word	index@(_ZN7cutlass13device_kernelIN5flash11enable_sm90INS1_16FlashAttnFwdSm90INS1_25CollectiveMainloopFwdSm90ILi2EN4cute5tupleIJNS5_1CILi1EEES8_S8_EEENS6_IJNS7_ILi128EEENS7_ILi80EEENS7_ILi256EEEEEELi256ENS_6half_tEfNS_4arch4Sm90ELb0ELb0ELb0ELb1ELb0ELb1ELb0ELb1ELb1ELb1ELb1ELb0EEENS1_21CollectiveEpilogueFwdINS6_IJSA_SC_SB_EEES9_SE_SG_Li256ELb1ELb1ELb1ELb0EEENS1_36VarlenDynamicPersistentTileSchedulerILi128ELi80ELi256ELi128ELb1ELb1ELb1ELb0ELb1ELb1EEEEEEEEEvNT_6ParamsE)
        /*0458*/ 	.word	0x00000000


	//----- nvinfo : EIATTR_MIN_STACK_SIZE
	.align		4
.L_196:
        /*045c*/ 	.byte	0x04, 0x12
        /*045e*/ 	.short	(.L_198 - .L_197)
	.align		4
.L_197:
        /*0460*/ 	.word	index@(_ZN7cutlass13device_kernelIN5flash11enable_sm90INS1_16FlashAttnFwdSm90INS1_25CollectiveMainloopFwdSm90ILi2EN4cute5tupleIJNS5_1CILi1EEES8_S8_EEENS6_IJNS7_ILi128EEENS7_ILi64EEENS7_ILi256EEEEEELi256ENS_6half_tEfNS_4arch4Sm90ELb0ELb1ELb0ELb0ELb0ELb0ELb0ELb1ELb1ELb1ELb1ELb0EEENS1_21CollectiveEpilogueFwdINS6_IJSA_SC_SB_EEES9_SE_SG_Li256ELb0ELb1ELb1ELb0EEENS1_19SingleTileSchedulerILb0ELb1ELb1ELi128EEEEEEEEEvNT_6ParamsE)
        /*0464*/ 	.word	0x00000000


	//----- nvinfo : EIATTR_MIN_STACK_SIZE
	.align		4
.L_198:
        /*0468*/ 	.byte	0x04, 0x12
        /*046a*/ 	.short	(.L_200 - .L_199)
	.align		4
.L_199:
        /*046c*/ 	.word	index@(_ZN7cutlass13device_kernelIN5flash11enable_sm90INS1_16FlashAttnFwdSm90INS1_25CollectiveMainloopFwdSm90ILi2EN4cute5tupleIJNS5_1CILi1EEES8_S8_EEENS6_IJNS7_ILi128EEENS7_ILi64EEENS7_ILi256EEEEEELi256ENS_6half_tEfNS_4arch4Sm90ELb0ELb1ELb0ELb1ELb0ELb0ELb0ELb1ELb1ELb1ELb1ELb0EEENS1_21CollectiveEpilogueFwdINS6_IJSA_SC_SB_EEES9_SE_SG_Li256ELb1ELb1ELb1ELb0EEENS1_36VarlenDynamicPersistentTileSchedulerILi128ELi64ELi256ELi128ELb1ELb1ELb1ELb1ELb0ELb1EEEEEEEEEvNT_6ParamsE)
        /*0470*/ 	.word	0x00000000


	//----- nvinfo : EIATTR_MIN_STACK_SIZE
	.align		4
.L_200:
        /*0474*/ 	.byte	0x04, 0x12
        /*0476*/ 	.short	(.L_202 - .L_201)
	.align		4
.L_201:
        /*0478*/ 	.word	index@(_ZN7cutlass13device_kernelIN5flash11enable_sm90INS1_16FlashAttnFwdSm90INS1_25CollectiveMainloopFwdSm90ILi2EN4cute5tupleIJNS5_1CILi1EEES8_S8_EEENS6_IJNS7_ILi128EEENS7_ILi64EEENS7_ILi256EEEEEELi256ENS_6half_tEfNS_4arch4Sm90ELb0ELb1ELb0ELb1ELb0ELb1ELb0ELb1ELb1ELb1ELb1ELb0EEENS1_21CollectiveEpilogueFwdINS6_IJSA_SC_SB_EEES9_SE_SG_Li256ELb1ELb1ELb1ELb0EEENS1_36VarlenDynamicPersistentTileSchedulerILi128ELi64ELi256ELi128ELb1ELb1ELb1ELb1ELb0ELb1EEEEEEEEEvNT_6ParamsE)
        /*047c*/ 	.word	0x00000000


	//----- nvinfo : EIATTR_MIN_STACK_SIZE
	.align		4
.L_202:
        /*0480*/ 	.byte	0x04, 0x12
        /*0482*/ 	.short	(.L_204 - .L_203)
	.align		4
.L_203:
        /*0484*/ 	.word	index@(_ZN7cutlass13device_kernelIN5flash11enable_sm90INS1_16FlashAttnFwdSm90INS1_25CollectiveMainloopFwdSm90ILi2EN4cute5tupleIJNS5_1CILi1EEES8_S8_EEENS6_IJNS7_ILi128EEENS7_ILi80EEENS7_ILi256EEEEEELi256ENS_6half_tEfNS_4arch4Sm90ELb1ELb0ELb0ELb0ELb0ELb0ELb0ELb1ELb1ELb1ELb1ELb0EEENS1_21CollectiveEpilogueFwdINS6_IJSA_SC_SB_EEES9_SE_SG_Li256ELb0ELb1ELb1ELb0EEENS1_19SingleTileSchedulerILb0ELb1ELb1ELi128EEEEEEEEEvNT_6ParamsE)
        /*0488*/ 	.word	0x00000000


	//----- nvinfo : EIATTR_MIN_STACK_SIZE
	.align		4
.L_204:
        /*048c*/ 	.byte	0x04, 0x12
        /*048e*/ 	.short	(.L_206 - .L_205)
	.align		4
.L_205:
        /*0490*/ 	.word	index@(_ZN7cutlass13device_kernelIN5flash11enable_sm90INS1_16FlashAttnFwdSm90INS1_25CollectiveMainloopFwdSm90ILi2EN4cute5tupleIJNS5_1CILi1EEES8_S8_EEENS6_IJNS7_ILi128EEENS7_ILi80EEENS7_ILi256EEEEEELi256ENS_6half_tEfNS_4arch4Sm90ELb1ELb0ELb0ELb1ELb0ELb0ELb0ELb1ELb1ELb1ELb1ELb0EEENS1_21CollectiveEpilogueFwdINS6_IJSA_SC_SB_EEES9_SE_SG_Li256ELb1ELb1ELb1ELb0EEENS1_36VarlenDynamicPersistentTileSchedulerILi128ELi80ELi256ELi128ELb1ELb1ELb1ELb1ELb1ELb1EEEEEEEEEvNT_6ParamsE)
        /*0494*/ 	.word	0x00000000


	//----- nvinfo : EIATTR_MIN_STACK_SIZE
	.align		4
.L_206:
        /*0498*/ 	.byte	0x04, 0x12
        /*049a*/ 	.short	(.L_208 - .L_207)
	.align		4
.L_207:
        /*049c*/ 	.word	index@(_ZN7cutlass13device_kernelIN5flash11enable_sm90INS1_16FlashAttnFwdSm90INS1_25CollectiveMainloopFwdSm90ILi2EN4cute5tupleIJNS5_1CILi1EEES8_S8_EEENS6_IJNS7_ILi128EEENS7_ILi80EEENS7_ILi256EEEEEELi256ENS_6half_tEfNS_4arch4Sm90ELb1ELb0ELb0ELb1ELb0ELb1ELb0ELb1ELb1ELb1ELb1ELb0EEENS1_21CollectiveEpilogueFwdINS6_IJSA_SC_SB_EEES9_SE_SG_Li256ELb1ELb1ELb1ELb0EEENS1_36VarlenDynamicPersistentTileSchedulerILi128ELi80ELi256ELi128ELb1ELb1ELb1ELb1ELb1ELb1EEEEEEEEEvNT_6ParamsE)
        /*04a0*/ 	.word	0x00000000


	//----- nvinfo : EIATTR_MIN_STACK_SIZE
	.align		4
.L_208:
        /*04a4*/ 	.byte	0x04, 0x12
        /*04a6*/ 	.short	(.L_210 - .L_209)
	.align		4
.L_209:
        /*04a8*/ 	.word	index@(_ZN7cutlass13device_kernelIN5flash11enable_sm90INS1_16FlashAttnFwdSm90INS1_25CollectiveMainloopFwdSm90ILi2EN4cute5tupleIJNS5_1CILi1EEES8_S8_EEENS6_IJNS7_ILi128EEENS7_ILi112EEENS7_ILi192EEEEEELi192ENS_6half_tEfNS_4arch4Sm90ELb0ELb0ELb0ELb0ELb0ELb0ELb0ELb1ELb1ELb1ELb1ELb0EEENS1_21CollectiveEpilogueFwdINS6_IJSA_SC_SB_EEES9_SE_SG_Li256ELb0ELb1ELb1ELb0EEENS1_19SingleTileSchedulerILb0ELb1ELb1ELi128EEEEEEEEEvNT_6ParamsE)
        /*04ac*/ 	.word	0x00000000


	//----- nvinfo : EIATTR_MIN_STACK_SIZE
	.align		4
.L_210:
        /*04b0*/ 	.byte	0x04, 0x12
        /*04b2*/ 	.short	(.L_212 - .L_211)
	.align		4
.L_211:
        /*04b4*/ 	.word	index@(_ZN7cutlass13device_kernelIN5flash11enable_sm90INS1_16FlashAttnFwdSm90INS1_25CollectiveMainloopFwdSm90ILi2EN4cute5tupleIJNS5_1CILi1EEES8_S8_EEENS6_IJNS7_ILi128EEENS7_ILi112EEENS7_ILi192EEEEEELi192ENS_6half_tEfNS_4arch4Sm90ELb0ELb0ELb0ELb1ELb0ELb0ELb0ELb1ELb1ELb1ELb1ELb0EEENS1_21CollectiveEpilogueFwdINS6_IJSA_SC_SB_EEES9_SE_SG_Li256ELb1ELb1ELb1ELb0EEENS1_36VarlenDynamicPersistentTileSchedulerILi128ELi112ELi256ELi128ELb1ELb1ELb1ELb0ELb1ELb1EEEEEEEEEvNT_6ParamsE)
        /*04b8*/ 	.word	0x00000000


	//----- nvinfo : EIATTR_MIN_STACK_SIZE
	.align		4
.L_212:
        /*04bc*/ 	.byte	0x04, 0x12
        /*04be*/ 	.short	(.L_214 - .L_213)
	.align		4
.L_213:
        /*04c0*/ 	.word	index@(_ZN7cutlass13device_kernelIN5flash11enable_sm90INS1_16FlashAttnFwdSm90INS1_25CollectiveMainloopFwdSm90ILi2EN4cute5tupleIJNS5_1CILi1EEES8_S8_EEENS6_IJNS7_ILi128EEENS7_ILi112EEENS7_ILi192EEEEEELi192ENS_6half_tEfNS_4arch4Sm90ELb0ELb0ELb0ELb1ELb0ELb1ELb0ELb1ELb1ELb1ELb1ELb0EEENS1_21CollectiveEpilogueFwdINS6_IJSA_SC_SB_EEES9_SE_SG_Li256ELb1ELb1ELb1ELb0EEENS1_36VarlenDynamicPersistentTileSchedulerILi128ELi112ELi256ELi128ELb1ELb1ELb1ELb0ELb1ELb1EEEEEEEEEvNT_6ParamsE)
        /*04c4*/ 	.word	0x00000000


	//----- nvinfo : EIATTR_MIN_STACK_SIZE
	.align		4
.L_214:
        /*04c8*/ 	.byte	0x04, 0x12
        /*04ca*/ 	.short	(.L_216 - .L_215)
	.align		4
.L_215:
        /*04cc*/ 	.word	index@(_ZN7cutlass13device_kernelIN5flash11enable_sm90INS1_16FlashAttnFwdSm90INS1_25CollectiveMainloopFwdSm90ILi2EN4cute5tupleIJNS5_1CILi1EEES8_S8_EEENS6_IJNS7_ILi128EEENS7_ILi96EEENS7_ILi192EEEEEELi192ENS_6half_tEfNS_4arch4Sm90ELb0ELb1ELb0ELb0ELb0ELb0ELb0ELb1ELb1ELb1ELb1ELb0EEENS1_21CollectiveEpilogueFwdINS6_IJSA_SC_SB_EEES9_SE_SG_Li256ELb0ELb1ELb1ELb0EEENS1_19SingleTileSchedulerILb0ELb1ELb1ELi128EEEEEEEEEvNT_6ParamsE)
        /*04d0*/ 	.word	0x00000000


	//----- nvinfo : EIATTR_MIN_STACK_SIZE
	.align		4
.L_216:
        /*04d4*/ 	.byte	0x04, 0x12
        /*04d6*/ 	.short	(.L_218 - .L_217)
	.align		4
.L_217:
        /*04d8*/ 	.word	index@(_ZN7cutlass13device_kernelIN5flash11enable_sm90INS1_16FlashAttnFwdSm90INS1_25CollectiveMainloopFwdSm90ILi2EN4cute5tupleIJNS5_1CILi1EEES8_S8_EEENS6_IJNS7_ILi128EEENS7_ILi96EEENS7_ILi192EEEEEELi192ENS_6half_tEfNS_4arch4Sm90ELb0ELb1ELb0ELb1ELb0ELb0ELb0ELb1ELb1ELb1ELb1ELb0EEENS1_21CollectiveEpilogueFwdINS6_IJSA_SC_SB_EEES9_SE_SG_Li256ELb1ELb1ELb1ELb0EEENS1_36VarlenDynamicPersistentTileSchedulerILi128ELi96ELi256ELi128ELb1ELb1ELb1ELb1ELb0ELb1EEEEEEEEEvNT_6ParamsE)
        /*04dc*/ 	.word	0x00000000


	//----- nvinfo : EIATTR_MIN_STACK_SIZE
	.align		4
.L_218:
        /*04e0*/ 	.byte	0x04, 0x12
        /*04e2*/ 	.short	(.L_220 - .L_219)
	.align		4
.L_219:
        /*04e4*/ 	.word	index@(_ZN7cutlass13device_kernelIN5flash11enable_sm90INS1_16FlashAttnFwdSm90INS1_25CollectiveMainloopFwdSm90ILi2EN4cute5tupleIJNS5_1CILi1EEES8_S8_EEENS6_IJNS7_ILi128EEENS7_ILi96EEENS7_ILi192EEEEEELi192ENS_6half_tEfNS_4arch4Sm90ELb0ELb1ELb0ELb1ELb0ELb1ELb0ELb1ELb1ELb1ELb1ELb0EEENS1_21CollectiveEpilogueFwdINS6_IJSA_SC_SB_EEES9_SE_SG_Li256ELb1ELb1ELb1ELb0EEENS1_36VarlenDynamicPersistentTileSchedulerILi128ELi96ELi256ELi128ELb1ELb1ELb1ELb1ELb0ELb1EEEEEEEEEvNT_6ParamsE)
        /*04e8*/ 	.word	0x00000000


	//----- nvinfo : EIATTR_MIN_STACK_SIZE
	.align		4
.L_220:
        /*04ec*/ 	.byte	0x04, 0x12
        /*04ee*/ 	.short	(.L_222 - .L_221)
	.align		4
.L_221:
        /*04f0*/ 	.word	index@(_ZN7cutlass13device_kernelIN5flash11enable_sm90INS1_16FlashAttnFwdSm90INS1_25CollectiveMainloopFwdSm90ILi2EN4cute5tupleIJNS5_1CILi1EEES8_S8_EEENS6_IJNS7_ILi128EEENS7_ILi112EEENS7_ILi192EEEEEELi192ENS_6half_tEfNS_4arch4Sm90ELb1ELb0ELb0ELb0ELb0ELb0ELb0ELb1ELb1ELb1ELb1ELb0EEENS1_21CollectiveEpilogueFwdINS6_IJSA_SC_SB_EEES9_SE_SG_Li256ELb0ELb1ELb1ELb0EEENS1_19SingleTileSchedulerILb0ELb1ELb1ELi128EEEEEEEEEvNT_6ParamsE)
        /*04f4*/ 	.word	0x00000000


	//----- nvinfo : EIATTR_MIN_STACK_SIZE
	.align		4
.L_222:
        /*04f8*/ 	.byte	0x04, 0x12
        /*04fa*/ 	.short	(.L_224 - .L_223)
	.align		4
.L_223:
        /*04fc*/ 	.word	index@(_ZN7cutlass13device_kernelIN5flash11enable_sm90INS1_16FlashAttnFwdSm90INS1_25CollectiveMainloopFwdSm90ILi2EN4cute5tupleIJNS5_1CILi1EEES8_S8_EEENS6_IJNS7_ILi128EEENS7_ILi112EEENS7_ILi192EEEEEELi192ENS_6half_tEfNS_4arch4Sm90ELb1ELb0ELb0ELb1ELb0ELb0ELb0ELb1ELb1ELb1ELb1ELb0EEENS1_21CollectiveEpilogueFwdINS6_IJSA_SC_SB_EEES9_SE_SG_Li256ELb1ELb1ELb1ELb0EEENS1_36VarlenDynamicPersistentTileSchedulerILi128ELi112ELi256ELi128ELb1ELb1ELb1ELb1ELb1ELb1EEEEEEEEEvNT_6ParamsE)
        /*0500*/ 	.word	0x00000000


	//----- nvinfo : EIATTR_MIN_STACK_SIZE
	.align		4
.L_224:
        /*0504*/ 	.byte	0x04, 0x12
        /*0506*/ 	.short	(.L_226 - .L_225)
	.align		4
.L_225:
        /*0508*/ 	.word	index@(_ZN7cutlass13device_kernelIN5flash11enable_sm90INS1_16FlashAttnFwdSm90INS1_25CollectiveMainloopFwdSm90ILi2EN4cute5tupleIJNS5_1CILi1EEES8_S8_EEENS6_IJNS7_ILi128EEENS7_ILi112EEENS7_ILi192EEEEEELi192ENS_6half_tEfNS_4arch4Sm90ELb1ELb0ELb0ELb1ELb0ELb1ELb0ELb1ELb1ELb1ELb1ELb0EEENS1_21CollectiveEpilogueFwdINS6_IJSA_SC_SB_EEES9_SE_SG_Li256ELb1ELb1ELb1ELb0EEENS1_36VarlenDynamicPersistentTileSchedulerILi128ELi112ELi256ELi128ELb1ELb1ELb1ELb1ELb1ELb1EEEEEEEEEvNT_6ParamsE)
        /*050c*/ 	.word	0x00000000


	//----- nvinfo : EIATTR_MIN_STACK_SIZE
	.align		4
.L_226:
        /*0510*/ 	.byte	0x04, 0x12
        /*0512*/ 	.short	(.L_228 - .L_227)
	.align		4
.L_227:
        /*0514*/ 	.word	index@(_ZN7cutlass13device_kernelIN5flash11enable_sm90INS1_16FlashAttnFwdSm90INS1_25CollectiveMainloopFwdSm90ILi2EN4cute5tupleIJNS5_1CILi1EEES8_S8_EEENS6_IJNS7_ILi128EEENS7_ILi176EEESA_EEELi128ENS_6half_tEfNS_4arch4Sm90ELb0ELb0ELb0ELb0ELb0ELb0ELb0ELb1ELb1ELb1ELb1ELb0EEENS1_21CollectiveEpilogueFwdINS6_IJSA_SA_SB_EEES9_SD_SF_Li256ELb0ELb1ELb1ELb0EEENS1_19SingleTileSchedulerILb0ELb1ELb1ELi128EEEEEEEEEvNT_6ParamsE)
        /*0518*/ 	.word	0x00000000


	//----- nvinfo : EIATTR_MIN_STACK_SIZE
	.align		4
.L_228:
        /*051c*/ 	.byte	0x04, 0x12
        /*051e*/ 	.short	(.L_230 - .L_229)
	.align		4
.L_229:
        /*0520*/ 	.word	index@(_ZN7cutlass13device_kernelIN5flash11enable_sm90INS1_16FlashAttnFwdSm90INS1_25CollectiveMainloopFwdSm90ILi2EN4cute5tupleIJNS5_1CILi1EEES8_S8_EEENS6_IJNS7_ILi128EEENS7_ILi176EEESA_EEELi128ENS_6half_tEfNS_4arch4Sm90ELb0ELb0ELb0ELb1ELb0ELb0ELb0ELb1ELb1ELb1ELb1ELb0EEENS1_21CollectiveEpilogueFwdINS6_IJSA_SA_SB_EEES9_SD_SF_Li256ELb1ELb1ELb1ELb0EEENS1_36VarlenDynamicPersistentTileSchedulerILi128ELi176ELi256ELi128ELb1ELb1ELb1ELb0ELb1ELb1EEEEEEEEEvNT_6ParamsE)
        /*0524*/ 	.word	0x00000000


	//----- nvinfo : EIATTR_MIN_STACK_SIZE
	.align		4
.L_230:
        /*0528*/ 	.byte	0x04, 0x12
        /*052a*/ 	.short	(.L_232 - .L_231)
	.align		4
.L_231:
        /*052c*/ 	.word	index@(_ZN7cutlass13device_kernelIN5flash11enable_sm90INS1_16FlashAttnFwdSm90INS1_25CollectiveMainloopFwdSm90ILi2EN4cute5tupleIJNS5_1CILi1EEES8_S8_EEENS6_IJNS7_ILi128EEENS7_ILi176EEESA_EEELi128ENS_6half_tEfNS_4arch4Sm90ELb0ELb0ELb0ELb1ELb0ELb1ELb0ELb1ELb1ELb1ELb1ELb0EEENS1_21CollectiveEpilogueFwdINS6_IJSA_SA_SB_EEES9_SD_SF_Li256ELb1ELb1ELb1ELb0EEENS1_36VarlenDynamicPersistentTileSchedulerILi128ELi176ELi256ELi128ELb1ELb1ELb1ELb0ELb1ELb1EEEEEEEEEvNT_6ParamsE)
        /*0530*/ 	.word	0x00000000


	//----- nvinfo : EIATTR_MIN_STACK_SIZE
	.align		4
.L_232:
        /*0534*/ 	.byte	0x04, 0x12
        /*0536*/ 	.short	(.L_234 - .L_233)
	.align		4
.L_233:
        /*0538*/ 	.word	index@(_ZN7cutlass13device_kernelIN5flash11enable_sm90INS1_16FlashAttnFwdSm90INS1_25CollectiveMainloopFwdSm90ILi2EN4cute5tupleIJNS5_1CILi1EEES8_S8_EEENS6_IJNS7_ILi128EEESA_SA_EEELi128ENS_6half_tEfNS_4arch4Sm90ELb0ELb1ELb0ELb0ELb0ELb0ELb0ELb1ELb1ELb1ELb1ELb0EEENS1_21CollectiveEpilogueFwdISB_S9_SC_SE_Li256ELb0ELb1ELb1ELb0EEENS1_19SingleTileSchedulerILb0ELb1ELb1ELi128EEEEEEEEEvNT_6ParamsE)
        /*053c*/ 	.word	0x00000000


	//----- nvinfo : EIATTR_MIN_STACK_SIZE
	.align		4
.L_234:
        /*0540*/ 	.byte	0x04, 0x12
        /*0542*/ 	.short	(.L_236 - .L_235)
	.align		4
.L_235:
        /*0544*/ 	.word	index@(_ZN7cutlass13device_kernelIN5flash11enable_sm90INS1_16FlashAttnFwdSm90INS1_25CollectiveMainloopFwdSm90ILi2EN4cute5tupleIJNS5_1CILi1EEES8_S8_EEENS6_IJNS7_ILi128EEESA_SA_EEELi128ENS_6half_tEfNS_4arch4Sm90ELb0ELb1ELb0ELb1ELb0ELb0ELb0ELb1ELb1ELb1ELb1ELb0EEENS1_21CollectiveEpilogueFwdISB_S9_SC_SE_Li256ELb1ELb1ELb1ELb0EEENS1_36VarlenDynamicPersistentTileSchedulerILi128ELi128ELi256ELi128ELb1ELb1ELb1ELb1ELb0ELb1EEEEEEEEEvNT_6ParamsE)
        /*0548*/ 	.word	0x00000000


	//----- nvinfo : EIATTR_MIN_STACK_SIZE
	.align		4
.L_236:
        /*054c*/ 	.byte	0x04, 0x12
        /*054e*/ 	.short	(.L_238 - .L_237)
	.align		4
.L_237:
        /*0550*/ 	.word	index@(_ZN7cutlass13device_kernelIN5flash11enable_sm90INS1_16FlashAttnFwdSm90INS1_25CollectiveMainloopFwdSm90ILi2EN4cute5tupleIJNS5_1CILi1EEES8_S8_EEENS6_IJNS7_ILi128EEESA_SA_EEELi128ENS_6half_tEfNS_4arch4Sm90ELb0ELb1ELb0ELb1ELb0ELb1ELb0ELb1ELb1ELb1ELb1ELb0EEENS1_21CollectiveEpilogueFwdISB_S9_SC_SE_Li256ELb1ELb1ELb1ELb0EEENS1_36VarlenDynamicPersistentTileSchedulerILi128ELi128ELi256ELi128ELb1ELb1ELb1ELb1ELb0ELb1EEEEEEEEEvNT_6ParamsE)
        /*0554*/ 	.word	0x00000000


	//----- nvinfo : EIATTR_MIN_STACK_SIZE
	.align		4
.L_238:
        /*0558*/ 	.byte	0x04, 0x12
        /*055a*/ 	.short	(.L_240 - .L_239)
	.align		4
.L_239:
        /*055c*/ 	.word	index@(_ZN7cutlass13device_kernelIN5flash11enable_sm90INS1_16FlashAttnFwdSm90INS1_25CollectiveMainloopFwdSm90ILi2EN4cute5tupleIJNS5_1CILi1EEES8_S8_EEENS6_IJNS7_ILi128EEESA_SA_EEELi128ENS_6half_tEfNS_4arch4Sm90ELb1ELb0ELb0ELb0ELb0ELb0ELb0ELb1ELb1ELb1ELb1ELb0EEENS1_21CollectiveEpilogueFwdISB_S9_SC_SE_Li256ELb0ELb1ELb1ELb0EEENS1_19SingleTileSchedulerILb0ELb1ELb1ELi128EEEEEEEEEvNT_6ParamsE)
        /*0560*/ 	.word	0x00000000


	//----- nvinfo : EIATTR_MIN_STACK_SIZE
	.align		4
.L_240:
        /*0564*/ 	.byte	0x04, 0x12
        /*0566*/ 	.short	(.L_242 - .L_241)
	.align		4
.L_241:
        /*0568*/ 	.word	index@(_ZN7cutlass13device_kernelIN5flash11enable_sm90INS1_16FlashAttnFwdSm90INS1_25CollectiveMainloopFwdSm90ILi2EN4cute5tupleIJNS5_1CILi1EEES8_S8_EEENS6_IJNS7_ILi128EEESA_SA_EEELi128ENS_6half_tEfNS_4arch4Sm90ELb1ELb0ELb0ELb1ELb0ELb0ELb0ELb1ELb1ELb1ELb1ELb0EEENS1_21CollectiveEpilogueFwdISB_S9_SC_SE_Li256ELb1ELb1ELb1ELb0EEENS1_36VarlenDynamicPersistentTileSchedulerILi128ELi128ELi256ELi128ELb1ELb1ELb1ELb1ELb1ELb1EEEEEEEEEvNT_6ParamsE)
        /*056c*/ 	.word	0x00000000


	//----- nvinfo : EIATTR_MIN_STACK_SIZE
	.align		4
.L_242:
        /*0570*/ 	.byte	0x04, 0x12
        /*0572*/ 	.short	(.L_244 - .L_243)
	.align		4
.L_243:
        /*0574*/ 	.word	index@(_ZN7cutlass13device_kernelIN5flash11enable_sm90INS1_16FlashAttnFwdSm90INS1_25CollectiveMainloopFwdSm90ILi2EN4cute5tupleIJNS5_1CILi1EEES8_S8_EEENS6_IJNS7_ILi128EEESA_SA_EEELi128ENS_6half_tEfNS_4arch4Sm90ELb1ELb0ELb0ELb1ELb0ELb1ELb0ELb1ELb1ELb1ELb1ELb0EEENS1_21CollectiveEpilogueFwdISB_S9_SC_SE_Li256ELb1ELb1ELb1ELb0EEENS1_36VarlenDynamicPersistentTileSchedulerILi128ELi128ELi256ELi128ELb1ELb1ELb1ELb1ELb1ELb1EEEEEEEEEvNT_6ParamsE)
        /*0578*/ 	.word	0x00000000


	//----- nvinfo : EIATTR_MIN_STACK_SIZE
	.align		4
.L_244:
        /*057c*/ 	.byte	0x04, 0x12
        /*057e*/ 	.short	(.L_246 - .L_245)
	.align		4
.L_245:
        /*0580*/ 	.word	index@(_ZN7cutlass13device_kernelIN5flash11enable_sm90INS1_16FlashAttnFwdSm90INS1_25CollectiveMainloopFwdSm90ILi2EN4cute5tupleIJNS5_1CILi1EEES8_S8_EEENS6_IJNS7_ILi192EEENS7_ILi144EEENS7_ILi96EEEEEELi96ENS_6half_tEfNS_4arch4Sm90ELb0ELb0ELb0ELb0ELb0ELb0ELb0ELb0ELb1ELb1ELb1ELb0EEENS1_21CollectiveEpilogueFwdINS6_IJSA_SC_SB_EEES9_SE_SG_Li384ELb0ELb1ELb1ELb0EEENS1_19SingleTileSchedulerILb0ELb1ELb1ELi192EEEEEEEEEvNT_6ParamsE)
        /*0584*/ 	.word	0x00000000


	//----- nvinfo : EIATTR_MIN_STACK_SIZE
	.align		4
.L_246:
        /*0588*/ 	.byte	0x04, 0x12
        /*058a*/ 	.short	(.L_248 - .L_247)
	.align		4
.L_247:
        /*058c*/ 	.word	index@(_ZN7cutlass13device_kernelIN5flash11enable_sm90INS1_16FlashAttnFwdSm90INS1_25CollectiveMainloopFwdSm90ILi2EN4cute5tupleIJNS5_1CILi1EEES8_S8_EEENS6_IJNS7_ILi192EEENS7_ILi144EEENS7_ILi96EEEEEELi96ENS_6half_tEfNS_4arch4Sm90ELb0ELb0ELb0ELb1ELb0ELb0ELb0ELb0ELb1ELb1ELb1ELb0EEENS1_21CollectiveEpilogueFwdINS6_IJSA_SC_SB_EEES9_SE_SG_Li384ELb1ELb1ELb1ELb0EEENS1_36VarlenDynamicPersistentTileSchedulerILi192ELi144ELi384ELi128ELb1ELb1ELb1ELb0ELb1ELb1EEEEEEEEEvNT_6ParamsE)
        /*0590*/ 	.word	0x00000000


	//----- nvinfo : EIATTR_MIN_STACK_SIZE
	.align		4
.L_248:
        /*0594*/ 	.byte	0x04, 0x12
        /*0596*/ 	.short	(.L_250 - .L_249)
	.align		4
.L_249:
        /*0598*/ 	.word	index@(_ZN7cutlass13device_kernelIN5flash11enable_sm90INS1_16FlashAttnFwdSm90INS1_25CollectiveMainloopFwdSm90ILi2EN4cute5tupleIJNS5_1CILi1EEES8_S8_EEENS6_IJNS7_ILi192EEENS7_ILi144EEENS7_ILi96EEEEEELi96ENS_6half_tEfNS_4arch4Sm90ELb0ELb0ELb0ELb1ELb0ELb1ELb0ELb0ELb1ELb1ELb1ELb0EEENS1_21CollectiveEpilogueFwdINS6_IJSA_SC_SB_EEES9_SE_SG_Li384ELb1ELb1ELb1ELb0EEENS1_36VarlenDynamicPersistentTileSchedulerILi192ELi144ELi384ELi128ELb1ELb1ELb1ELb0ELb1ELb1EEEEEEEEEvNT_6ParamsE)
        /*059c*/ 	.word	0x00000000


	//----- nvinfo : EIATTR_MIN_STACK_SIZE
	.align		4
.L_250:
        /*05a0*/ 	.byte	0x04, 0x12
        /*05a2*/ 	.short	(.L_252 - .L_251)
	.align		4
.L_251:
        /*05a4*/ 	.word	index@(_ZN7cutlass13device_kernelIN5flash11enable_sm90INS1_16FlashAttnFwdSm90INS1_25CollectiveMainloopFwdSm90ILi2EN4cute5tupleIJNS5_1CILi1EEES8_S8_EEENS6_IJNS7_ILi192EEENS7_ILi128EEENS7_ILi96EEEEEELi96ENS_6half_tEfNS_4arch4Sm90ELb0ELb1ELb0ELb0ELb0ELb0ELb0ELb0ELb1ELb1ELb1ELb0EEENS1_21CollectiveEpilogueFwdINS6_IJSA_SC_SB_EEES9_SE_SG_Li384ELb0ELb1ELb1ELb0EEENS1_19SingleTileSchedulerILb0ELb1ELb1ELi192EEEEEEEEEvNT_6ParamsE)
        /*05a8*/ 	.word	0x00000000


	//----- nvinfo : EIATTR_MIN_STACK_SIZE
	.align		4
.L_252:
        /*05ac*/ 	.byte	0x04, 0x12
        /*05ae*/ 	.short	(.L_254 - .L_253)
	.align		4
.L_253:
        /*05b0*/ 	.word	index@(_ZN7cutlass13device_kernelIN5flash11enable_sm90INS1_16FlashAttnFwdSm90INS1_25CollectiveMainloopFwdSm90ILi2EN4cute5tupleIJNS5_1CILi1EEES8_S8_EEENS6_IJNS7_ILi192EEENS7_ILi128EEENS7_ILi96EEEEEELi96ENS_6half_tEfNS_4arch4Sm90ELb0ELb1ELb0ELb1ELb0ELb0ELb0ELb0ELb1ELb1ELb1ELb0EEENS1_21CollectiveEpilogueFwdINS6_IJSA_SC_SB_EEES9_SE_SG_Li384ELb1ELb1ELb1ELb0EEENS1_36VarlenDynamicPersistentTileSchedulerILi192ELi128ELi384ELi128ELb1ELb1ELb1ELb1ELb0ELb1EEEEEEEEEvNT_6ParamsE)
        /*05b4*/ 	.word	0x00000000


	//----- nvinfo : EIATTR_MIN_STACK_SIZE
	.align		4
.L_254:
        /*05b8*/ 	.byte	0x04, 0x12
        /*05ba*/ 	.short	(.L_256 - .L_255)
	.align		4
.L_255:
        /*05bc*/ 	.word	index@(_ZN7cutlass13device_kernelIN5flash11enable_sm90INS1_16FlashAttnFwdSm90INS1_25CollectiveMainloopFwdSm90ILi2EN4cute5tupleIJNS5_1CILi1EEES8_S8_EEENS6_IJNS7_ILi192EEENS7_ILi128EEENS7_ILi96EEEEEELi96ENS_6half_tEfNS_4arch4Sm90ELb0ELb1ELb0ELb1ELb0ELb1ELb0ELb0ELb1ELb1ELb1ELb0EEENS1_21CollectiveEpilogueFwdINS6_IJSA_SC_SB_EEES9_SE_SG_Li384ELb1ELb1ELb1ELb0EEENS1_36VarlenDynamicPersistentTileSchedulerILi192ELi128ELi384ELi128ELb1ELb1ELb1ELb1ELb0ELb1EEEEEEEEEvNT_6ParamsE)
        /*05c0*/ 	.word	0x00000000


	//----- nvinfo : EIATTR_MIN_STACK_SIZE
	.align		4
.L_256:
        /*05c4*/ 	.byte	0x04, 0x12
        /*05c6*/ 	.short	(.L_258 - .L_257)
	.align		4
.L_257:
        /*05c8*/ 	.word	index@(_ZN7cutlass13device_kernelIN5flash11enable_sm90INS1_16FlashAttnFwdSm90INS1_25CollectiveMainloopFwdSm90ILi2EN4cute5tupleIJNS5_1CILi1EEES8_S8_EEENS6_IJNS7_ILi192EEENS7_ILi144EEENS7_ILi96EEEEEELi96ENS_6half_tEfNS_4arch4Sm90ELb1ELb0ELb0ELb0ELb0ELb0ELb0ELb0ELb1ELb1ELb1ELb0EEENS1_21CollectiveEpilogueFwdINS6_IJSA_SC_SB_EEES9_SE_SG_Li384ELb0ELb1ELb1ELb0EEENS1_19SingleTileSchedulerILb0ELb1ELb1ELi192EEEEEEEEEvNT_6ParamsE)
        /*05cc*/ 	.word	0x00000000


	//----- nvinfo : EIATTR_MIN_STACK_SIZE
	.align		4
.L_258:
        /*05d0*/ 	.byte	0x04, 0x12
        /*05d2*/ 	.short	(.L_260 - .L_259)
	.align		4
.L_259:
        /*05d4*/ 	.word	index@(_ZN7cutlass13device_kernelIN5flash11enable_sm90INS1_16FlashAttnFwdSm90INS1_25CollectiveMainloopFwdSm90ILi2EN4cute5tupleIJNS5_1CILi1EEES8_S8_EEENS6_IJNS7_ILi192EEENS7_ILi144EEENS7_ILi96EEEEEELi96ENS_6half_tEfNS_4arch4Sm90ELb1ELb0ELb0ELb1ELb0ELb0ELb0ELb0ELb1ELb1ELb1ELb0EEENS1_21CollectiveEpilogueFwdINS6_IJSA_SC_SB_EEES9_SE_SG_Li384ELb1ELb1ELb1ELb0EEENS1_36VarlenDynamicPersistentTileSchedulerILi192ELi144ELi384ELi128ELb1ELb1ELb1ELb1ELb1ELb1EEEEEEEEEvNT_6ParamsE)
        /*05d8*/ 	.word	0x00000000


	//----- nvinfo : EIATTR_MIN_STACK_SIZE
	.align		4
.L_260:
        /*05dc*/ 	.byte	0x04, 0x12
        /*05de*/ 	.short	(.L_262 - .L_261)
	.align		4
.L_261:
        /*05e0*/ 	.word	index@(_ZN7cutlass13device_kernelIN5flash11enable_sm90INS1_16FlashAttnFwdSm90INS1_25CollectiveMainloopFwdSm90ILi2EN4cute5tupleIJNS5_1CILi1EEES8_S8_EEENS6_IJNS7_ILi192EEENS7_ILi144EEENS7_ILi96EEEEEELi96ENS_6half_tEfNS_4arch4Sm90ELb1ELb0ELb0ELb1ELb0ELb1ELb0ELb0ELb1ELb1ELb1ELb0EEENS1_21CollectiveEpilogueFwdINS6_IJSA_SC_SB_EEES9_SE_SG_Li384ELb1ELb1ELb1ELb0EEENS1_36VarlenDynamicPersistentTileSchedulerILi192ELi144ELi384ELi128ELb1ELb1ELb1ELb1ELb1ELb1EEEEEEEEEvNT_6ParamsE)
        /*05e4*/ 	.word	0x00000000


	//----- nvinfo : EIATTR_MIN_STACK_SIZE
	.align		4
.L_262:
        /*05e8*/ 	.byte	0x04, 0x12
        /*05ea*/ 	.short	(.L_264 - .L_263)
	.align		4
.L_263:
        /*05ec*/ 	.word	index@(_ZN7cutlass13device_kernelIN5flash11enable_sm90INS1_16FlashAttnFwdSm90INS1_25CollectiveMainloopFwdSm90ILi2EN4cute5tupleIJNS5_1CILi1EEES8_S8_EEENS6_IJNS7_ILi192EEESA_NS7_ILi64EEEEEELi64ENS_6half_tEfNS_4arch4Sm90ELb0ELb0ELb0ELb0ELb0ELb0ELb0ELb0ELb1ELb1ELb1ELb0EEENS1_21CollectiveEpilogueFwdINS6_IJSA_SB_SA_EEES9_SD_SF_Li384ELb0ELb1ELb1ELb0EEENS1_19SingleTileSchedulerILb0ELb1ELb1ELi192EEEEEEEEEvNT_6ParamsE)
        /*05f0*/ 	.word	0x00000000


	//----- nvinfo : EIATTR_MIN_STACK_SIZE
	.align		4
.L_264:
        /*05f4*/ 	.byte	0x04, 0x12
        /*05f6*/ 	.short	(.L_266 - .L_265)
	.align		4
.L_265:
        /*05f8*/ 	.word	index@(_ZN7cutlass13device_kernelIN5flash11enable_sm90INS1_16FlashAttnFwdSm90INS1_25CollectiveMainloopFwdSm90ILi2EN4cute5tupleIJNS5_1CILi1EEES8_S8_EEENS6_IJNS7_ILi192EEESA_NS7_ILi64EEEEEELi64ENS_6half_tEfNS_4arch4Sm90ELb0ELb0ELb0ELb1ELb0ELb0ELb0ELb0ELb1ELb1ELb1ELb0EEENS1_21CollectiveEpilogueFwdINS6_IJSA_SB_SA_EEES9_SD_SF_Li384ELb1ELb1ELb1ELb0EEENS1_36VarlenDynamicPersistentTileSchedulerILi192ELi192ELi384ELi128ELb1ELb1ELb1ELb0ELb1ELb1EEEEEEEEEvNT_6ParamsE)
        /*05fc*/ 	.word	0x00000000


	//----- nvinfo : EIATTR_MIN_STACK_SIZE
	.align		4
.L_266:
        /*0600*/ 	.byte	0x04, 0x12
        /*0602*/ 	.short	(.L_268 - .L_267)
	.align		4
.L_267:
        /*0604*/ 	.word	index@(_ZN7cutlass13device_kernelIN5flash11enable_sm90INS1_16FlashAttnFwdSm90INS1_25CollectiveMainloopFwdSm90ILi2EN4cute5tupleIJNS5_1CILi1EEES8_S8_EEENS6_IJNS7_ILi192EEESA_NS7_ILi64EEEEEELi64ENS_6half_tEfNS_4arch4Sm90ELb0ELb0ELb0ELb1ELb0ELb1ELb0ELb0ELb1ELb1ELb1ELb0EEENS1_21CollectiveEpilogueFwdINS6_IJSA_SB_SA_EEES9_SD_SF_Li384ELb1ELb1ELb1ELb0EEENS1_36VarlenDynamicPersistentTileSchedulerILi192ELi192ELi384ELi128ELb1ELb1ELb1ELb0ELb1ELb1EEEEEEEEEvNT_6ParamsE)
        /*0608*/ 	.word	0x00000000


	//----- nvinfo : EIATTR_MIN_STACK_SIZE
	.align		4
.L_268:
        /*060c*/ 	.byte	0x04, 0x12
        /*060e*/ 	.short	(.L_270 - .L_269)
	.align		4
.L_269:
        /*0610*/ 	.word	index@(_ZN7cutlass13device_kernelIN5flash11enable_sm90INS1_16FlashAttnFwdSm90INS1_25CollectiveMainloopFwdSm90ILi2EN4cute5tupleIJNS5_1CILi1EEES8_S8_EEENS6_IJNS7_ILi192EEENS7_ILi128EEENS7_ILi64EEEEEELi64ENS_6half_tEfNS_4arch4Sm90ELb0ELb1ELb0ELb0ELb0ELb0ELb0ELb1ELb1ELb1ELb1ELb0EEENS1_21CollectiveEpilogueFwdINS6_IJSA_SC_SB_EEES9_SE_SG_Li384ELb0ELb1ELb1ELb0EEENS1_19SingleTileSchedulerILb0ELb1ELb1ELi192EEEEEEEEEvNT_6ParamsE)
        /*0614*/ 	.word	0x00000000


	//----- nvinfo : EIATTR_MIN_STACK_SIZE
	.align		4
.L_270:
        /*0618*/ 	.byte	0x04, 0x12
        /*061a*/ 	.short	(.L_272 - .L_271)
	.align		4
.L_271:
        /*061c*/ 	.word	index@(_ZN7cutlass13device_kernelIN5flash11enable_sm90INS1_16FlashAttnFwdSm90INS1_25CollectiveMainloopFwdSm90ILi2EN4cute5tupleIJNS5_1CILi1EEES8_S8_EEENS6_IJNS7_ILi192EEENS7_ILi128EEENS7_ILi64EEEEEELi64ENS_6half_tEfNS_4arch4Sm90ELb0ELb1ELb0ELb1ELb0ELb0ELb0ELb1ELb1ELb1ELb1ELb0EEENS1_21CollectiveEpilogueFwdINS6_IJSA_SC_SB_EEES9_SE_SG_Li384ELb1ELb1ELb1ELb0EEENS1_36VarlenDynamicPersistentTileSchedulerILi192ELi128ELi384ELi128ELb1ELb1ELb1ELb1ELb0ELb1EEEEEEEEEvNT_6ParamsE)
        /*0620*/ 	.word	0x00000000


	//----- nvinfo : EIATTR_MIN_STACK_SIZE
	.align		4
.L_272:
        /*0624*/ 	.byte	0x04, 0x12
        /*0626*/ 	.short	(.L_274 - .L_273)
	.align		4
.L_273:
        /*0628*/ 	.word	index@(_ZN7cutlass13device_kernelIN5flash11enable_sm90INS1_16FlashAttnFwdSm90INS1_25CollectiveMainloopFwdSm90ILi2EN4cute5tupleIJNS5_1CILi1EEES8_S8_EEENS6_IJNS7_ILi192EEENS7_ILi128EEENS7_ILi64EEEEEELi64ENS_6half_tEfNS_4arch4Sm90ELb0ELb1ELb0ELb1ELb0ELb1ELb0ELb1ELb1ELb1ELb1ELb0EEENS1_21CollectiveEpilogueFwdINS6_IJSA_SC_SB_EEES9_SE_SG_Li384ELb1ELb1ELb1ELb0EEENS1_36VarlenDynamicPersistentTileSchedulerILi192ELi128ELi384ELi128ELb1ELb1ELb1ELb1ELb0ELb1EEEEEEEEEvNT_6ParamsE)
        /*062c*/ 	.word	0x00000000


	//----- nvinfo : EIATTR_MIN_STACK_SIZE
	.align		4
.L_274:
        /*0630*/ 	.byte	0x04, 0x12
        /*0632*/ 	.short	(.L_276 - .L_275)
	.align		4
.L_275:
        /*0634*/ 	.word	index@(_ZN7cutlass13device_kernelIN5flash11enable_sm90INS1_16FlashAttnFwdSm90INS1_25CollectiveMainloopFwdSm90ILi2EN4cute5tupleIJNS5_1CILi1EEES8_S8_EEENS6_IJNS7_ILi192EEENS7_ILi128EEENS7_ILi64EEEEEELi64ENS_6half_tEfNS_4arch4Sm90ELb1ELb0ELb0ELb0ELb0ELb0ELb0ELb1ELb1ELb1ELb1ELb0EEENS1_21CollectiveEpilogueFwdINS6_IJSA_SC_SB_EEES9_SE_SG_Li384ELb0ELb1ELb1ELb0EEENS1_19SingleTileSchedulerILb0ELb1ELb1ELi192EEEEEEEEEvNT_6ParamsE)
        /*0638*/ 	.word	0x00000000


	//----- nvinfo : EIATTR_MIN_STACK_SIZE
	.align		4
.L_276:
        /*063c*/ 	.byte	0x04, 0x12
        /*063e*/ 	.short	(.L_278 - .L_277)
	.align		4
.L_277:
        /*0640*/ 	.word	index@(_ZN7cutlass13device_kernelIN5flash11enable_sm90INS1_16FlashAttnFwdSm90INS1_25CollectiveMainloopFwdSm90ILi2EN4cute5tupleIJNS5_1CILi1EEES8_S8_EEENS6_IJNS7_ILi192EEENS7_ILi128EEENS7_ILi64EEEEEELi64ENS_6half_tEfNS_4arch4Sm90ELb1ELb0ELb0ELb1ELb0ELb0ELb0ELb1ELb1ELb1ELb1ELb0EEENS1_21CollectiveEpilogueFwdINS6_IJSA_SC_SB_EEES9_SE_SG_Li384ELb1ELb1ELb1ELb0EEENS1_36VarlenDynamicPersistentTileSchedulerILi192ELi128ELi384ELi128ELb1ELb1ELb1ELb1ELb1ELb1EEEEEEEEEvNT_6ParamsE)
        /*0644*/ 	.word	0x00000000


	//----- nvinfo : EIATTR_MIN_STACK_SIZE
	.align		4
.L_278:
        /*0648*/ 	.byte	0x04, 0x12
        /*064a*/ 	.short	(.L_280 - .L_279)
	.align		4
.L_279:
        /*064c*/ 	.word	index@(_ZN7cutlass13device_kernelIN5flash11enable_sm90INS1_16FlashAttnFwdSm90INS1_25CollectiveMainloopFwdSm90ILi2EN4cute5tupleIJNS5_1CILi1EEES8_S8_EEENS6_IJNS7_ILi192EEENS7_ILi128EEENS7_ILi64EEEEEELi64ENS_6half_tEfNS_4arch4Sm90ELb1ELb0ELb0ELb1ELb0ELb1ELb0ELb1ELb1ELb1ELb1ELb0EEENS1_21CollectiveEpilogueFwdINS6_IJSA_SC_SB_EEES9_SE_SG_Li384ELb1ELb1ELb1ELb0EEENS1_36VarlenDynamicPersistentTileSchedulerILi192ELi128ELi384ELi128ELb1ELb1ELb1ELb1ELb1ELb1EEEEEEEEEvNT_6ParamsE)
        /*0650*/ 	.word	0x00000000
.L_280:


//--------------------- .nv.compat                --------------------------
	.section	.nv.compat,"",@"SHT_CUDA_COMPAT_INFO"
	.align	4
        /*0000*/ 	.byte	0x02, 0x09, 0x01, 0x00, 0x02, 0x02, 0x01, 0x00, 0x02, 0x05, 0x05, 0x00, 0x03, 0x07, 0x01, 0x01
        /*0010*/ 	.byte	0x02, 0x03, 0x00, 0x00, 0x02, 0x06, 0x01, 0x00, 0x04, 0x0b, 0x08, 0x00, 0x09, 0x00, 0x00, 0x00
        /*0020*/ 	.byte	0x00, 0x00, 0x00, 0x00


//--------------------- .nv.info._ZN7cutlass13device_kernelIN5flash11enable_sm90INS1_16FlashAttnFwdSm90INS1_25CollectiveMainloopFwdSm90ILi2EN4cute5tupleIJNS5_1CILi1EEES8_S8_EEENS6_IJNS7_ILi128EEENS7_ILi80EEENS7_ILi256EEEEEELi256ENS_6half_tEfNS_4arch4Sm90ELb0ELb0ELb0ELb0ELb0ELb0ELb0ELb1ELb1ELb1ELb1ELb0EEENS1_21CollectiveEpilogueFwdINS6_IJSA_SC_SB_EEES9_SE_SG_Li256ELb0ELb1ELb1ELb0EEENS1_19SingleTileSchedulerILb0ELb1ELb1ELi128EEEEEEEEEvNT_6ParamsE --------------------------
	.section	.nv.info._ZN7cutlass13device_kernelIN5flash11enable_sm90INS1_16FlashAttnFwdSm90INS1_25CollectiveMainloopFwdSm90ILi2EN4cute5tupleIJNS5_1CILi1EEES8_S8_EEENS6_IJNS7_ILi128EEENS7_ILi80EEENS7_ILi256EEEEEELi256ENS_6half_tEfNS_4arch4Sm90ELb0ELb0ELb0ELb0ELb0ELb0ELb0ELb1ELb1ELb1ELb1ELb0EEENS1_21CollectiveEpilogueFwdINS6_IJSA_SC_SB_EEES9_SE_SG_Li256ELb0ELb1ELb1ELb0EEENS1_19SingleTileSchedulerILb0ELb1ELb1ELi128EEEEEEEEEvNT_6ParamsE,"",@"SHT_CUDA_INFO"
	.sectionflags	@""
	.align	4


	//----- nvinfo : EIATTR_CUDA_API_VERSION
	.align		4
        /*0000*/ 	.byte	0x04, 0x37
        /*0002*/ 	.short	(.L_282 - .L_281)
.L_281:
        /*0004*/ 	.word	0x00000082


	//----- nvinfo : EIATTR_KPARAM_INFO
	.align		4
.L_282:
        /*0008*/ 	.byte	0x04, 0x17
        /*000a*/ 	.short	(.L_284 - .L_283)
.L_283:
        /*000c*/ 	.word	0x00000000
        /*0010*/ 	.short	0x0000
        /*0012*/ 	.short	0x0000
        /*0014*/ 	.byte	0x00, 0xf0, 0x01, 0x28


	//----- nvinfo : EIATTR_SPARSE_MMA_MASK
	.align		4
.L_284:
        /*0018*/ 	.byte	0x03, 0x50
        /*001a*/ 	.short	0x0000


	//----- nvinfo : EIATTR_MAXREG_COUNT
	.align		4
        /*001c*/ 	.byte	0x03, 0x1b
        /*001e*/ 	.short	0x00a8


	//----- nvinfo : EIATTR_MERCURY_ISA_VERSION
	.align		4
        /*0020*/ 	.byte	0x03, 0x5f
        /*0022*/ 	.short	0x0101


	//----- nvinfo : EIATTR_VRC_CTA_INIT_COUNT
	.align		4
        /*0024*/ 	.byte	0x02, 0x4a
	.zero		1
	.zero		1


	//----- nvinfo : EIATTR_EXIT_INSTR_OFFSETS
	.align		4
        /*0028*/ 	.byte	0x04, 0x1c
        /*002a*/ 	.short	(.L_286 - .L_285)


	//   ....[0]....
.L_285:
        /*002c*/ 	.word	0x00000010


	//----- nvinfo : EIATTR_MAX_THREADS
	.align		4
.L_286:
        /*0030*/ 	.byte	0x04, 0x05
        /*0032*/ 	.short	(.L_288 - .L_287)
.L_287:
        /*0034*/ 	.word	0x00000180
        /*0038*/ 	.word	0x00000001
        /*003c*/ 	.word	0x00000001


	//----- nvinfo : EIATTR_CBANK_PARAM_SIZE
	.align		4
.L_288:
        /*0040*/ 	.byte	0x03, 0x19
        /*0042*/ 	.short	0x0a00


	//----- nvinfo : EIATTR_PARAM_CBANK
	.align		4
        /*0044*/ 	.byte	0x04, 0x0a
        /*0046*/ 	.short	(.L_290 - .L_289)
	.align		4
.L_289:
        /*0048*/ 	.word	index@(.nv.constant0._ZN7cutlass13device_kernelIN5flash11enable_sm90INS1_16FlashAttnFwdSm90INS1_25CollectiveMainloopFwdSm90ILi2EN4cute5tupleIJNS5_1CILi1EEES8_S8_EEENS6_IJNS7_ILi128EEENS7_ILi80EEENS7_ILi256EEEEEELi256ENS_6half_tEfNS_4arch4Sm90ELb0ELb0ELb0ELb0ELb0ELb0ELb0ELb1ELb1ELb1ELb1ELb0EEENS1_21CollectiveEpilogueFwdINS6_IJSA_SC_SB_EEES9_SE_SG_Li256ELb0ELb1ELb1ELb0EEENS1_19SingleTileSchedulerILb0ELb1ELb1ELi128EEEEEEEEEvNT_6ParamsE)
        /*004c*/ 	.short	0x0380
        /*004e*/ 	.short	0x0a00


	//----- nvinfo : EIATTR_SW_WAR
	.align		4
.L_290:
        /*0050*/ 	.byte	0x04, 0x36
        /*0052*/ 	.short	(.L_292 - .L_291)
.L_291:
        /*0054*/ 	.word	0x00000008
.L_292:


//--------------------- .nv.info._ZN7cutlass13device_kernelIN5flash11enable_sm90INS1_16FlashAttnFwdSm90INS1_25CollectiveMainloopFwdSm90ILi2EN4cute5tupleIJNS5_1CILi1EEES8_S8_EEENS6_IJNS7_ILi128EEENS7_ILi80EEENS7_ILi256EEEEEELi256ENS_6half_tEfNS_4arch4Sm90ELb0ELb0ELb0ELb1ELb0ELb0ELb0ELb1ELb1ELb1ELb1ELb0EEENS1_21CollectiveEpilogueFwdINS6_IJSA_SC_SB_EEES9_SE_SG_Li256ELb1ELb1ELb1ELb0EEENS1_36VarlenDynamicPersistentTileSchedulerILi128ELi80ELi256ELi128ELb1ELb1ELb1ELb0ELb1ELb1EEEEEEEEEvNT_6ParamsE --------------------------
	.section	.nv.info._ZN7cutlass13device_kernelIN5flash11enable_sm90INS1_16FlashAttnFwdSm90INS1_25CollectiveMainloopFwdSm90ILi2EN4cute5tupleIJNS5_1CILi1EEES8_S8_EEENS6_IJNS7_ILi128EEENS7_ILi80EEENS7_ILi256EEEEEELi256ENS_6half_tEfNS_4arch4Sm90ELb0ELb0ELb0ELb1ELb0ELb0ELb0ELb1ELb1ELb1ELb1ELb0EEENS1_21CollectiveEpilogueFwdINS6_IJSA_SC_SB_EEES9_SE_SG_Li256ELb1ELb1ELb1ELb0EEENS1_36VarlenDynamicPersistentTileSchedulerILi128ELi80ELi256ELi128ELb1ELb1ELb1ELb0ELb1ELb1EEEEEEEEEvNT_6ParamsE,"",@"SHT_CUDA_INFO"
	.sectionflags	@""
	.align	4


	//----- nvinfo : EIATTR_CUDA_API_VERSION
	.align		4
        /*0000*/ 	.byte	0x04, 0x37
        /*0002*/ 	.short	(.L_294 - .L_293)
.L_293:
        /*0004*/ 	.word	0x00000082


	//----- nvinfo : EIATTR_KPARAM_INFO
	.align		4
.L_294:
        /*0008*/ 	.byte	0x04, 0x17
        /*000a*/ 	.short	(.L_296 - .L_295)
.L_295:
        /*000c*/ 	.word	0x00000000
        /*0010*/ 	.short	0x0000
        /*0012*/ 	.short	0x0000
        /*0014*/ 	.byte	0x00, 0xf0, 0x01, 0x2a


	//----- nvinfo : EIATTR_SPARSE_MMA_MASK
	.align		4
.L_296:
        /*0018*/ 	.byte	0x03, 0x50
        /*001a*/ 	.short	0x0000


	//----- nvinfo : EIATTR_MAXREG_COUNT
	.align		4
        /*001c*/ 	.byte	0x03, 0x1b
        /*001e*/ 	.short	0x00a8


	//----- nvinfo : EIATTR_MERCURY_ISA_VERSION
	.align		4
        /*0020*/ 	.byte	0x03, 0x5f
        /*0022*/ 	.short	0x0101


	//----- nvinfo : EIATTR_VRC_CTA_INIT_COUNT
	.align		4
        /*0024*/ 	.byte	0x02, 0x4a
	.zero		1
	.zero		1


	//----- nvinfo : EIATTR_EXIT_INSTR_OFFSETS
	.align		4
        /*0028*/ 	.byte	0x04, 0x1c
        /*002a*/ 	.short	(.L_298 - .L_297)


	//   ....[0]....
.L_297:
        /*002c*/ 	.word	0x00000010


	//----- nvinfo : EIATTR_MAX_THREADS
	.align		4
.L_298:
        /*0030*/ 	.byte	0x04, 0x05
        /*0032*/ 	.short	(.L_300 - .L_299)
.L_299:
        /*0034*/ 	.word	0x00000180
        /*0038*/ 	.word	0x00000001
        /*003c*/ 	.word	0x00000001


	//----- nvinfo : EIATTR_CBANK_PARAM_SIZE
	.align		4
.L_300:
        /*0040*/ 	.byte	0x03, 0x19
        /*0042*/ 	.short	0x0a80


	//----- nvinfo : EIATTR_PARAM_CBANK
	.align		4
        /*0044*/ 	.byte	0x04, 0x0a
        /*0046*/ 	.short	(.L_302 - .L_301)
	.align		4
.L_301:
        /*0048*/ 	.word	index@(.nv.constant0._ZN7cutlass13device_kernelIN5flash11enable_sm90INS1_16FlashAttnFwdSm90INS1_25CollectiveMainloopFwdSm90ILi2EN4cute5tupleIJNS5_1CILi1EEES8_S8_EEENS6_IJNS7_ILi128EEENS7_ILi80EEENS7_ILi256EEEEEELi256ENS_6half_tEfNS_4arch4Sm90ELb0ELb0ELb0ELb1ELb0ELb0ELb0ELb1ELb1ELb1ELb1ELb0EEENS1_21CollectiveEpilogueFwdINS6_IJSA_SC_SB_EEES9_SE_SG_Li256ELb1ELb1ELb1ELb0EEENS1_36VarlenDynamicPersistentTileSchedulerILi128ELi80ELi256ELi128ELb1ELb1ELb1ELb0ELb1ELb1EEEEEEEEEvNT_6ParamsE)
        /*004c*/ 	.short	0x0380
        /*004e*/ 	.short	0x0a80


	//----- nvinfo : EIATTR_SW_WAR
	.align		4
.L_302:
        /*0050*/ 	.byte	0x04, 0x36
        /*0052*/ 	.short	(.L_304 - .L_303)
.L_303:
        /*0054*/ 	.word	0x00000008
.L_304:


//--------------------- .nv.info._ZN7cutlass13device_kernelIN5flash11enable_sm90INS1_16FlashAttnFwdSm90INS1_25CollectiveMainloopFwdSm90ILi2EN4cute5tupleIJNS5_1CILi1EEES8_S8_EEENS6_IJNS7_ILi128EEENS7_ILi80EEENS7_ILi256EEEEEELi256ENS_6half_tEfNS_4arch4Sm90ELb0ELb0ELb0ELb1ELb0ELb1ELb0ELb1ELb1ELb1ELb1ELb0EEENS1_21CollectiveEpilogueFwdINS6_IJSA_SC_SB_EEES9_SE_SG_Li256ELb1ELb1ELb1ELb0EEENS1_36VarlenDynamicPersistentTileSchedulerILi128ELi80ELi256ELi128ELb1ELb1ELb1ELb0ELb1ELb1EEEEEEEEEvNT_6ParamsE --------------------------
	.section	.nv.info._ZN7cutlass13device_kernelIN5flash11enable_sm90INS1_16FlashAttnFwdSm90INS1_25CollectiveMainloopFwdSm90ILi2EN4cute5tupleIJNS5_1CILi1EEES8_S8_EEENS6_IJNS7_ILi128EEENS7_ILi80EEENS7_ILi256EEEEEELi256ENS_6half_tEfNS_4arch4Sm90ELb0ELb0ELb0ELb1ELb0ELb1ELb0ELb1ELb1ELb1ELb1ELb0EEENS1_21CollectiveEpilogueFwdINS6_IJSA_SC_SB_EEES9_SE_SG_Li256ELb1ELb1ELb1ELb0EEENS1_36VarlenDynamicPersistentTileSchedulerILi128ELi80ELi256ELi128ELb1ELb1ELb1ELb0ELb1ELb1EEEEEEEEEvNT_6ParamsE,"",@"SHT_CUDA_INFO"
	.sectionflags	@""
	.align	4


	//----- nvinfo : EIATTR_CUDA_API_VERSION
	.align		4
        /*0000*/ 	.byte	0x04, 0x37
        /*0002*/ 	.short	(.L_306 - .L_305)
.L_305:
        /*0004*/ 	.word	0x00000082


	//----- nvinfo : EIATTR_KPARAM_INFO
	.align		4
.L_306:
        /*0008*/ 	.byte	0x04, 0x17
        /*000a*/ 	.short	(.L_308 - .L_307)
.L_307:
        /*000c*/ 	.word	0x00000000
        /*0010*/ 	.short	0x0000
        /*0012*/ 	.short	0x0000
        /*0014*/ 	.byte	0x00, 0xf0, 0x01, 0x2a


	//----- nvinfo : EIATTR_SPARSE_MMA_MASK
	.align		4
.L_308:
        /*0018*/ 	.byte	0x03, 0x50
        /*001a*/ 	.short	0x0000


	//----- nvinfo : EIATTR_MAXREG_COUNT
	.align		4
        /*001c*/ 	.byte	0x03, 0x1b
        /*001e*/ 	.short	0x00a8


	//----- nvinfo : EIATTR_MERCURY_ISA_VERSION
	.align		4
        /*0020*/ 	.byte	0x03, 0x5f
        /*0022*/ 	.short	0x0101


	//----- nvinfo : EIATTR_VRC_CTA_INIT_COUNT
	.align		4
        /*0024*/ 	.byte	0x02, 0x4a
	.zero		1
	.zero		1


	//----- nvinfo : EIATTR_EXIT_INSTR_OFFSETS
	.align		4
        /*0028*/ 	.byte	0x04, 0x1c
        /*002a*/ 	.short	(.L_310 - .L_309)


	//   ....[0]....
.L_309:
        /*002c*/ 	.word	0x00000010


	//----- nvinfo : EIATTR_MAX_THREADS
	.align		4
.L_310:
        /*0030*/ 	.byte	0x04, 0x05
        /*0032*/ 	.short	(.L_312 - .L_311)
.L_311:
        /*0034*/ 	.word	0x00000180
        /*0038*/ 	.word	0x00000001
        /*003c*/ 	.word	0x00000001


	//----- nvinfo : EIATTR_CBANK_PARAM_SIZE
	.align		4
.L_312:
        /*0040*/ 	.byte	0x03, 0x19
        /*0042*/ 	.short	0x0a80


	//----- nvinfo : EIATTR_PARAM_CBANK
	.align		4
        /*0044*/ 	.byte	0x04, 0x0a
        /*0046*/ 	.short	(.L_314 - .L_313)
	.align		4
.L_313:
        /*0048*/ 	.word	index@(.nv.constant0._ZN7cutlass13device_kernelIN5flash11enable_sm90INS1_16FlashAttnFwdSm90INS1_25CollectiveMainloopFwdSm90ILi2EN4cute5tupleIJNS5_1CILi1EEES8_S8_EEENS6_IJNS7_ILi128EEENS7_ILi80EEENS7_ILi256EEEEEELi256ENS_6half_tEfNS_4arch4Sm90ELb0ELb0ELb0ELb1ELb0ELb1ELb0ELb1ELb1ELb1ELb1ELb0EEENS1_21CollectiveEpilogueFwdINS6_IJSA_SC_SB_EEES9_SE_SG_Li256ELb1ELb1ELb1ELb0EEENS1_36VarlenDynamicPersistentTileSchedulerILi128ELi80ELi256ELi128ELb1ELb1ELb1ELb0ELb1ELb1EEEEEEEEEvNT_6ParamsE)
        /*004c*/ 	.short	0x0380
        /*004e*/ 	.short	0x0a80


	//----- nvinfo : EIATTR_SW_WAR
	.align		4
.L_314:
        /*0050*/ 	.byte	0x04, 0x36
        /*0052*/ 	.short	(.L_316 - .L_315)
.L_315:
        /*0054*/ 	.word	0x00000008
.L_316:


//--------------------- .nv.info._ZN7cutlass13device_kernelIN5flash11enable_sm90INS1_16FlashAttnFwdSm90INS1_25CollectiveMainloopFwdSm90ILi2EN4cute5tupleIJNS5_1CILi1EEES8_S8_EEENS6_IJNS7_ILi128EEENS7_ILi64EEENS7_ILi256EEEEEELi256ENS_6half_tEfNS_4arch4Sm90ELb0ELb1ELb0ELb0ELb0ELb0ELb0ELb1ELb1ELb1ELb1ELb0EEENS1_21CollectiveEpilogueFwdINS6_IJSA_SC_SB_EEES9_SE_SG_Li256ELb0ELb1ELb1ELb0EEENS1_19SingleTileSchedulerILb0ELb1ELb1ELi128EEEEEEEEEvNT_6ParamsE --------------------------
	.section	.nv.info._ZN7cutlass13device_kernelIN5flash11enable_sm90INS1_16FlashAttnFwdSm90INS1_25CollectiveMainloopFwdSm90ILi2EN4cute5tupleIJNS5_1CILi1EEES8_S8_EEENS6_IJNS7_ILi128EEENS7_ILi64EEENS7_ILi256EEEEEELi256ENS_6half_tEfNS_4arch4Sm90ELb0ELb1ELb0ELb0ELb0ELb0ELb0ELb1ELb1ELb1ELb1ELb0EEENS1_21CollectiveEpilogueFwdINS6_IJSA_SC_SB_EEES9_SE_SG_Li256ELb0ELb1ELb1ELb0EEENS1_19SingleTileSchedulerILb0ELb1ELb1ELi128EEEEEEEEEvNT_6ParamsE,"",@"SHT_CUDA_INFO"
	.sectionflags	@""
	.align	4


	//----- nvinfo : EIATTR_CUDA_API_VERSION
	.align		4
        /*0000*/ 	.byte	0x04, 0x37
        /*0002*/ 	.short	(.L_318 - .L_317)
.L_317:
        /*0004*/ 	.word	0x00000082


	//----- nvinfo : EIATTR_KPARAM_INFO
	.align		4
.L_318:
        /*0008*/ 	.byte	0x04, 0x17
        /*000a*/ 	.short	(.L_320 - .L_319)
.L_319:
        /*000c*/ 	.word	0x00000000
        /*0010*/ 	.short	0x0000
        /*0012*/ 	.short	0x0000
        /*0014*/ 	.byte	0x00, 0xf0, 0x01, 0x28


	//----- nvinfo : EIATTR_SPARSE_MMA_MASK
	.align		4
.L_320:
        /*0018*/ 	.byte	0x03, 0x50
        /*001a*/ 	.short	0x0000


	//----- nvinfo : EIATTR_MAXREG_COUNT
	.align		4
        /*001c*/ 	.byte	0x03, 0x1b
        /*001e*/ 	.short	0x00a8


	//----- nvinfo : EIATTR_MERCURY_ISA_VERSION
	.align		4
        /*0020*/ 	.byte	0x03, 0x5f
        /*0022*/ 	.short	0x0101


	//----- nvinfo : EIATTR_VRC_CTA_INIT_COUNT
	.align		4
        /*0024*/ 	.byte	0x02, 0x4a
	.zero		1
	.zero		1


	//----- nvinfo : EIATTR_EXIT_INSTR_OFFSETS
	.align		4
        /*0028*/ 	.byte	0x04, 0x1c
        /*002a*/ 	.short	(.L_322 - .L_321)


	//   ....[0]....
.L_321:
        /*002c*/ 	.word	0x00000010


	//----- nvinfo : EIATTR_MAX_THREADS
	.align		4
.L_322:
        /*0030*/ 	.byte	0x04, 0x05
        /*0032*/ 	.short	(.L_324 - .L_323)
.L_323:
        /*0034*/ 	.word	0x00000180
        /*0038*/ 	.word	0x00000001
        /*003c*/ 	.word	0x00000001


	//----- nvinfo : EIATTR_CBANK_PARAM_SIZE
	.align		4
.L_324:
        /*0040*/ 	.byte	0x03, 0x19
        /*0042*/ 	.short	0x0a00


	//----- nvinfo : EIATTR_PARAM_CBANK
	.align		4
        /*0044*/ 	.byte	0x04, 0x0a
        /*0046*/ 	.short	(.L_326 - .L_325)
	.align		4
.L_325:
        /*0048*/ 	.word	index@(.nv.constant0._ZN7cutlass13device_kernelIN5flash11enable_sm90INS1_16FlashAttnFwdSm90INS1_25CollectiveMainloopFwdSm90ILi2EN4cute5tupleIJNS5_1CILi1EEES8_S8_EEENS6_IJNS7_ILi128EEENS7_ILi64EEENS7_ILi256EEEEEELi256ENS_6half_tEfNS_4arch4Sm90ELb0ELb1ELb0ELb0ELb0ELb0ELb0ELb1ELb1ELb1ELb1ELb0EEENS1_21CollectiveEpilogueFwdINS6_IJSA_SC_SB_EEES9_SE_SG_Li256ELb0ELb1ELb1ELb0EEENS1_19SingleTileSchedulerILb0ELb1ELb1ELi128EEEEEEEEEvNT_6ParamsE)
        /*004c*/ 	.short	0x0380
        /*004e*/ 	.short	0x0a00


	//----- nvinfo : EIATTR_SW_WAR
	.align		4
.L_326:
        /*0050*/ 	.byte	0x04, 0x36
        /*0052*/ 	.short	(.L_328 - .L_327)
.L_327:
        /*0054*/ 	.word	0x00000008
.L_328:


//--------------------- .nv.info._ZN7cutlass13device_kernelIN5flash11enable_sm90INS1_16FlashAttnFwdSm90INS1_25CollectiveMainloopFwdSm90ILi2EN4cute5tupleIJNS5_1CILi1EEES8_S8_EEENS6_IJNS7_ILi128EEENS7_ILi64EEENS7_ILi256EEEEEELi256ENS_6half_tEfNS_4arch4Sm90ELb0ELb1ELb0ELb1ELb0ELb0ELb0ELb1ELb1ELb1ELb1ELb0EEENS1_21CollectiveEpilogueFwdINS6_IJSA_SC_SB_EEES9_SE_SG_Li256ELb1ELb1ELb1ELb0EEENS1_36VarlenDynamicPersistentTileSchedulerILi128ELi64ELi256ELi128ELb1ELb1ELb1ELb1ELb0ELb1EEEEEEEEEvNT_6ParamsE --------------------------
	.section	.nv.info._ZN7cutlass13device_kernelIN5flash11enable_sm90INS1_16FlashAttnFwdSm90INS1_25CollectiveMainloopFwdSm90ILi2EN4cute5tupleIJNS5_1CILi1EEES8_S8_EEENS6_IJNS7_ILi128EEENS7_ILi64EEENS7_ILi256EEEEEELi256ENS_6half_tEfNS_4arch4Sm90ELb0ELb1ELb0ELb1ELb0ELb0ELb0ELb1ELb1ELb1ELb1ELb0EEENS1_21CollectiveEpilogueFwdINS6_IJSA_SC_SB_EEES9_SE_SG_Li256ELb1ELb1ELb1ELb0EEENS1_36VarlenDynamicPersistentTileSchedulerILi128ELi64ELi256ELi128ELb1ELb1ELb1ELb1ELb0ELb1EEEEEEEEEvNT_6ParamsE,"",@"SHT_CUDA_INFO"
	.sectionflags	@""
	.align	4


	//----- nvinfo : EIATTR_CUDA_API_VERSION
	.align		4
        /*0000*/ 	.byte	0x04, 0x37
        /*0002*/ 	.short	(.L_330 - .L_329)
.L_329:
        /*0004*/ 	.word	0x00000082


	//----- nvinfo : EIATTR_KPARAM_INFO
	.align		4
.L_330:
        /*0008*/ 	.byte	0x04, 0x17
        /*000a*/ 	.short	(.L_332 - .L_331)
.L_331:
        /*000c*/ 	.word	0x00000000
        /*0010*/ 	.short	0x0000
        /*0012*/ 	.short	0x0000
        /*0014*/ 	.byte	0x00, 0xf0, 0x01, 0x2a


	//----- nvinfo : EIATTR_SPARSE_MMA_MASK
	.align		4
.L_332:
        /*0018*/ 	.byte	0x03, 0x50
        /*001a*/ 	.short	0x0000


	//----- nvinfo : EIATTR_MAXREG_COUNT
	.align		4
        /*001c*/ 	.byte	0x03, 0x1b
        /*001e*/ 	.short	0x00a8


	//----- nvinfo : EIATTR_MERCURY_ISA_VERSION
	.align		4
        /*0020*/ 	.byte	0x03, 0x5f
        /*0022*/ 	.short	0x0101


	//----- nvinfo : EIATTR_VRC_CTA_INIT_COUNT
	.align		4
        /*0024*/ 	.byte	0x02, 0x4a
	.zero		1
	.zero		1


	//----- nvinfo : EIATTR_EXIT_INSTR_OFFSETS
	.align		4
        /*0028*/ 	.byte	0x04, 0x1c
        /*002a*/ 	.short	(.L_334 - .L_333)


	//   ....[0]....
.L_333:
        /*002c*/ 	.word	0x00000010


	//----- nvinfo : EIATTR_MAX_THREADS
	.align		4
.L_334:
        /*0030*/ 	.byte	0x04, 0x05
        /*0032*/ 	.short	(.L_336 - .L_335)
.L_335:
        /*0034*/ 	.word	0x00000180
        /*0038*/ 	.word	0x00000001
        /*003c*/ 	.word	0x00000001


	//----- nvinfo : EIATTR_CBANK_PARAM_SIZE
	.align		4
.L_336:
        /*0040*/ 	.byte	0x03, 0x19
        /*0042*/ 	.short	0x0a80


	//----- nvinfo : EIATTR_PARAM_CBANK
	.align		4
        /*0044*/ 	.byte	0x04, 0x0a
        /*0046*/ 	.short	(.L_338 - .L_337)
	.align		4
.L_337:
        /*0048*/ 	.word	index@(.nv.constant0._ZN7cutlass13device_kernelIN5flash11enable_sm90INS1_16FlashAttnFwdSm90INS1_25CollectiveMainloopFwdSm90ILi2EN4cute5tupleIJNS5_1CILi1EEES8_S8_EEENS6_IJNS7_ILi128EEENS7_ILi64EEENS7_ILi256EEEEEELi256ENS_6half_tEfNS_4arch4Sm90ELb0ELb1ELb0ELb1ELb0ELb0ELb0ELb1ELb1ELb1ELb1ELb0EEENS1_21CollectiveEpilogueFwdINS6_IJSA_SC_SB_EEES9_SE_SG_Li256ELb1ELb1ELb1ELb0EEENS1_36VarlenDynamicPersistentTileSchedulerILi128ELi64ELi256ELi128ELb1ELb1ELb1ELb1ELb0ELb1EEEEEEEEEvNT_6ParamsE)
        /*004c*/ 	.short	0x0380
        /*004e*/ 	.short	0x0a80


	//----- nvinfo : EIATTR_SW_WAR
	.align		4
.L_338:
        /*0050*/ 	.byte	0x04, 0x36
        /*0052*/ 	.short	(.L_340 - .L_339)
.L_339:
        /*0054*/ 	.word	0x00000008
.L_340:


//--------------------- .nv.info._ZN7cutlass13device_kernelIN5flash11enable_sm90INS1_16FlashAttnFwdSm90INS1_25CollectiveMainloopFwdSm90ILi2EN4cute5tupleIJNS5_1CILi1EEES8_S8_EEENS6_IJNS7_ILi128EEENS7_ILi64EEENS7_ILi256EEEEEELi256ENS_6half_tEfNS_4arch4Sm90ELb0ELb1ELb0ELb1ELb0ELb1ELb0ELb1ELb1ELb1ELb1ELb0EEENS1_21CollectiveEpilogueFwdINS6_IJSA_SC_SB_EEES9_SE_SG_Li256ELb1ELb1ELb1ELb0EEENS1_36VarlenDynamicPersistentTileSchedulerILi128ELi64ELi256ELi128ELb1ELb1ELb1ELb1ELb0ELb1EEEEEEEEEvNT_6ParamsE --------------------------
	.section	.nv.info._ZN7cutlass13device_kernelIN5flash11enable_sm90INS1_16FlashAttnFwdSm90INS1_25CollectiveMainloopFwdSm90ILi2EN4cute5tupleIJNS5_1CILi1EEES8_S8_EEENS6_IJNS7_ILi128EEENS7_ILi64EEENS7_ILi256EEEEEELi256ENS_6half_tEfNS_4arch4Sm90ELb0ELb1ELb0ELb1ELb0ELb1ELb0ELb1ELb1ELb1ELb1ELb0EEENS1_21CollectiveEpilogueFwdINS6_IJSA_SC_SB_EEES9_SE_SG_Li256ELb1ELb1ELb1ELb0EEENS1_36VarlenDynamicPersistentTileSchedulerILi128ELi64ELi256ELi128ELb1ELb1ELb1ELb1ELb0ELb1EEEEEEEEEvNT_6ParamsE,"",@"SHT_CUDA_INFO"
	.sectionflags	@""
	.align	4


	//----- nvinfo : EIATTR_CUDA_API_VERSION
	.align		4
        /*0000*/ 	.byte	0x04, 0x37
        /*0002*/ 	.short	(.L_342 - .L_341)
.L_341:
        /*0004*/ 	.word	0x00000082


	//----- nvinfo : EIATTR_KPARAM_INFO
	.align		4
.L_342:
        /*0008*/ 	.byte	0x04, 0x17
        /*000a*/ 	.short	(.L_344 - .L_343)
.L_343:
        /*000c*/ 	.word	0x00000000
        /*0010*/ 	.short	0x0000
        /*0012*/ 	.short	0x0000
        /*0014*/ 	.byte	0x00, 0xf0, 0x01, 0x2a


	//----- nvinfo : EIATTR_SPARSE_MMA_MASK
	.align		4
.L_344:
        /*0018*/ 	.byte	0x03, 0x50
        /*001a*/ 	.short	0x0000


	//----- nvinfo : EIATTR_MAXREG_COUNT
	.align		4
        /*001c*/ 	.byte	0x03, 0x1b
        /*001e*/ 	.short	0x00a8


	//----- nvinfo : EIATTR_MERCURY_ISA_VERSION
	.align		4
        /*0020*/ 	.byte	0x03, 0x5f
        /*0022*/ 	.short	0x0101


	//----- nvinfo : EIATTR_VRC_CTA_INIT_COUNT
	.align		4
        /*0024*/ 	.byte	0x02, 0x4a
	.zero		1
	.zero		1


	//----- nvinfo : EIATTR_EXIT_INSTR_OFFSETS
	.align		4
        /*0028*/ 	.byte	0x04, 0x1c
        /*002a*/ 	.short	(.L_346 - .L_345)


	//   ....[0]....
.L_345:
        /*002c*/ 	.word	0x00000010


	//----- nvinfo : EIATTR_MAX_THREADS
	.align		4
.L_346:
        /*0030*/ 	.byte	0x04, 0x05
        /*0032*/ 	.short	(.L_348 - .L_347)
.L_347:
        /*0034*/ 	.word	0x00000180
        /*0038*/ 	.word	0x00000001
        /*003c*/ 	.word	0x00000001


	//----- nvinfo : EIATTR_CBANK_PARAM_SIZE
	.align		4
.L_348:
        /*0040*/ 	.byte	0x03, 0x19
        /*0042*/ 	.short	0x0a80


	//----- nvinfo : EIATTR_PARAM_CBANK
	.align		4
        /*0044*/ 	.byte	0x04, 0x0a
        /*0046*/ 	.short	(.L_350 - .L_349)
	.align		4
.L_349:
        /*0048*/ 	.word	index@(.nv.constant0._ZN7cutlass13device_kernelIN5flash11enable_sm90INS1_16FlashAttnFwdSm90INS1_25CollectiveMainloopFwdSm90ILi2EN4cute5tupleIJNS5_1CILi1EEES8_S8_EEENS6_IJNS7_ILi128EEENS7_ILi64EEENS7_ILi256EEEEEELi256ENS_6half_tEfNS_4arch4Sm90ELb0ELb1ELb0ELb1ELb0ELb1ELb0ELb1ELb1ELb1ELb1ELb0EEENS1_21CollectiveEpilogueFwdINS6_IJSA_SC_SB_EEES9_SE_SG_Li256ELb1ELb1ELb1ELb0EEENS1_36VarlenDynamicPersistentTileSchedulerILi128ELi64ELi256ELi128ELb1ELb1ELb1ELb1ELb0ELb1EEEEEEEEEvNT_6ParamsE)
        /*004c*/ 	.short	0x0380
        /*004e*/ 	.short	0x0a80


	//----- nvinfo : EIATTR_SW_WAR
	.align		4
.L_350:
        /*0050*/ 	.byte	0x04, 0x36
        /*0052*/ 	.short	(.L_352 - .L_351)
.L_351:
        /*0054*/ 	.word	0x00000008
.L_352:


//--------------------- .nv.info._ZN7cutlass13device_kernelIN5flash11enable_sm90INS1_16FlashAttnFwdSm90INS1_25CollectiveMainloopFwdSm90ILi2EN4cute5tupleIJNS5_1CILi1EEES8_S8_EEENS6_IJNS7_ILi128EEENS7_ILi80EEENS7_ILi256EEEEEELi256ENS_6half_tEfNS_4arch4Sm90ELb1ELb0ELb0ELb0ELb0ELb0ELb0ELb1ELb1ELb1ELb1ELb0EEENS1_21CollectiveEpilogueFwdINS6_IJSA_SC_SB_EEES9_SE_SG_Li256ELb0ELb1ELb1ELb0EEENS1_19SingleTileSchedulerILb0ELb1ELb1ELi128EEEEEEEEEvNT_6ParamsE --------------------------
	.section	.nv.info._ZN7cutlass13device_kernelIN5flash11enable_sm90INS1_16FlashAttnFwdSm90INS1_25CollectiveMainloopFwdSm90ILi2EN4cute5tupleIJNS5_1CILi1EEES8_S8_EEENS6_IJNS7_ILi128EEENS7_ILi80EEENS7_ILi256EEEEEELi256ENS_6half_tEfNS_4arch4Sm90ELb1ELb0ELb0ELb0ELb0ELb0ELb0ELb1ELb1ELb1ELb1ELb0EEENS1_21CollectiveEpilogueFwdINS6_IJSA_SC_SB_EEES9_SE_SG_Li256ELb0ELb1ELb1ELb0EEENS1_19SingleTileSchedulerILb0ELb1ELb1ELi128EEEEEEEEEvNT_6ParamsE,"",@"SHT_CUDA_INFO"
	.sectionflags	@""
	.align	4


	//----- nvinfo : EIATTR_CUDA_API_VERSION
	.align		4
        /*0000*/ 	.byte	0x04, 0x37
        /*0002*/ 	.short	(.L_354 - .L_353)
.L_353:
        /*0004*/ 	.word	0x00000082


	//----- nvinfo : EIATTR_KPARAM_INFO
	.align		4
.L_354:
        /*0008*/ 	.byte	0x04, 0x17
        /*000a*/ 	.short	(.L_356 - .L_355)
.L_355:
        /*000c*/ 	.word	0x00000000
        /*0010*/ 	.short	0x0000
        /*0012*/ 	.short	0x0000
        /*0014*/ 	.byte	0x00, 0xf0, 0x01, 0x28


	//----- nvinfo : EIATTR_SPARSE_MMA_MASK
	.align		4
.L_356:
        /*0018*/ 	.byte	0x03, 0x50
        /*001a*/ 	.short	0x0000


	//----- nvinfo : EIATTR_MAXREG_COUNT
	.align		4
        /*001c*/ 	.byte	0x03, 0x1b
        /*001e*/ 	.short	0x00a8


	//----- nvinfo : EIATTR_MERCURY_ISA_VERSION
	.align		4
        /*0020*/ 	.byte	0x03, 0x5f
        /*0022*/ 	.short	0x0101


	//----- nvinfo : EIATTR_VRC_CTA_INIT_COUNT
	.align		4
        /*0024*/ 	.byte	0x02, 0x4a
	.zero		1
	.zero		1


	//----- nvinfo : EIATTR_EXIT_INSTR_OFFSETS
	.align		4
        /*0028*/ 	.byte	0x04, 0x1c
        /*002a*/ 	.short	(.L_358 - .L_357)


	//   ....[0]....
.L_357:
        /*002c*/ 	.word	0x00000010


	//----- nvinfo : EIATTR_MAX_THREADS
	.align		4
.L_358:
        /*0030*/ 	.byte	0x04, 0x05
        /*0032*/ 	.short	(.L_360 - .L_359)
.L_359:
        /*0034*/ 	.word	0x00000180
        /*0038*/ 	.word	0x00000001
        /*003c*/ 	.word	0x00000001


	//----- nvinfo : EIATTR_CBANK_PARAM_SIZE
	.align		4
.L_360:
        /*0040*/ 	.byte	0x03, 0x19
        /*0042*/ 	.short	0x0a00


	//----- nvinfo : EIATTR_PARAM_CBANK
	.align		4
        /*0044*/ 	.byte	0x04, 0x0a
        /*0046*/ 	.short	(.L_362 - .L_361)
	.align		4
.L_361:
        /*0048*/ 	.word	index@(.nv.constant0._ZN7cutlass13device_kernelIN5flash11enable_sm90INS1_16FlashAttnFwdSm90INS1_25CollectiveMainloopFwdSm90ILi2EN4cute5tupleIJNS5_1CILi1EEES8_S8_EEENS6_IJNS7_ILi128EEENS7_ILi80EEENS7_ILi256EEEEEELi256ENS_6half_tEfNS_4arch4Sm90ELb1ELb0ELb0ELb0ELb0ELb0ELb0ELb1ELb1ELb1ELb1ELb0EEENS1_21CollectiveEpilogueFwdINS6_IJSA_SC_SB_EEES9_SE_SG_Li256ELb0ELb1ELb1ELb0EEENS1_19SingleTileSchedulerILb0ELb1ELb1ELi128EEEEEEEEEvNT_6ParamsE)
        /*004c*/ 	.short	0x0380
        /*004e*/ 	.short	0x0a00


	//----- nvinfo : EIATTR_SW_WAR
	.align		4
.L_362:
        /*0050*/ 	.byte	0x04, 0x36
        /*0052*/ 	.short	(.L_364 - .L_363)
.L_363:
        /*0054*/ 	.word	0x00000008
.L_364:


//--------------------- .nv.info._ZN7cutlass13device_kernelIN5flash11enable_sm90INS1_16FlashAttnFwdSm90INS1_25CollectiveMainloopFwdSm90ILi2EN4cute5tupleIJNS5_1CILi1EEES8_S8_EEENS6_IJNS7_ILi128EEENS7_ILi80EEENS7_ILi256EEEEEELi256ENS_6half_tEfNS_4arch4Sm90ELb1ELb0ELb0ELb1ELb0ELb0ELb0ELb1ELb1ELb1ELb1ELb0EEENS1_21CollectiveEpilogueFwdINS6_IJSA_SC_SB_EEES9_SE_SG_Li256ELb1ELb1ELb1ELb0EEENS1_36VarlenDynamicPersistentTileSchedulerILi128ELi80ELi256ELi128ELb1ELb1ELb1ELb1ELb1ELb1EEEEEEEEEvNT_6ParamsE --------------------------
	.section	.nv.info._ZN7cutlass13device_kernelIN5flash11enable_sm90INS1_16FlashAttnFwdSm90INS1_25CollectiveMainloopFwdSm90ILi2EN4cute5tupleIJNS5_1CILi1EEES8_S8_EEENS6_IJNS7_ILi128EEENS7_ILi80EEENS7_ILi256EEEEEELi256ENS_6half_tEfNS_4arch4Sm90ELb1ELb0ELb0ELb1ELb0ELb0ELb0ELb1ELb1ELb1ELb1ELb0EEENS1_21CollectiveEpilogueFwdINS6_IJSA_SC_SB_EEES9_SE_SG_Li256ELb1ELb1ELb1ELb0EEENS1_36VarlenDynamicPersistentTileSchedulerILi128ELi80ELi256ELi128ELb1ELb1ELb1ELb1ELb1ELb1EEEEEEEEEvNT_6ParamsE,"",@"SHT_CUDA_INFO"
	.sectionflags	@""
	.align	4


	//----- nvinfo : EIATTR_CUDA_API_VERSION
	.align		4
        /*0000*/ 	.byte	0x04, 0x37
        /*0002*/ 	.short	(.L_366 - .L_365)
.L_365:
        /*0004*/ 	.word	0x00000082


	//----- nvinfo : EIATTR_KPARAM_INFO
	.align		4
.L_366:
        /*0008*/ 	.byte	0x04, 0x17
        /*000a*/ 	.short	(.L_368 - .L_367)
.L_367:
        /*000c*/ 	.word	0x00000000
        /*0010*/ 	.short	0x0000
        /*0012*/ 	.short	0x0000
        /*0014*/ 	.byte	0x00, 0xf0, 0x01, 0x2a


	//----- nvinfo : EIATTR_SPARSE_MMA_MASK
	.align		4
.L_368:
        /*0018*/ 	.byte	0x03, 0x50
        /*001a*/ 	.short	0x0000


	//----- nvinfo : EIATTR_MAXREG_COUNT
	.align		4
        /*001c*/ 	.byte	0x03, 0x1b
        /*001e*/ 	.short	0x00a8


	//----- nvinfo : EIATTR_MERCURY_ISA_VERSION
	.align		4
        /*0020*/ 	.byte	0x03, 0x5f
        /*0022*/ 	.short	0x0101


	//----- nvinfo : EIATTR_VRC_CTA_INIT_COUNT
	.align		4
        /*0024*/ 	.byte	0x02, 0x4a
	.zero		1
	.zero		1


	//----- nvinfo : EIATTR_EXIT_INSTR_OFFSETS
	.align		4
        /*0028*/ 	.byte	0x04, 0x1c
        /*002a*/ 	.short	(.L_370 - .L_369)


	//   ....[0]....
.L_369:
        /*002c*/ 	.word	0x00000010


	//----- nvinfo : EIATTR_MAX_THREADS
	.align		4
.L_370:
        /*0030*/ 	.byte	0x04, 0x05
        /*0032*/ 	.short	(.L_372 - .L_371)
.L_371:
        /*0034*/ 	.word	0x00000180
        /*0038*/ 	.word	0x00000001
        /*003c*/ 	.word	0x00000001


	//----- nvinfo : EIATTR_CBANK_PARAM_SIZE
	.align		4
.L_372:
        /*0040*/ 	.byte	0x03, 0x19
        /*0042*/ 	.short	0x0a80


	//----- nvinfo : EIATTR_PARAM_CBANK
	.align		4
        /*0044*/ 	.byte	0x04, 0x0a
        /*0046*/ 	.short	(.L_374 - .L_373)
	.align		4
.L_373:
        /*0048*/ 	.word	index@(.nv.constant0._ZN7cutlass13device_kernelIN5flash11enable_sm90INS1_16FlashAttnFwdSm90INS1_25CollectiveMainloopFwdSm90ILi2EN4cute5tupleIJNS5_1CILi1EEES8_S8_EEENS6_IJNS7_ILi128EEENS7_ILi80EEENS7_ILi256EEEEEELi256ENS_6half_tEfNS_4arch4Sm90ELb1ELb0ELb0ELb1ELb0ELb0ELb0ELb1ELb1ELb1ELb1ELb0EEENS1_21CollectiveEpilogueFwdINS6_IJSA_SC_SB_EEES9_SE_SG_Li256ELb1ELb1ELb1ELb0EEENS1_36VarlenDynamicPersistentTileSchedulerILi128ELi80ELi256ELi128ELb1ELb1ELb1ELb1ELb1ELb1EEEEEEEEEvNT_6ParamsE)
        /*004c*/ 	.short	0x0380
        /*004e*/ 	.short	0x0a80


	//----- nvinfo : EIATTR_SW_WAR
	.align		4
.L_374:
        /*0050*/ 	.byte	0x04, 0x36
        /*0052*/ 	.short	(.L_376 - .L_375)
.L_375:
        /*0054*/ 	.word	0x00000008
.L_376:


//--------------------- .nv.info._ZN7cutlass13device_kernelIN5flash11enable_sm90INS1_16FlashAttnFwdSm90INS1_25CollectiveMainloopFwdSm90ILi2EN4cute5tupleIJNS5_1CILi1EEES8_S8_EEENS6_IJNS7_ILi128EEENS7_ILi80EEENS7_ILi256EEEEEELi256ENS_6half_tEfNS_4arch4Sm90ELb1ELb0ELb0ELb1ELb0ELb1ELb0ELb1ELb1ELb1ELb1ELb0EEENS1_21CollectiveEpilogueFwdINS6_IJSA_SC_SB_EEES9_SE_SG_Li256ELb1ELb1ELb1ELb0EEENS1_36VarlenDynamicPersistentTileSchedulerILi128ELi80ELi256ELi128ELb1ELb1ELb1ELb1ELb1ELb1EEEEEEEEEvNT_6ParamsE --------------------------
	.section	.nv.info._ZN7cutlass13device_kernelIN5flash11enable_sm90INS1_16FlashAttnFwdSm90INS1_25CollectiveMainloopFwdSm90ILi2EN4cute5tupleIJNS5_1CILi1EEES8_S8_EEENS6_IJNS7_ILi128EEENS7_ILi80EEENS7_ILi256EEEEEELi256ENS_6half_tEfNS_4arch4Sm90ELb1ELb0ELb0ELb1ELb0ELb1ELb0ELb1ELb1ELb1ELb1ELb0EEENS1_21CollectiveEpilogueFwdINS6_IJSA_SC_SB_EEES9_SE_SG_Li256ELb1ELb1ELb1ELb0EEENS1_36VarlenDynamicPersistentTileSchedulerILi128ELi80ELi256ELi128ELb1ELb1ELb1ELb1ELb1ELb1EEEEEEEEEvNT_6ParamsE,"",@"SHT_CUDA_INFO"
	.sectionflags	@""
	.align	4


	//----- nvinfo : EIATTR_CUDA_API_VERSION
	.align		4
        /*0000*/ 	.byte	0x04, 0x37
        /*0002*/ 	.short	(.L_378 - .L_377)
.L_377:
        /*0004*/ 	.word	0x00000082


	//----- nvinfo : EIATTR_KPARAM_INFO
	.align		4
.L_378:
        /*0008*/ 	.byte	0x04, 0x17
        /*000a*/ 	.short	(.L_380 - .L_379)
.L_379:
        /*000c*/ 	.word	0x00000000
        /*0010*/ 	.short	0x0000
        /*0012*/ 	.short	0x0000
        /*0014*/ 	.byte	0x00, 0xf0, 0x01, 0x2a


	//----- nvinfo : EIATTR_SPARSE_MMA_MASK
	.align		4
.L_380:
        /*0018*/ 	.byte	0x03, 0x50
        /*001a*/ 	.short	0x0000


	//----- nvinfo : EIATTR_MAXREG_COUNT
	.align		4
        /*001c*/ 	.byte	0x03, 0x1b
        /*001e*/ 	.short	0x00a8


	//----- nvinfo : EIATTR_MERCURY_ISA_VERSION
	.align		4
        /*0020*/ 	.byte	0x03, 0x5f
        /*0022*/ 	.short	0x0101


	//----- nvinfo : EIATTR_VRC_CTA_INIT_COUNT
	.align		4
        /*0024*/ 	.byte	0x02, 0x4a
	.zero		1
	.zero		1


	//----- nvinfo : EIATTR_EXIT_INSTR_OFFSETS
	.align		4
        /*0028*/ 	.byte	0x04, 0x1c
        /*002a*/ 	.short	(.L_382 - .L_381)


	//   ....[0]....
.L_381:
        /*002c*/ 	.word	0x00000010


	//----- nvinfo : EIATTR_MAX_THREADS
	.align		4
.L_382:
        /*0030*/ 	.byte	0x04, 0x05
        /*0032*/ 	.short	(.L_384 - .L_383)
.L_383:
        /*0034*/ 	.word	0x00000180
        /*0038*/ 	.word	0x00000001
        /*003c*/ 	.word	0x00000001


	//----- nvinfo : EIATTR_CBANK_PARAM_SIZE
	.align		4
.L_384:
        /*0040*/ 	.byte	0x03, 0x19
        /*0042*/ 	.short	0x0a80


	//----- nvinfo : EIATTR_PARAM_CBANK
	.align		4
        /*0044*/ 	.byte	0x04, 0x0a
        /*0046*/ 	.short	(.L_386 - .L_385)
	.align		4
.L_385:
        /*0048*/ 	.word	index@(.nv.constant0._ZN7cutlass13device_kernelIN5flash11enable_sm90INS1_16FlashAttnFwdSm90INS1_25CollectiveMainloopFwdSm90ILi2EN4cute5tupleIJNS5_1CILi1EEES8_S8_EEENS6_IJNS7_ILi128EEENS7_ILi80EEENS7_ILi256EEEEEELi256ENS_6half_tEfNS_4arch4Sm90ELb1ELb0ELb0ELb1ELb0ELb1ELb0ELb1ELb1ELb1ELb1ELb0EEENS1_21CollectiveEpilogueFwdINS6_IJSA_SC_SB_EEES9_SE_SG_Li256ELb1ELb1ELb1ELb0EEENS1_36VarlenDynamicPersistentTileSchedulerILi128ELi80ELi256ELi128ELb1ELb1ELb1ELb1ELb1ELb1EEEEEEEEEvNT_6ParamsE)
        /*004c*/ 	.short	0x0380
        /*004e*/ 	.short	0x0a80


	//----- nvinfo : EIATTR_SW_WAR
	.align		4
.L_386:
        /*0050*/ 	.byte	0x04, 0x36
        /*0052*/ 	.short	(.L_388 - .L_387)
.L_387:
        /*0054*/ 	.word	0x00000008
.L_388:


//--------------------- .nv.info._ZN7cutlass13device_kernelIN5flash11enable_sm90INS1_16FlashAttnFwdSm90INS1_25CollectiveMainloopFwdSm90ILi2EN4cute5tupleIJNS5_1CILi1EEES8_S8_EEENS6_IJNS7_ILi128EEENS7_ILi112EEENS7_ILi192EEEEEELi192ENS_6half_tEfNS_4arch4Sm90ELb0ELb0ELb0ELb0ELb0ELb0ELb0ELb1ELb1ELb1ELb1ELb0EEENS1_21CollectiveEpilogueFwdINS6_IJSA_SC_SB_EEES9_SE_SG_Li256ELb0ELb1ELb1ELb0EEENS1_19SingleTileSchedulerILb0ELb1ELb1ELi128EEEEEEEEEvNT_6ParamsE --------------------------
	.section	.nv.info._ZN7cutlass13device_kernelIN5flash11enable_sm90INS1_16FlashAttnFwdSm90INS1_25CollectiveMainloopFwdSm90ILi2EN4cute5tupleIJNS5_1CILi1EEES8_S8_EEENS6_IJNS7_ILi128EEENS7_ILi112EEENS7_ILi192EEEEEELi192ENS_6half_tEfNS_4arch4Sm90ELb0ELb0ELb0ELb0ELb0ELb0ELb0ELb1ELb1ELb1ELb1ELb0EEENS1_21CollectiveEpilogueFwdINS6_IJSA_SC_SB_EEES9_SE_SG_Li256ELb0ELb1ELb1ELb0EEENS1_19SingleTileSchedulerILb0ELb1ELb1ELi128EEEEEEEEEvNT_6ParamsE,"",@"SHT_CUDA_INFO"
	.sectionflags	@""
	.align	4


	//----- nvinfo : EIATTR_CUDA_API_VERSION
	.align		4
        /*0000*/ 	.byte	0x04, 0x37
        /*0002*/ 	.short	(.L_390 - .L_389)
.L_389:
        /*0004*/ 	.word	0x00000082


	//----- nvinfo : EIATTR_KPARAM_INFO
	.align		4
.L_390:
        /*0008*/ 	.byte	0x04, 0x17
        /*000a*/ 	.short	(.L_392 - .L_391)
.L_391:
        /*000c*/ 	.word	0x00000000
        /*0010*/ 	.short	0x0000
        /*0012*/ 	.short	0x0000
        /*0014*/ 	.byte	0x00, 0xf0, 0x01, 0x28


	//----- nvinfo : EIATTR_SPARSE_MMA_MASK
	.align		4
.L_392:
        /*0018*/ 	.byte	0x03, 0x50
        /*001a*/ 	.short	0x0000


	//----- nvinfo : EIATTR_MAXREG_COUNT
	.align		4
        /*001c*/ 	.byte	0x03, 0x1b
        /*001e*/ 	.short	0x00a8


	//----- nvinfo : EIATTR_MERCURY_ISA_VERSION
	.align		4
        /*0020*/ 	.byte	0x03, 0x5f
        /*0022*/ 	.short	0x0101


	//----- nvinfo : EIATTR_VRC_CTA_INIT_COUNT
	.align		4
        /*0024*/ 	.byte	0x02, 0x4a
	.zero		1
	.zero		1


	//----- nvinfo : EIATTR_EXIT_INSTR_OFFSETS
	.align		4
        /*0028*/ 	.byte	0x04, 0x1c
        /*002a*/ 	.short	(.L_394 - .L_393)


	//   ....[0]....
.L_393:
        /*002c*/ 	.word	0x00000010


	//----- nvinfo : EIATTR_MAX_THREADS
	.align		4
.L_394:
        /*0030*/ 	.byte	0x04, 0x05
        /*0032*/ 	.short	(.L_396 - .L_395)
.L_395:
        /*0034*/ 	.word	0x00000180
        /*0038*/ 	.word	0x00000001
        /*003c*/ 	.word	0x00000001


	//----- nvinfo : EIATTR_CBANK_PARAM_SIZE
	.align		4
.L_396:
        /*0040*/ 	.byte	0x03, 0x19
        /*0042*/ 	.short	0x0a00


	//----- nvinfo : EIATTR_PARAM_CBANK
	.align		4
        /*0044*/ 	.byte	0x04, 0x0a
        /*0046*/ 	.short	(.L_398 - .L_397)
	.align		4
.L_397:
        /*0048*/ 	.word	index@(.nv.constant0._ZN7cutlass13device_kernelIN5flash11enable_sm90INS1_16FlashAttnFwdSm90INS1_25CollectiveMainloopFwdSm90ILi2EN4cute5tupleIJNS5_1CILi1EEES8_S8_EEENS6_IJNS7_ILi128EEENS7_ILi112EEENS7_ILi192EEEEEELi192ENS_6half_tEfNS_4arch4Sm90ELb0ELb0ELb0ELb0ELb0ELb0ELb0ELb1ELb1ELb1ELb1ELb0EEENS1_21CollectiveEpilogueFwdINS6_IJSA_SC_SB_EEES9_SE_SG_Li256ELb0ELb1ELb1ELb0EEENS1_19SingleTileSchedulerILb0ELb1ELb1ELi128EEEEEEEEEvNT_6ParamsE)
        /*004c*/ 	.short	0x0380
        /*004e*/ 	.short	0x0a00


	//----- nvinfo : EIATTR_SW_WAR
	.align		4
.L_398:
        /*0050*/ 	.byte	0x04, 0x36
        /*0052*/ 	.short	(.L_400 - .L_399)
.L_399:
        /*0054*/ 	.word	0x00000008
.L_400:


//--------------------- .nv.info._ZN7cutlass13device_kernelIN5flash11enable_sm90INS1_16FlashAttnFwdSm90INS1_25CollectiveMainloopFwdSm90ILi2EN4cute5tupleIJNS5_1CILi1EEES8_S8_EEENS6_IJNS7_ILi128EEENS7_ILi112EEENS7_ILi192EEEEEELi192ENS_6half_tEfNS_4arch4Sm90ELb0ELb0ELb0ELb1ELb0ELb0ELb0ELb1ELb1ELb1ELb1ELb0EEENS1_21CollectiveEpilogueFwdINS6_IJSA_SC_SB_EEES9_SE_SG_Li256ELb1ELb1ELb1ELb0EEENS1_36VarlenDynamicPersistentTileSchedulerILi128ELi112ELi256ELi128ELb1ELb1ELb1ELb0ELb1ELb1EEEEEEEEEvNT_6ParamsE --------------------------
	.section	.nv.info._ZN7cutlass13device_kernelIN5flash11enable_sm90INS1_16FlashAttnFwdSm90INS1_25CollectiveMainloopFwdSm90ILi2EN4cute5tupleIJNS5_1CILi1EEES8_S8_EEENS6_IJNS7_ILi128EEENS7_ILi112EEENS7_ILi192EEEEEELi192ENS_6half_tEfNS_4arch4Sm90ELb0ELb0ELb0ELb1ELb0ELb0ELb0ELb1ELb1ELb1ELb1ELb0EEENS1_21CollectiveEpilogueFwdINS6_IJSA_SC_SB_EEES9_SE_SG_Li256ELb1ELb1ELb1ELb0EEENS1_36VarlenDynamicPersistentTileSchedulerILi128ELi112ELi256ELi128ELb1ELb1ELb1ELb0ELb1ELb1EEEEEEEEEvNT_6ParamsE,"",@"SHT_CUDA_INFO"
	.sectionflags	@""
	.align	4


	//----- nvinfo : EIATTR_CUDA_API_VERSION
	.align		4
        /*0000*/ 	.byte	0x04, 0x37
        /*0002*/ 	.short	(.L_402 - .L_401)
.L_401:
        /*0004*/ 	.word	0x00000082


	//----- nvinfo : EIATTR_KPARAM_INFO
	.align		4
.L_402:
        /*0008*/ 	.byte	0x04, 0x17
        /*000a*/ 	.short	(.L_404 - .L_403)
.L_403:
        /*000c*/ 	.word	0x00000000
        /*0010*/ 	.short	0x0000
        /*0012*/ 	.short	0x0000
        /*0014*/ 	.byte	0x00, 0xf0, 0x01, 0x2a


	//----- nvinfo : EIATTR_SPARSE_MMA_MASK
	.align		4
.L_404:
        /*0018*/ 	.byte	0x03, 0x50
        /*001a*/ 	.short	0x0000


	//----- nvinfo : EIATTR_MAXREG_COUNT
	.align		4
        /*001c*/ 	.byte	0x03, 0x1b
        /*001e*/ 	.short	0x00a8


	//----- nvinfo : EIATTR_MERCURY_ISA_VERSION
	.align		4
        /*0020*/ 	.byte	0x03, 0x5f
        /*0022*/ 	.short	0x0101


	//----- nvinfo : EIATTR_VRC_CTA_INIT_COUNT
	.align		4
        /*0024*/ 	.byte	0x02, 0x4a
	.zero		1
	.zero		1


	//----- nvinfo : EIATTR_EXIT_INSTR_OFFSETS
	.align		4
        /*0028*/ 	.byte	0x04, 0x1c
        /*002a*/ 	.short	(.L_406 - .L_405)


	//   ....[0]....
.L_405:
        /*002c*/ 	.word	0x00000010


	//----- nvinfo : EIATTR_MAX_THREADS
	.align		4
.L_406:
        /*0030*/ 	.byte	0x04, 0x05
        /*0032*/ 	.short	(.L_408 - .L_407)
.L_407:
        /*0034*/ 	.word	0x00000180
        /*0038*/ 	.word	0x00000001
        /*003c*/ 	.word	0x00000001


	//----- nvinfo : EIATTR_CBANK_PARAM_SIZE
	.align		4
.L_408:
        /*0040*/ 	.byte	0x03, 0x19
        /*0042*/ 	.short	0x0a80


	//----- nvinfo : EIATTR_PARAM_CBANK
	.align		4
        /*0044*/ 	.byte	0x04, 0x0a
        /*0046*/ 	.short	(.L_410 - .L_409)
	.align		4
.L_409:
        /*0048*/ 	.word	index@(.nv.constant0._ZN7cutlass13device_kernelIN5flash11enable_sm90INS1_16FlashAttnFwdSm90INS1_25CollectiveMainloopFwdSm90ILi2EN4cute5tupleIJNS5_1CILi1EEES8_S8_EEENS6_IJNS7_ILi128EEENS7_ILi112EEENS7_ILi192EEEEEELi192ENS_6half_tEfNS_4arch4Sm90ELb0ELb0ELb0ELb1ELb0ELb0ELb0ELb1ELb1ELb1ELb1ELb0EEENS1_21CollectiveEpilogueFwdINS6_IJSA_SC_SB_EEES9_SE_SG_Li256ELb1ELb1ELb1ELb0EEENS1_36VarlenDynamicPersistentTileSchedulerILi128ELi112ELi256ELi128ELb1ELb1ELb1ELb0ELb1ELb1EEEEEEEEEvNT_6ParamsE)
        /*004c*/ 	.short	0x0380
        /*004e*/ 	.short	0x0a80


	//----- nvinfo : EIATTR_SW_WAR
	.align		4
.L_410:
        /*0050*/ 	.byte	0x04, 0x36
        /*0052*/ 	.short	(.L_412 - .L_411)
.L_411:
        /*0054*/ 	.word	0x00000008
.L_412:


//--------------------- .nv.info._ZN7cutlass13device_kernelIN5flash11enable_sm90INS1_16FlashAttnFwdSm90INS1_25CollectiveMainloopFwdSm90ILi2EN4cute5tupleIJNS5_1CILi1EEES8_S8_EEENS6_IJNS7_ILi128EEENS7_ILi112EEENS7_ILi192EEEEEELi192ENS_6half_tEfNS_4arch4Sm90ELb0ELb0ELb0ELb1ELb0ELb1ELb0ELb1ELb1ELb1ELb1ELb0EEENS1_21CollectiveEpilogueFwdINS6_IJSA_SC_SB_EEES9_SE_SG_Li256ELb1ELb1ELb1ELb0EEENS1_36VarlenDynamicPersistentTileSchedulerILi128ELi112ELi256ELi128ELb1ELb1ELb1ELb0ELb1ELb1EEEEEEEEEvNT_6ParamsE --------------------------
	.section	.nv.info._ZN7cutlass13device_kernelIN5flash11enable_sm90INS1_16FlashAttnFwdSm90INS1_25CollectiveMainloopFwdSm90ILi2EN4cute5tupleIJNS5_1CILi1EEES8_S8_EEENS6_IJNS7_ILi128EEENS7_ILi112EEENS7_ILi192EEEEEELi192ENS_6half_tEfNS_4arch4Sm90ELb0ELb0ELb0ELb1ELb0ELb1ELb0ELb1ELb1ELb1ELb1ELb0EEENS1_21CollectiveEpilogueFwdINS6_IJSA_SC_SB_EEES9_SE_SG_Li256ELb1ELb1ELb1ELb0EEENS1_36VarlenDynamicPersistentTileSchedulerILi128ELi112ELi256ELi128ELb1ELb1ELb1ELb0ELb1ELb1EEEEEEEEEvNT_6ParamsE,"",@"SHT_CUDA_INFO"
	.sectionflags	@""
	.align	4


	//----- nvinfo : EIATTR_CUDA_API_VERSION
	.align		4
        /*0000*/ 	.byte	0x04, 0x37
        /*0002*/ 	.short	(.L_414 - .L_413)
.L_413:
        /*0004*/ 	.word	0x00000082


	//----- nvinfo : EIATTR_KPARAM_INFO
	.align		4
.L_414:
        /*0008*/ 	.byte	0x04, 0x17
        /*000a*/ 	.short	(.L_416 - .L_415)
.L_415:
        /*000c*/ 	.word	0x00000000
        /*0010*/ 	.short	0x0000
        /*0012*/ 	.short	0x0000
        /*0014*/ 	.byte	0x00, 0xf0, 0x01, 0x2a


	//----- nvinfo : EIATTR_SPARSE_MMA_MASK
	.align		4
.L_416:
        /*0018*/ 	.byte	0x03, 0x50
        /*001a*/ 	.short	0x0000


	//----- nvinfo : EIATTR_MAXREG_COUNT
	.align		4
        /*001c*/ 	.byte	0x03, 0x1b
        /*001e*/ 	.short	0x00a8


	//----- nvinfo : EIATTR_MERCURY_ISA_VERSION
	.align		4
        /*0020*/ 	.byte	0x03, 0x5f
        /*0022*/ 	.short	0x0101


	//----- nvinfo : EIATTR_VRC_CTA_INIT_COUNT
	.align		4
        /*0024*/ 	.byte	0x02, 0x4a
	.zero		1
	.zero		1


	//----- nvinfo : EIATTR_EXIT_INSTR_OFFSETS
	.align		4
        /*0028*/ 	.byte	0x04, 0x1c
        /*002a*/ 	.short	(.L_418 - .L_417)


	//   ....[0]....
.L_417:
        /*002c*/ 	.word	0x00000010


	//----- nvinfo : EIATTR_MAX_THREADS
	.align		4
.L_418:
        /*0030*/ 	.byte	0x04, 0x05
        /*0032*/ 	.short	(.L_420 - .L_419)
.L_419:
        /*0034*/ 	.word	0x00000180
        /*0038*/ 	.word	0x00000001
        /*003c*/ 	.word	0x00000001


	//----- nvinfo : EIATTR_CBANK_PARAM_SIZE
	.align		4
.L_420:
        /*0040*/ 	.byte	0x03, 0x19
        /*0042*/ 	.short	0x0a80


	//----- nvinfo : EIATTR_PARAM_CBANK
	.align		4
        /*0044*/ 	.byte	0x04, 0x0a
        /*0046*/ 	.short	(.L_422 - .L_421)
	.align		4
.L_421:
        /*0048*/ 	.word	index@(.nv.constant0._ZN7cutlass13device_kernelIN5flash11enable_sm90INS1_16FlashAttnFwdSm90INS1_25CollectiveMainloopFwdSm90ILi2EN4cute5tupleIJNS5_1CILi1EEES8_S8_EEENS6_IJNS7_ILi128EEENS7_ILi112EEENS7_ILi192EEEEEELi192ENS_6half_tEfNS_4arch4Sm90ELb0ELb0ELb0ELb1ELb0ELb1ELb0ELb1ELb1ELb1ELb1ELb0EEENS1_21CollectiveEpilogueFwdINS6_IJSA_SC_SB_EEES9_SE_SG_Li256ELb1ELb1ELb1ELb0EEENS1_36VarlenDynamicPersistentTileSchedulerILi128ELi112ELi256ELi128ELb1ELb1ELb1ELb0ELb1ELb1EEEEEEEEEvNT_6ParamsE)
        /*004c*/ 	.short	0x0380
        /*004e*/ 	.short	0x0a80


	//----- nvinfo : EIATTR_SW_WAR
	.align		4
.L_422:
        /*0050*/ 	.byte	0x04, 0x36
        /*0052*/ 	.short	(.L_424 - .L_423)
.L_423:
        /*0054*/ 	.word	0x00000008
.L_424:


//--------------------- .nv.info._ZN7cutlass13device_kernelIN5flash11enable_sm90INS1_16FlashAttnFwdSm90INS1_25CollectiveMainloopFwdSm90ILi2EN4cute5tupleIJNS5_1CILi1EEES8_S8_EEENS6_IJNS7_ILi128EEENS7_ILi96EEENS7_ILi192EEEEEELi192ENS_6half_tEfNS_4arch4Sm90ELb0ELb1ELb0ELb0ELb0ELb0ELb0ELb1ELb1ELb1ELb1ELb0EEENS1_21CollectiveEpilogueFwdINS6_IJSA_SC_SB_EEES9_SE_SG_Li256ELb0ELb1ELb1ELb0EEENS1_19SingleTileSchedulerILb0ELb1ELb1ELi128EEEEEEEEEvNT_6ParamsE --------------------------
	.section	.nv.info._ZN7cutlass13device_kernelIN5flash11enable_sm90INS1_16FlashAttnFwdSm90INS1_25CollectiveMainloopFwdSm90ILi2EN4cute5tupleIJNS5_1CILi1EEES8_S8_EEENS6_IJNS7_ILi128EEENS7_ILi96EEENS7_ILi192EEEEEELi192ENS_6half_tEfNS_4arch4Sm90ELb0ELb1ELb0ELb0ELb0ELb0ELb0ELb1ELb1ELb1ELb1ELb0EEENS1_21CollectiveEpilogueFwdINS6_IJSA_SC_SB_EEES9_SE_SG_Li256ELb0ELb1ELb1ELb0EEENS1_19SingleTileSchedulerILb0ELb1ELb1ELi128EEEEEEEEEvNT_6ParamsE,"",@"SHT_CUDA_INFO"
	.sectionflags	@""
	.align	4


	//----- nvinfo : EIATTR_CUDA_API_VERSION
	.align		4
        /*0000*/ 	.byte	0x04, 0x37
        /*0002*/ 	.short	(.L_426 - .L_425)
.L_425:
        /*0004*/ 	.word	0x00000082


	//----- nvinfo : EIATTR_KPARAM_INFO
	.align		4
.L_426:
        /*0008*/ 	.byte	0x04, 0x17
        /*000a*/ 	.short	(.L_428 - .L_427)
.L_427:
        /*000c*/ 	.word	0x00000000
        /*0010*/ 	.short	0x0000
        /*0012*/ 	.short	0x0000
        /*0014*/ 	.byte	0x00, 0xf0, 0x01, 0x28


	//----- nvinfo : EIATTR_SPARSE_MMA_MASK
	.align		4
.L_428:
        /*0018*/ 	.byte	0x03, 0x50
        /*001a*/ 	.short	0x0000


	//----- nvinfo : EIATTR_MAXREG_COUNT
	.align		4
        /*001c*/ 	.byte	0x03, 0x1b
        /*001e*/ 	.short	0x00a8


	//----- nvinfo : EIATTR_MERCURY_ISA_VERSION
	.align		4
        /*0020*/ 	.byte	0x03, 0x5f
        /*0022*/ 	.short	0x0101


	//----- nvinfo : EIATTR_VRC_CTA_INIT_COUNT
	.align		4
        /*0024*/ 	.byte	0x02, 0x4a
	.zero		1
	.zero		1


	//----- nvinfo : EIATTR_EXIT_INSTR_OFFSETS
	.align		4
        /*0028*/ 	.byte	0x04, 0x1c
        /*002a*/ 	.short	(.L_430 - .L_429)


	//   ....[0]....
.L_429:
        /*002c*/ 	.word	0x00000010


	//----- nvinfo : EIATTR_MAX_THREADS
	.align		4
.L_430:
        /*0030*/ 	.byte	0x04, 0x05
        /*0032*/ 	.short	(.L_432 - .L_431)
.L_431:
        /*0034*/ 	.word	0x00000180
        /*0038*/ 	.word	0x00000001
        /*003c*/ 	.word	0x00000001


	//----- nvinfo : EIATTR_CBANK_PARAM_SIZE
	.align		4
.L_432:
        /*0040*/ 	.byte	0x03, 0x19
        /*0042*/ 	.short	0x0a00


	//----- nvinfo : EIATTR_PARAM_CBANK
	.align		4
        /*0044*/ 	.byte	0x04, 0x0a
        /*0046*/ 	.short	(.L_434 - .L_433)
	.align		4
.L_433:
        /*0048*/ 	.word	index@(.nv.constant0._ZN7cutlass13device_kernelIN5flash11enable_sm90INS1_16FlashAttnFwdSm90INS1_25CollectiveMainloopFwdSm90ILi2EN4cute5tupleIJNS5_1CILi1EEES8_S8_EEENS6_IJNS7_ILi128EEENS7_ILi96EEENS7_ILi192EEEEEELi192ENS_6half_tEfNS_4arch4Sm90ELb0ELb1ELb0ELb0ELb0ELb0ELb0ELb1ELb1ELb1ELb1ELb0EEENS1_21CollectiveEpilogueFwdINS6_IJSA_SC_SB_EEES9_SE_SG_Li256ELb0ELb1ELb1ELb0EEENS1_19SingleTileSchedulerILb0ELb1ELb1ELi128EEEEEEEEEvNT_6ParamsE)
        /*004c*/ 	.short	0x0380
        /*004e*/ 	.short	0x0a00


	//----- nvinfo : EIATTR_SW_WAR
	.align		4
.L_434:
        /*0050*/ 	.byte	0x04, 0x36
        /*0052*/ 	.short	(.L_436 - .L_435)
.L_435:
        /*0054*/ 	.word	0x00000008
.L_436:


//--------------------- .nv.info._ZN7cutlass13device_kernelIN5flash11enable_sm90INS1_16FlashAttnFwdSm90INS1_25CollectiveMainloopFwdSm90ILi2EN4cute5tupleIJNS5_1CILi1EEES8_S8_EEENS6_IJNS7_ILi128EEENS7_ILi96EEENS7_ILi192EEEEEELi192ENS_6half_tEfNS_4arch4Sm90ELb0ELb1ELb0ELb1ELb0ELb0ELb0ELb1ELb1ELb1ELb1ELb0EEENS1_21CollectiveEpilogueFwdINS6_IJSA_SC_SB_EEES9_SE_SG_Li256ELb1ELb1ELb1ELb0EEENS1_36VarlenDynamicPersistentTileSchedulerILi128ELi96ELi256ELi128ELb1ELb1ELb1ELb1ELb0ELb1EEEEEEEEEvNT_6ParamsE --------------------------
	.section	.nv.info._ZN7cutlass13device_kernelIN5flash11enable_sm90INS1_16FlashAttnFwdSm90INS1_25CollectiveMainloopFwdSm90ILi2EN4cute5tupleIJNS5_1CILi1EEES8_S8_EEENS6_IJNS7_ILi128EEENS7_ILi96EEENS7_ILi192EEEEEELi192ENS_6half_tEfNS_4arch4Sm90ELb0ELb1ELb0ELb1ELb0ELb0ELb0ELb1ELb1ELb1ELb1ELb0EEENS1_21CollectiveEpilogueFwdINS6_IJSA_SC_SB_EEES9_SE_SG_Li256ELb1ELb1ELb1ELb0EEENS1_36VarlenDynamicPersistentTileSchedulerILi128ELi96ELi256ELi128ELb1ELb1ELb1ELb1ELb0ELb1EEEEEEEEEvNT_6ParamsE,"",@"SHT_CUDA_INFO"
	.sectionflags	@""
	.align	4


	//----- nvinfo : EIATTR_CUDA_API_VERSION
	.align		4
        /*0000*/ 	.byte	0x04, 0x37
        /*0002*/ 	.short	(.L_438 - .L_437)
.L_437:
        /*0004*/ 	.word	0x00000082


	//----- nvinfo : EIATTR_KPARAM_INFO
	.align		4
.L_438:
        /*0008*/ 	.byte	0x04, 0x17
        /*000a*/ 	.short	(.L_440 - .L_439)
.L_439:
        /*000c*/ 	.word	0x00000000
        /*0010*/ 	.short	0x0000
        /*0012*/ 	.short	0x0000
        /*0014*/ 	.byte	0x00, 0xf0, 0x01, 0x2a


	//----- nvinfo : EIATTR_SPARSE_MMA_MASK
	.align		4
.L_440:
        /*0018*/ 	.byte	0x03, 0x50
        /*001a*/ 	.short	0x0000


	//----- nvinfo : EIATTR_MAXREG_COUNT
	.align		4
        /*001c*/ 	.byte	0x03, 0x1b
        /*001e*/ 	.short	0x00a8


	//----- nvinfo : EIATTR_MERCURY_ISA_VERSION
	.align		4
        /*0020*/ 	.byte	0x03, 0x5f
        /*0022*/ 	.short	0x0101


	//----- nvinfo : EIATTR_VRC_CTA_INIT_COUNT
	.align		4
        /*0024*/ 	.byte	0x02, 0x4a
	.zero		1
	.zero		1


	//----- nvinfo : EIATTR_EXIT_INSTR_OFFSETS
	.align		4
        /*0028*/ 	.byte	0x04, 0x1c
        /*002a*/ 	.short	(.L_442 - .L_441)


	//   ....[0]....
.L_441:
        /*002c*/ 	.word	0x00000010


	//----- nvinfo : EIATTR_MAX_THREADS
	.align		4
.L_442:
        /*0030*/ 	.byte	0x04, 0x05
        /*0032*/ 	.short	(.L_444 - .L_443)
.L_443:
        /*0034*/ 	.word	0x00000180
        /*0038*/ 	.word	0x00000001
        /*003c*/ 	.word	0x00000001


	//----- nvinfo : EIATTR_CBANK_PARAM_SIZE
	.align		4
.L_444:
        /*0040*/ 	.byte	0x03, 0x19
        /*0042*/ 	.short	0x0a80


	//----- nvinfo : EIATTR_PARAM_CBANK
	.align		4
        /*0044*/ 	.byte	0x04, 0x0a
        /*0046*/ 	.short	(.L_446 - .L_445)
	.align		4
.L_445:
        /*0048*/ 	.word	index@(.nv.constant0._ZN7cutlass13device_kernelIN5flash11enable_sm90INS1_16FlashAttnFwdSm90INS1_25CollectiveMainloopFwdSm90ILi2EN4cute5tupleIJNS5_1CILi1EEES8_S8_EEENS6_IJNS7_ILi128EEENS7_ILi96EEENS7_ILi192EEEEEELi192ENS_6half_tEfNS_4arch4Sm90ELb0ELb1ELb0ELb1ELb0ELb0ELb0ELb1ELb1ELb1ELb1ELb0EEENS1_21CollectiveEpilogueFwdINS6_IJSA_SC_SB_EEES9_SE_SG_Li256ELb1ELb1ELb1ELb0EEENS1_36VarlenDynamicPersistentTileSchedulerILi128ELi96ELi256ELi128ELb1ELb1ELb1ELb1ELb0ELb1EEEEEEEEEvNT_6ParamsE)
        /*004c*/ 	.short	0x0380
        /*004e*/ 	.short	0x0a80


	//----- nvinfo : EIATTR_SW_WAR
	.align		4
.L_446:
        /*0050*/ 	.byte	0x04, 0x36
        /*0052*/ 	.short	(.L_448 - .L_447)
.L_447:
        /*0054*/ 	.word	0x00000008
.L_448:


//--------------------- .nv.info._ZN7cutlass13device_kernelIN5flash11enable_sm90INS1_16FlashAttnFwdSm90INS1_25CollectiveMainloopFwdSm90ILi2EN4cute5tupleIJNS5_1CILi1EEES8_S8_EEENS6_IJNS7_ILi128EEENS7_ILi96EEENS7_ILi192EEEEEELi192ENS_6half_tEfNS_4arch4Sm90ELb0ELb1ELb0ELb1ELb0ELb1ELb0ELb1ELb1ELb1ELb1ELb0EEENS1_21CollectiveEpilogueFwdINS6_IJSA_SC_SB_EEES9_SE_SG_Li256ELb1ELb1ELb1ELb0EEENS1_36VarlenDynamicPersistentTileSchedulerILi128ELi96ELi256ELi128ELb1ELb1ELb1ELb1ELb0ELb1EEEEEEEEEvNT_6ParamsE --------------------------
	.section	.nv.info._ZN7cutlass13device_kernelIN5flash11enable_sm90INS1_16FlashAttnFwdSm90INS1_25CollectiveMainloopFwdSm90ILi2EN4cute5tupleIJNS5_1CILi1EEES8_S8_EEENS6_IJNS7_ILi128EEENS7_ILi96EEENS7_ILi192EEEEEELi192ENS_6half_tEfNS_4arch4Sm90ELb0ELb1ELb0ELb1ELb0ELb1ELb0ELb1ELb1ELb1ELb1ELb0EEENS1_21CollectiveEpilogueFwdINS6_IJSA_SC_SB_EEES9_SE_SG_Li256ELb1ELb1ELb1ELb0EEENS1_36VarlenDynamicPersistentTileSchedulerILi128ELi96ELi256ELi128ELb1ELb1ELb1ELb1ELb0ELb1EEEEEEEEEvNT_6ParamsE,"",@"SHT_CUDA_INFO"
	.sectionflags	@""
	.align	4


	//----- nvinfo : EIATTR_CUDA_API_VERSION
	.align		4
        /*0000*/ 	.byte	0x04, 0x37
        /*0002*/ 	.short	(.L_450 - .L_449)
.L_449:
        /*0004*/ 	.word	0x00000082


	//----- nvinfo : EIATTR_KPARAM_INFO
	.align		4
.L_450:
        /*0008*/ 	.byte	0x04, 0x17
        /*000a*/ 	.short	(.L_452 - .L_451)
.L_451:
        /*000c*/ 	.word	0x00000000
        /*0010*/ 	.short	0x0000
        /*0012*/ 	.short	0x0000
        /*0014*/ 	.byte	0x00, 0xf0, 0x01, 0x2a


	//----- nvinfo : EIATTR_SPARSE_MMA_MASK
	.align		4
.L_452:
        /*0018*/ 	.byte	0x03, 0x50
        /*001a*/ 	.short	0x0000


	//----- nvinfo : EIATTR_MAXREG_COUNT
	.align		4
        /*001c*/ 	.byte	0x03, 0x1b
        /*001e*/ 	.short	0x00a8


	//----- nvinfo : EIATTR_MERCURY_ISA_VERSION
	.align		4
        /*0020*/ 	.byte	0x03, 0x5f
        /*0022*/ 	.short	0x0101


	//----- nvinfo : EIATTR_VRC_CTA_INIT_COUNT
	.align		4
        /*0024*/ 	.byte	0x02, 0x4a
	.zero		1
	.zero		1


	//----- nvinfo : EIATTR_EXIT_INSTR_OFFSETS
	.align		4
        /*0028*/ 	.byte	0x04, 0x1c
        /*002a*/ 	.short	(.L_454 - .L_453)


	//   ....[0]....
.L_453:
        /*002c*/ 	.word	0x00000010


	//----- nvinfo : EIATTR_MAX_THREADS
	.align		4
.L_454:
        /*0030*/ 	.byte	0x04, 0x05
        /*0032*/ 	.short	(.L_456 - .L_455)
.L_455:
        /*0034*/ 	.word	0x00000180
        /*0038*/ 	.word	0x00000001
        /*003c*/ 	.word	0x00000001


	//----- nvinfo : EIATTR_CBANK_PARAM_SIZE
	.align		4
.L_456:
        /*0040*/ 	.byte	0x03, 0x19
        /*0042*/ 	.short	0x0a80


	//----- nvinfo : EIATTR_PARAM_CBANK
	.align		4
        /*0044*/ 	.byte	0x04, 0x0a
        /*0046*/ 	.short	(.L_458 - .L_457)
	.align		4
.L_457:
        /*0048*/ 	.word	index@(.nv.constant0._ZN7cutlass13device_kernelIN5flash11enable_sm90INS1_16FlashAttnFwdSm90INS1_25CollectiveMainloopFwdSm90ILi2EN4cute5tupleIJNS5_1CILi1EEES8_S8_EEENS6_IJNS7_ILi128EEENS7_ILi96EEENS7_ILi192EEEEEELi192ENS_6half_tEfNS_4arch4Sm90ELb0ELb1ELb0ELb1ELb0ELb1ELb0ELb1ELb1ELb1ELb1ELb0EEENS1_21CollectiveEpilogueFwdINS6_IJSA_SC_SB_EEES9_SE_SG_Li256ELb1ELb1ELb1ELb0EEENS1_36VarlenDynamicPersistentTileSchedulerILi128ELi96ELi256ELi128ELb1ELb1ELb1ELb1ELb0ELb1EEEEEEEEEvNT_6ParamsE)
        /*004c*/ 	.short	0x0380
        /*004e*/ 	.short	0x0a80


	//----- nvinfo : EIATTR_SW_WAR
	.align		4
.L_458:
        /*0050*/ 	.byte	0x04, 0x36
        /*0052*/ 	.short	(.L_460 - .L_459)
.L_459:
        /*0054*/ 	.word	0x00000008
.L_460:


//--------------------- .nv.info._ZN7cutlass13device_kernelIN5flash11enable_sm90INS1_16FlashAttnFwdSm90INS1_25CollectiveMainloopFwdSm90ILi2EN4cute5tupleIJNS5_1CILi1EEES8_S8_EEENS6_IJNS7_ILi128EEENS7_ILi112EEENS7_ILi192EEEEEELi192ENS_6half_tEfNS_4arch4Sm90ELb1ELb0ELb0ELb0ELb0ELb0ELb0ELb1ELb1ELb1ELb1ELb0EEENS1_21CollectiveEpilogueFwdINS6_IJSA_SC_SB_EEES9_SE_SG_Li256ELb0ELb1ELb1ELb0EEENS1_19SingleTileSchedulerILb0ELb1ELb1ELi128EEEEEEEEEvNT_6ParamsE --------------------------
	.section	.nv.info._ZN7cutlass13device_kernelIN5flash11enable_sm90INS1_16FlashAttnFwdSm90INS1_25CollectiveMainloopFwdSm90ILi2EN4cute5tupleIJNS5_1CILi1EEES8_S8_EEENS6_IJNS7_ILi128EEENS7_ILi112EEENS7_ILi192EEEEEELi192ENS_6half_tEfNS_4arch4Sm90ELb1ELb0ELb0ELb0ELb0ELb0ELb0ELb1ELb1ELb1ELb1ELb0EEENS1_21CollectiveEpilogueFwdINS6_IJSA_SC_SB_EEES9_SE_SG_Li256ELb0ELb1ELb1ELb0EEENS1_19SingleTileSchedulerILb0ELb1ELb1ELi128EEEEEEEEEvNT_6ParamsE,"",@"SHT_CUDA_INFO"
	.sectionflags	@""
	.align	4


	//----- nvinfo : EIATTR_CUDA_API_VERSION
	.align		4
        /*0000*/ 	.byte	0x04, 0x37
        /*0002*/ 	.short	(.L_462 - .L_461)
.L_461:
        /*0004*/ 	.word	0x00000082


	//----- nvinfo : EIATTR_KPARAM_INFO
	.align		4
.L_462:
        /*0008*/ 	.byte	0x04, 0x17
        /*000a*/ 	.short	(.L_464 - .L_463)
.L_463:
        /*000c*/ 	.word	0x00000000
        /*0010*/ 	.short	0x0000
        /*0012*/ 	.short	0x0000
        /*0014*/ 	.byte	0x00, 0xf0, 0x01, 0x28


	//----- nvinfo : EIATTR_SPARSE_MMA_MASK
	.align		4
.L_464:
        /*0018*/ 	.byte	0x03, 0x50
        /*001a*/ 	.short	0x0000


	//----- nvinfo : EIATTR_MAXREG_COUNT
	.align		4
        /*001c*/ 	.byte	0x03, 0x1b
        /*001e*/ 	.short	0x00a8


	//----- nvinfo : EIATTR_MERCURY_ISA_VERSION
	.align		4
        /*0020*/ 	.byte	0x03, 0x5f
        /*0022*/ 	.short	0x0101


	//----- nvinfo : EIATTR_VRC_CTA_INIT_COUNT
	.align		4
        /*0024*/ 	.byte	0x02, 0x4a
	.zero		1
	.zero		1


	//----- nvinfo : EIATTR_EXIT_INSTR_OFFSETS
	.align		4
        /*0028*/ 	.byte	0x04, 0x1c
        /*002a*/ 	.short	(.L_466 - .L_465)


	//   ....[0]....
.L_465:
        /*002c*/ 	.word	0x00000010


	//----- nvinfo : EIATTR_MAX_THREADS
	.align		4
.L_466:
        /*0030*/ 	.byte	0x04, 0x05
        /*0032*/ 	.short	(.L_468 - .L_467)
.L_467:
        /*0034*/ 	.word	0x00000180
        /*0038*/ 	.word	0x00000001
        /*003c*/ 	.word	0x00000001


	//----- nvinfo : EIATTR_CBANK_PARAM_SIZE
	.align		4
.L_468:
        /*0040*/ 	.byte	0x03, 0x19
        /*0042*/ 	.short	0x0a00


	//----- nvinfo : EIATTR_PARAM_CBANK
	.align		4
        /*0044*/ 	.byte	0x04, 0x0a
        /*0046*/ 	.short	(.L_470 - .L_469)
	.align		4
.L_469:
        /*0048*/ 	.word	index@(.nv.constant0._ZN7cutlass13device_kernelIN5flash11enable_sm90INS1_16FlashAttnFwdSm90INS1_25CollectiveMainloopFwdSm90ILi2EN4cute5tupleIJNS5_1CILi1EEES8_S8_EEENS6_IJNS7_ILi128EEENS7_ILi112EEENS7_ILi192EEEEEELi192ENS_6half_tEfNS_4arch4Sm90ELb1ELb0ELb0ELb0ELb0ELb0ELb0ELb1ELb1ELb1ELb1ELb0EEENS1_21CollectiveEpilogueFwdINS6_IJSA_SC_SB_EEES9_SE_SG_Li256ELb0ELb1ELb1ELb0EEENS1_19SingleTileSchedulerILb0ELb1ELb1ELi128EEEEEEEEEvNT_6ParamsE)
        /*004c*/ 	.short	0x0380
        /*004e*/ 	.short	0x0a00


	//----- nvinfo : EIATTR_SW_WAR
	.align		4
.L_470:
        /*0050*/ 	.byte	0x04, 0x36
        /*0052*/ 	.short	(.L_472 - .L_471)
.L_471:
        /*0054*/ 	.word	0x00000008
.L_472:


//--------------------- .nv.info._ZN7cutlass13device_kernelIN5flash11enable_sm90INS1_16FlashAttnFwdSm90INS1_25CollectiveMainloopFwdSm90ILi2EN4cute5tupleIJNS5_1CILi1EEES8_S8_EEENS6_IJNS7_ILi128EEENS7_ILi112EEENS7_ILi192EEEEEELi192ENS_6half_tEfNS_4arch4Sm90ELb1ELb0ELb0ELb1ELb0ELb0ELb0ELb1ELb1ELb1ELb1ELb0EEENS1_21CollectiveEpilogueFwdINS6_IJSA_SC_SB_EEES9_SE_SG_Li256ELb1ELb1ELb1ELb0EEENS1_36VarlenDynamicPersistentTileSchedulerILi128ELi112ELi256ELi128ELb1ELb1ELb1ELb1ELb1ELb1EEEEEEEEEvNT_6ParamsE --------------------------
	.section	.nv.info._ZN7cutlass13device_kernelIN5flash11enable_sm90INS1_16FlashAttnFwdSm90INS1_25CollectiveMainloopFwdSm90ILi2EN4cute5tupleIJNS5_1CILi1EEES8_S8_EEENS6_IJNS7_ILi128EEENS7_ILi112EEENS7_ILi192EEEEEELi192ENS_6half_tEfNS_4arch4Sm90ELb1ELb0ELb0ELb1ELb0ELb0ELb0ELb1ELb1ELb1ELb1ELb0EEENS1_21CollectiveEpilogueFwdINS6_IJSA_SC_SB_EEES9_SE_SG_Li256ELb1ELb1ELb1ELb0EEENS1_36VarlenDynamicPersistentTileSchedulerILi128ELi112ELi256ELi128ELb1ELb1ELb1ELb1ELb1ELb1EEEEEEEEEvNT_6ParamsE,"",@"SHT_CUDA_INFO"
	.sectionflags	@""
	.align	4


	//----- nvinfo : EIATTR_CUDA_API_VERSION
	.align		4
        /*0000*/ 	.byte	0x04, 0x37
        /*0002*/ 	.short	(.L_474 - .L_473)
.L_473:
        /*0004*/ 	.word	0x00000082


	//----- nvinfo : EIATTR_KPARAM_INFO
	.align		4
.L_474:
        /*0008*/ 	.byte	0x04, 0x17
        /*000a*/ 	.short	(.L_476 - .L_475)
.L_475:
        /*000c*/ 	.word	0x00000000
        /*0010*/ 	.short	0x0000
        /*0012*/ 	.short	0x0000
        /*0014*/ 	.byte	0x00, 0xf0, 0x01, 0x2a


	//----- nvinfo : EIATTR_SPARSE_MMA_MASK
	.align		4
.L_476:
        /*0018*/ 	.byte	0x03, 0x50
        /*001a*/ 	.short	0x0000


	//----- nvinfo : EIATTR_MAXREG_COUNT
	.align		4
        /*001c*/ 	.byte	0x03, 0x1b
        /*001e*/ 	.short	0x00a8


	//----- nvinfo : EIATTR_MERCURY_ISA_VERSION
	.align		4
        /*0020*/ 	.byte	0x03, 0x5f
        /*0022*/ 	.short	0x0101


	//----- nvinfo : EIATTR_VRC_CTA_INIT_COUNT
	.align		4
        /*0024*/ 	.byte	0x02, 0x4a
	.zero		1
	.zero		1


	//----- nvinfo : EIATTR_EXIT_INSTR_OFFSETS
	.align		4
        /*0028*/ 	.byte	0x04, 0x1c
        /*002a*/ 	.short	(.L_478 - .L_477)


	//   ....[0]....
.L_477:
        /*002c*/ 	.word	0x00000010


	//----- nvinfo : EIATTR_MAX_THREADS
	.align		4
.L_478:
        /*0030*/ 	.byte	0x04, 0x05
        /*0032*/ 	.short	(.L_480 - .L_479)
.L_479:
        /*0034*/ 	.word	0x00000180
        /*0038*/ 	.word	0x00000001
        /*003c*/ 	.word	0x00000001


	//----- nvinfo : EIATTR_CBANK_PARAM_SIZE
	.align		4
.L_480:
        /*0040*/ 	.byte	0x03, 0x19
        /*0042*/ 	.short	0x0a80


	//----- nvinfo : EIATTR_PARAM_CBANK
	.align		4
        /*0044*/ 	.byte	0x04, 0x0a
        /*0046*/ 	.short	(.L_482 - .L_481)
	.align		4
.L_481:
        /*0048*/ 	.word	index@(.nv.constant0._ZN7cutlass13device_kernelIN5flash11enable_sm90INS1_16FlashAttnFwdSm90INS1_25CollectiveMainloopFwdSm90ILi2EN4cute5tupleIJNS5_1CILi1EEES8_S8_EEENS6_IJNS7_ILi128EEENS7_ILi112EEENS7_ILi192EEEEEELi192ENS_6half_tEfNS_4arch4Sm90ELb1ELb0ELb0ELb1ELb0ELb0ELb0ELb1ELb1ELb1ELb1ELb0EEENS1_21CollectiveEpilogueFwdINS6_IJSA_SC_SB_EEES9_SE_SG_Li256ELb1ELb1ELb1ELb0EEENS1_36VarlenDynamicPersistentTileSchedulerILi128ELi112ELi256ELi128ELb1ELb1ELb1ELb1ELb1ELb1EEEEEEEEEvNT_6ParamsE)
        /*004c*/ 	.short	0x0380
        /*004e*/ 	.short	0x0a80


	//----- nvinfo : EIATTR_SW_WAR
	.align		4
.L_482:
        /*0050*/ 	.byte	0x04, 0x36
        /*0052*/ 	.short	(.L_484 - .L_483)
.L_483:
        /*0054*/ 	.word	0x00000008
.L_484:


//--------------------- .nv.info._ZN7cutlass13device_kernelIN5flash11enable_sm90INS1_16FlashAttnFwdSm90INS1_25CollectiveMainloopFwdSm90ILi2EN4cute5tupleIJNS5_1CILi1EEES8_S8_EEENS6_IJNS7_ILi128EEENS7_ILi112EEENS7_ILi192EEEEEELi192ENS_6half_tEfNS_4arch4Sm90ELb1ELb0ELb0ELb1ELb0ELb1ELb0ELb1ELb1ELb1ELb1ELb0EEENS1_21CollectiveEpilogueFwdINS6_IJSA_SC_SB_EEES9_SE_SG_Li256ELb1ELb1ELb1ELb0EEENS1_36VarlenDynamicPersistentTileSchedulerILi128ELi112ELi256ELi128ELb1ELb1ELb1ELb1ELb1ELb1EEEEEEEEEvNT_6ParamsE --------------------------
	.section	.nv.info._ZN7cutlass13device_kernelIN5flash11enable_sm90INS1_16FlashAttnFwdSm90INS1_25CollectiveMainloopFwdSm90ILi2EN4cute5tupleIJNS5_1CILi1EEES8_S8_EEENS6_IJNS7_ILi128EEENS7_ILi112EEENS7_ILi192EEEEEELi192ENS_6half_tEfNS_4arch4Sm90ELb1ELb0ELb0ELb1ELb0ELb1ELb0ELb1ELb1ELb1ELb1ELb0EEENS1_21CollectiveEpilogueFwdINS6_IJSA_SC_SB_EEES9_SE_SG_Li256ELb1ELb1ELb1ELb0EEENS1_36VarlenDynamicPersistentTileSchedulerILi128ELi112ELi256ELi128ELb1ELb1ELb1ELb1ELb1ELb1EEEEEEEEEvNT_6ParamsE,"",@"SHT_CUDA_INFO"
	.sectionflags	@""
	.align	4


	//----- nvinfo : EIATTR_CUDA_API_VERSION
	.align		4
        /*0000*/ 	.byte	0x04, 0x37
        /*0002*/ 	.short	(.L_486 - .L_485)
.L_485:
        /*0004*/ 	.word	0x00000082


	//----- nvinfo : EIATTR_KPARAM_INFO
	.align		4
.L_486:
        /*0008*/ 	.byte	0x04, 0x17
        /*000a*/ 	.short	(.L_488 - .L_487)
.L_487:
        /*000c*/ 	.word	0x00000000
        /*0010*/ 	.short	0x0000
        /*0012*/ 	.short	0x0000
        /*0014*/ 	.byte	0x00, 0xf0, 0x01, 0x2a


	//----- nvinfo : EIATTR_SPARSE_MMA_MASK
	.align		4
.L_488:
        /*0018*/ 	.byte	0x03, 0x50
        /*001a*/ 	.short	0x0000


	//----- nvinfo : EIATTR_MAXREG_COUNT
	.align		4
        /*001c*/ 	.byte	0x03, 0x1b
        /*001e*/ 	.short	0x00a8


	//----- nvinfo : EIATTR_MERCURY_ISA_VERSION
	.align		4
        /*0020*/ 	.byte	0x03, 0x5f
        /*0022*/ 	.short	0x0101


	//----- nvinfo : EIATTR_VRC_CTA_INIT_COUNT
	.align		4
        /*0024*/ 	.byte	0x02, 0x4a
	.zero		1
	.zero		1


	//----- nvinfo : EIATTR_EXIT_INSTR_OFFSETS
	.align		4
        /*0028*/ 	.byte	0x04, 0x1c
        /*002a*/ 	.short	(.L_490 - .L_489)


	//   ....[0]....
.L_489:
        /*002c*/ 	.word	0x00000010


	//----- nvinfo : EIATTR_MAX_THREADS
	.align		4
.L_490:
        /*0030*/ 	.byte	0x04, 0x05
        /*0032*/ 	.short	(.L_492 - .L_491)
.L_491:
        /*0034*/ 	.word	0x00000180
        /*0038*/ 	.word	0x00000001
        /*003c*/ 	.word	0x00000001


	//----- nvinfo : EIATTR_CBANK_PARAM_SIZE
	.align		4
.L_492:
        /*0040*/ 	.byte	0x03, 0x19
        /*0042*/ 	.short	0x0a80


	//----- nvinfo : EIATTR_PARAM_CBANK
	.align		4
        /*0044*/ 	.byte	0x04, 0x0a
        /*0046*/ 	.short	(.L_494 - .L_493)
	.align		4
.L_493:
        /*0048*/ 	.word	index@(.nv.constant0._ZN7cutlass13device_kernelIN5flash11enable_sm90INS1_16FlashAttnFwdSm90INS1_25CollectiveMainloopFwdSm90ILi2EN4cute5tupleIJNS5_1CILi1EEES8_S8_EEENS6_IJNS7_ILi128EEENS7_ILi112EEENS7_ILi192EEEEEELi192ENS_6half_tEfNS_4arch4Sm90ELb1ELb0ELb0ELb1ELb0ELb1ELb0ELb1ELb1ELb1ELb1ELb0EEENS1_21CollectiveEpilogueFwdINS6_IJSA_SC_SB_EEES9_SE_SG_Li256ELb1ELb1ELb1ELb0EEENS1_36VarlenDynamicPersistentTileSchedulerILi128ELi112ELi256ELi128ELb1ELb1ELb1ELb1ELb1ELb1EEEEEEEEEvNT_6ParamsE)
        /*004c*/ 	.short	0x0380
        /*004e*/ 	.short	0x0a80


	//----- nvinfo : EIATTR_SW_WAR
	.align		4
.L_494:
        /*0050*/ 	.byte	0x04, 0x36
        /*0052*/ 	.short	(.L_496 - .L_495)
.L_495:
        /*0054*/ 	.word	0x00000008
.L_496:


//--------------------- .nv.info._ZN7cutlass13device_kernelIN5flash11enable_sm90INS1_16FlashAttnFwdSm90INS1_25CollectiveMainloopFwdSm90ILi2EN4cute5tupleIJNS5_1CILi1EEES8_S8_EEENS6_IJNS7_ILi128EEENS7_ILi176EEESA_EEELi128ENS_6half_tEfNS_4arch4Sm90ELb0ELb0ELb0ELb0ELb0ELb0ELb0ELb1ELb1ELb1ELb1ELb0EEENS1_21CollectiveEpilogueFwdINS6_IJSA_SA_SB_EEES9_SD_SF_Li256ELb0ELb1ELb1ELb0EEENS1_19SingleTileSchedulerILb0ELb1ELb1ELi128EEEEEEEEEvNT_6ParamsE --------------------------
	.section	.nv.info._ZN7cutlass13device_kernelIN5flash11enable_sm90INS1_16FlashAttnFwdSm90INS1_25CollectiveMainloopFwdSm90ILi2EN4cute5tupleIJNS5_1CILi1EEES8_S8_EEENS6_IJNS7_ILi128EEENS7_ILi176EEESA_EEELi128ENS_6half_tEfNS_4arch4Sm90ELb0ELb0ELb0ELb0ELb0ELb0ELb0ELb1ELb1ELb1ELb1ELb0EEENS1_21CollectiveEpilogueFwdINS6_IJSA_SA_SB_EEES9_SD_SF_Li256ELb0ELb1ELb1ELb0EEENS1_19SingleTileSchedulerILb0ELb1ELb1ELi128EEEEEEEEEvNT_6ParamsE,"",@"SHT_CUDA_INFO"
	.sectionflags	@""
	.align	4


	//----- nvinfo : EIATTR_CUDA_API_VERSION
	.align		4
        /*0000*/ 	.byte	0x04, 0x37
        /*0002*/ 	.short	(.L_498 - .L_497)
.L_497:
        /*0004*/ 	.word	0x00000082


	//----- nvinfo : EIATTR_KPARAM_INFO
	.align		4
.L_498:
        /*0008*/ 	.byte	0x04, 0x17
        /*000a*/ 	.short	(.L_500 - .L_499)
.L_499:
        /*000c*/ 	.word	0x00000000
        /*0010*/ 	.short	0x0000
        /*0012*/ 	.short	0x0000
        /*0014*/ 	.byte	0x00, 0xf0, 0x01, 0x28


	//----- nvinfo : EIATTR_SPARSE_MMA_MASK
	.align		4
.L_500:
        /*0018*/ 	.byte	0x03, 0x50
        /*001a*/ 	.short	0x0000


	//----- nvinfo : EIATTR_MAXREG_COUNT
	.align		4
        /*001c*/ 	.byte	0x03, 0x1b
        /*001e*/ 	.short	0x00a8


	//----- nvinfo : EIATTR_MERCURY_ISA_VERSION
	.align		4
        /*0020*/ 	.byte	0x03, 0x5f
        /*0022*/ 	.short	0x0101


	//----- nvinfo : EIATTR_VRC_CTA_INIT_COUNT
	.align		4
        /*0024*/ 	.byte	0x02, 0x4a
	.zero		1
	.zero		1


	//----- nvinfo : EIATTR_EXIT_INSTR_OFFSETS
	.align		4
        /*0028*/ 	.byte	0x04, 0x1c
        /*002a*/ 	.short	(.L_502 - .L_501)


	//   ....[0]....
.L_501:
        /*002c*/ 	.word	0x00000010


	//----- nvinfo : EIATTR_MAX_THREADS
	.align		4
.L_502:
        /*0030*/ 	.byte	0x04, 0x05
        /*0032*/ 	.short	(.L_504 - .L_503)
.L_503:
        /*0034*/ 	.word	0x00000180
        /*0038*/ 	.word	0x00000001
        /*003c*/ 	.word	0x00000001


	//----- nvinfo : EIATTR_CBANK_PARAM_SIZE
	.align		4
.L_504:
        /*0040*/ 	.byte	0x03, 0x19
        /*0042*/ 	.short	0x0a00


	//----- nvinfo : EIATTR_PARAM_CBANK
	.align		4
        /*0044*/ 	.byte	0x04, 0x0a
        /*0046*/ 	.short	(.L_506 - .L_505)
	.align		4
.L_505:
        /*0048*/ 	.word	index@(.nv.constant0._ZN7cutlass13device_kernelIN5flash11enable_sm90INS1_16FlashAttnFwdSm90INS1_25CollectiveMainloopFwdSm90ILi2EN4cute5tupleIJNS5_1CILi1EEES8_S8_EEENS6_IJNS7_ILi128EEENS7_ILi176EEESA_EEELi128ENS_6half_tEfNS_4arch4Sm90ELb0ELb0ELb0ELb0ELb0ELb0ELb0ELb1ELb1ELb1ELb1ELb0EEENS1_21CollectiveEpilogueFwdINS6_IJSA_SA_SB_EEES9_SD_SF_Li256ELb0ELb1ELb1ELb0EEENS1_19SingleTileSchedulerILb0ELb1ELb1ELi128EEEEEEEEEvNT_6ParamsE)
        /*004c*/ 	.short	0x0380
        /*004e*/ 	.short	0x0a00


	//----- nvinfo : EIATTR_SW_WAR
	.align		4
.L_506:
        /*0050*/ 	.byte	0x04, 0x36
        /*0052*/ 	.short	(.L_508 - .L_507)
.L_507:
        /*0054*/ 	.word	0x00000008
.L_508:


//--------------------- .nv.info._ZN7cutlass13device_kernelIN5flash11enable_sm90INS1_16FlashAttnFwdSm90INS1_25CollectiveMainloopFwdSm90ILi2EN4cute5tupleIJNS5_1CILi1EEES8_S8_EEENS6_IJNS7_ILi128EEENS7_ILi176EEESA_EEELi128ENS_6half_tEfNS_4arch4Sm90ELb0ELb0ELb0ELb1ELb0ELb0ELb0ELb1ELb1ELb1ELb1ELb0EEENS1_21CollectiveEpilogueFwdINS6_IJSA_SA_SB_EEES9_SD_SF_Li256ELb1ELb1ELb1ELb0EEENS1_36VarlenDynamicPersistentTileSchedulerILi128ELi176ELi256ELi128ELb1ELb1ELb1ELb0ELb1ELb1EEEEEEEEEvNT_6ParamsE --------------------------
	.section	.nv.info._ZN7cutlass13device_kernelIN5flash11enable_sm90INS1_16FlashAttnFwdSm90INS1_25CollectiveMainloopFwdSm90ILi2EN4cute5tupleIJNS5_1CILi1EEES8_S8_EEENS6_IJNS7_ILi128EEENS7_ILi176EEESA_EEELi128ENS_6half_tEfNS_4arch4Sm90ELb0ELb0ELb0ELb1ELb0ELb0ELb0ELb1ELb1ELb1ELb1ELb0EEENS1_21CollectiveEpilogueFwdINS6_IJSA_SA_SB_EEES9_SD_SF_Li256ELb1ELb1ELb1ELb0EEENS1_36VarlenDynamicPersistentTileSchedulerILi128ELi176ELi256ELi128ELb1ELb1ELb1ELb0ELb1ELb1EEEEEEEEEvNT_6ParamsE,"",@"SHT_CUDA_INFO"
	.sectionflags	@""
	.align	4


	//----- nvinfo : EIATTR_CUDA_API_VERSION
	.align		4
        /*0000*/ 	.byte	0x04, 0x37
        /*0002*/ 	.short	(.L_510 - .L_509)
.L_509:
        /*0004*/ 	.word	0x00000082


	//----- nvinfo : EIATTR_KPARAM_INFO
	.align		4
.L_510:
        /*0008*/ 	.byte	0x04, 0x17
        /*000a*/ 	.short	(.L_512 - .L_511)
.L_511:
        /*000c*/ 	.word	0x00000000
        /*0010*/ 	.short	0x0000
        /*0012*/ 	.short	0x0000
        /*0014*/ 	.byte	0x00, 0xf0, 0x01, 0x2a


	//----- nvinfo : EIATTR_SPARSE_MMA_MASK
	.align		4
.L_512:
        /*0018*/ 	.byte	0x03, 0x50
        /*001a*/ 	.short	0x0000


	//----- nvinfo : EIATTR_MAXREG_COUNT
	.align		4
        /*001c*/ 	.byte	0x03, 0x1b
        /*001e*/ 	.short	0x00a8


	//----- nvinfo : EIATTR_MERCURY_ISA_VERSION
	.align		4
        /*0020*/ 	.byte	0x03, 0x5f
        /*0022*/ 	.short	0x0101


	//----- nvinfo : EIATTR_VRC_CTA_INIT_COUNT
	.align		4
        /*0024*/ 	.byte	0x02, 0x4a
	.zero		1
	.zero		1


	//----- nvinfo : EIATTR_EXIT_INSTR_OFFSETS
	.align		4
        /*0028*/ 	.byte	0x04, 0x1c
        /*002a*/ 	.short	(.L_514 - .L_513)


	//   ....[0]....
.L_513:
        /*002c*/ 	.word	0x00000010


	//----- nvinfo : EIATTR_MAX_THREADS
	.align		4
.L_514:
        /*0030*/ 	.byte	0x04, 0x05
        /*0032*/ 	.short	(.L_516 - .L_515)
.L_515:
        /*0034*/ 	.word	0x00000180
        /*0038*/ 	.word	0x00000001
        /*003c*/ 	.word	0x00000001


	//----- nvinfo : EIATTR_CBANK_PARAM_SIZE
	.align		4
.L_516:
        /*0040*/ 	.byte	0x03, 0x19
        /*0042*/ 	.short	0x0a80


	//----- nvinfo : EIATTR_PARAM_CBANK
	.align		4
        /*0044*/ 	.byte	0x04, 0x0a
        /*0046*/ 	.short	(.L_518 - .L_517)
	.align		4
.L_517:
        /*0048*/ 	.word	index@(.nv.constant0._ZN7cutlass13device_kernelIN5flash11enable_sm90INS1_16FlashAttnFwdSm90INS1_25CollectiveMainloopFwdSm90ILi2EN4cute5tupleIJNS5_1CILi1EEES8_S8_EEENS6_IJNS7_ILi128EEENS7_ILi176EEESA_EEELi128ENS_6half_tEfNS_4arch4Sm90ELb0ELb0ELb0ELb1ELb0ELb0ELb0ELb1ELb1ELb1ELb1ELb0EEENS1_21CollectiveEpilogueFwdINS6_IJSA_SA_SB_EEES9_SD_SF_Li256ELb1ELb1ELb1ELb0EEENS1_36VarlenDynamicPersistentTileSchedulerILi128ELi176ELi256ELi128ELb1ELb1ELb1ELb0ELb1ELb1EEEEEEEEEvNT_6ParamsE)
        /*004c*/ 	.short	0x0380
        /*004e*/ 	.short	0x0a80


	//----- nvinfo : EIATTR_SW_WAR
	.align		4
.L_518:
        /*0050*/ 	.byte	0x04, 0x36
        /*0052*/ 	.short	(.L_520 - .L_519)
.L_519:
        /*0054*/ 	.word	0x00000008
.L_520:


//--------------------- .nv.info._ZN7cutlass13device_kernelIN5flash11enable_sm90INS1_16FlashAttnFwdSm90INS1_25CollectiveMainloopFwdSm90ILi2EN4cute5tupleIJNS5_1CILi1EEES8_S8_EEENS6_IJNS7_ILi128EEENS7_ILi176EEESA_EEELi128ENS_6half_tEfNS_4arch4Sm90ELb0ELb0ELb0ELb1ELb0ELb1ELb0ELb1ELb1ELb1ELb1ELb0EEENS1_21CollectiveEpilogueFwdINS6_IJSA_SA_SB_EEES9_SD_SF_Li256ELb1ELb1ELb1ELb0EEENS1_36VarlenDynamicPersistentTileSchedulerILi128ELi176ELi256ELi128ELb1ELb1ELb1ELb0ELb1ELb1EEEEEEEEEvNT_6ParamsE --------------------------
	.section	.nv.info._ZN7cutlass13device_kernelIN5flash11enable_sm90INS1_16FlashAttnFwdSm90INS1_25CollectiveMainloopFwdSm90ILi2EN4cute5tupleIJNS5_1CILi1EEES8_S8_EEENS6_IJNS7_ILi128EEENS7_ILi176EEESA_EEELi128ENS_6half_tEfNS_4arch4Sm90ELb0ELb0ELb0ELb1ELb0ELb1ELb0ELb1ELb1ELb1ELb1ELb0EEENS1_21CollectiveEpilogueFwdINS6_IJSA_SA_SB_EEES9_SD_SF_Li256ELb1ELb1ELb1ELb0EEENS1_36VarlenDynamicPersistentTileSchedulerILi128ELi176ELi256ELi128ELb1ELb1ELb1ELb0ELb1ELb1EEEEEEEEEvNT_6ParamsE,"",@"SHT_CUDA_INFO"
	.sectionflags	@""
	.align	4


	//----- nvinfo : EIATTR_CUDA_API_VERSION
	.align		4
        /*0000*/ 	.byte	0x04, 0x37
        /*0002*/ 	.short	(.L_522 - .L_521)
.L_521:
        /*0004*/ 	.word	0x00000082


	//----- nvinfo : EIATTR_KPARAM_INFO
	.align		4
.L_522:
        /*0008*/ 	.byte	0x04, 0x17
        /*000a*/ 	.short	(.L_524 - .L_523)
.L_523:
        /*000c*/ 	.word	0x00000000
        /*0010*/ 	.short	0x0000
        /*0012*/ 	.short	0x0000
        /*0014*/ 	.byte	0x00, 0xf0, 0x01, 0x2a


	//----- nvinfo : EIATTR_SPARSE_MMA_MASK
	.align		4
.L_524:
        /*0018*/ 	.byte	0x03, 0x50
        /*001a*/ 	.short	0x0000


	//----- nvinfo : EIATTR_MAXREG_COUNT
	.align		4
        /*001c*/ 	.byte	0x03, 0x1b
        /*001e*/ 	.short	0x00a8


	//----- nvinfo : EIATTR_MERCURY_ISA_VERSION
	.align		4
        /*0020*/ 	.byte	0x03, 0x5f
        /*0022*/ 	.short	0x0101


	//----- nvinfo : EIATTR_VRC_CTA_INIT_COUNT
	.align		4
        /*0024*/ 	.byte	0x02, 0x4a
	.zero		1
	.zero		1


	//----- nvinfo : EIATTR_EXIT_INSTR_OFFSETS
	.align		4
        /*0028*/ 	.byte	0x04, 0x1c
        /*002a*/ 	.short	(.L_526 - .L_525)


	//   ....[0]....
.L_525:
        /*002c*/ 	.word	0x00000010


	//----- nvinfo : EIATTR_MAX_THREADS
	.align		4
.L_526:
        /*0030*/ 	.byte	0x04, 0x05
        /*0032*/ 	.short	(.L_528 - .L_527)
.L_527:
        /*0034*/ 	.word	0x00000180
        /*0038*/ 	.word	0x00000001
        /*003c*/ 	.word	0x00000001


	//----- nvinfo : EIATTR_CBANK_PARAM_SIZE
	.align		4
.L_528:
        /*0040*/ 	.byte	0x03, 0x19
        /*0042*/ 	.short	0x0a80


	//----- nvinfo : EIATTR_PARAM_CBANK
	.align		4
        /*0044*/ 	.byte	0x04, 0x0a
        /*0046*/ 	.short	(.L_530 - .L_529)
	.align		4
.L_529:
        /*0048*/ 	.word	index@(.nv.constant0._ZN7cutlass13device_kernelIN5flash11enable_sm90INS1_16FlashAttnFwdSm90INS1_25CollectiveMainloopFwdSm90ILi2EN4cute5tupleIJNS5_1CILi1EEES8_S8_EEENS6_IJNS7_ILi128EEENS7_ILi176EEESA_EEELi128ENS_6half_tEfNS_4arch4Sm90ELb0ELb0ELb0ELb1ELb0ELb1ELb0ELb1ELb1ELb1ELb1ELb0EEENS1_21CollectiveEpilogueFwdINS6_IJSA_SA_SB_EEES9_SD_SF_Li256ELb1ELb1ELb1ELb0EEENS1_36VarlenDynamicPersistentTileSchedulerILi128ELi176ELi256ELi128ELb1ELb1ELb1ELb0ELb1ELb1EEEEEEEEEvNT_6ParamsE)
        /*004c*/ 	.short	0x0380
        /*004e*/ 	.short	0x0a80


	//----- nvinfo : EIATTR_SW_WAR
	.align		4
.L_530:
        /*0050*/ 	.byte	0x04, 0x36
        /*0052*/ 	.short	(.L_532 - .L_531)
.L_531:
        /*0054*/ 	.word	0x00000008
.L_532:


//--------------------- .nv.info._ZN7cutlass13device_kernelIN5flash11enable_sm90INS1_16FlashAttnFwdSm90INS1_25CollectiveMainloopFwdSm90ILi2EN4cute5tupleIJNS5_1CILi1EEES8_S8_EEENS6_IJNS7_ILi128EEESA_SA_EEELi128ENS_6half_tEfNS_4arch4Sm90ELb0ELb1ELb0ELb0ELb0ELb0ELb0ELb1ELb1ELb1ELb1ELb0EEENS1_21CollectiveEpilogueFwdISB_S9_SC_SE_Li256ELb0ELb1ELb1ELb0EEENS1_19SingleTileSchedulerILb0ELb1ELb1ELi128EEEEEEEEEvNT_6ParamsE --------------------------
	.section	.nv.info._ZN7cutlass13device_kernelIN5flash11enable_sm90INS1_16FlashAttnFwdSm90INS1_25CollectiveMainloopFwdSm90ILi2EN4cute5tupleIJNS5_1CILi1EEES8_S8_EEENS6_IJNS7_ILi128EEESA_SA_EEELi128ENS_6half_tEfNS_4arch4Sm90ELb0ELb1ELb0ELb0ELb0ELb0ELb0ELb1ELb1ELb1ELb1ELb0EEENS1_21CollectiveEpilogueFwdISB_S9_SC_SE_Li256ELb0ELb1ELb1ELb0EEENS1_19SingleTileSchedulerILb0ELb1ELb1ELi128EEEEEEEEEvNT_6ParamsE,"",@"SHT_CUDA_INFO"
	.sectionflags	@""
	.align	4


	//----- nvinfo : EIATTR_CUDA_API_VERSION
	.align		4
        /*0000*/ 	.byte	0x04, 0x37
        /*0002*/ 	.short	(.L_534 - .L_533)
.L_533:
        /*0004*/ 	.word	0x00000082


	//----- nvinfo : EIATTR_KPARAM_INFO
	.align		4
.L_534:
        /*0008*/ 	.byte	0x04, 0x17
        /*000a*/ 	.short	(.L_536 - .L_535)
.L_535:
        /*000c*/ 	.word	0x00000000
        /*0010*/ 	.short	0x0000
        /*0012*/ 	.short	0x0000
        /*0014*/ 	.byte	0x00, 0xf0, 0x01, 0x28


	//----- nvinfo : EIATTR_SPARSE_MMA_MASK
	.align		4
.L_536:
        /*0018*/ 	.byte	0x03, 0x50
        /*001a*/ 	.short	0x0000


	//----- nvinfo : EIATTR_MAXREG_COUNT
	.align		4
        /*001c*/ 	.byte	0x03, 0x1b
        /*001e*/ 	.short	0x00a8


	//----- nvinfo : EIATTR_MERCURY_ISA_VERSION
	.align		4
        /*0020*/ 	.byte	0x03, 0x5f
        /*0022*/ 	.short	0x0101


	//----- nvinfo : EIATTR_VRC_CTA_INIT_COUNT
	.align		4
        /*0024*/ 	.byte	0x02, 0x4a
	.zero		1
	.zero		1


	//----- nvinfo : EIATTR_EXIT_INSTR_OFFSETS
	.align		4
        /*0028*/ 	.byte	0x04, 0x1c
        /*002a*/ 	.short	(.L_538 - .L_537)


	//   ....[0]....
.L_537:
        /*002c*/ 	.word	0x00000010


	//----- nvinfo : EIATTR_MAX_THREADS
	.align		4
.L_538:
        /*0030*/ 	.byte	0x04, 0x05
        /*0032*/ 	.short	(.L_540 - .L_539)
.L_539:
        /*0034*/ 	.word	0x00000180
        /*0038*/ 	.word	0x00000001
        /*003c*/ 	.word	0x00000001


	//----- nvinfo : EIATTR_CBANK_PARAM_SIZE
	.align		4
.L_540:
        /*0040*/ 	.byte	0x03, 0x19
        /*0042*/ 	.short	0x0a00


	//----- nvinfo : EIATTR_PARAM_CBANK
	.align		4
        /*0044*/ 	.byte	0x04, 0x0a
        /*0046*/ 	.short	(.L_542 - .L_541)
	.align		4
.L_541:
        /*0048*/ 	.word	index@(.nv.constant0._ZN7cutlass13device_kernelIN5flash11enable_sm90INS1_16FlashAttnFwdSm90INS1_25CollectiveMainloopFwdSm90ILi2EN4cute5tupleIJNS5_1CILi1EEES8_S8_EEENS6_IJNS7_ILi128EEESA_SA_EEELi128ENS_6half_tEfNS_4arch4Sm90ELb0ELb1ELb0ELb0ELb0ELb0ELb0ELb1ELb1ELb1ELb1ELb0EEENS1_21CollectiveEpilogueFwdISB_S9_SC_SE_Li256ELb0ELb1ELb1ELb0EEENS1_19SingleTileSchedulerILb0ELb1ELb1ELi128EEEEEEEEEvNT_6ParamsE)
        /*004c*/ 	.short	0x0380
        /*004e*/ 	.short	0x0a00


	//----- nvinfo : EIATTR_SW_WAR
	.align		4
.L_542:
        /*0050*/ 	.byte	0x04, 0x36
        /*0052*/ 	.short	(.L_544 - .L_543)
.L_543:
        /*0054*/ 	.word	0x00000008
.L_544:


//--------------------- .nv.info._ZN7cutlass13device_kernelIN5flash11enable_sm90INS1_16FlashAttnFwdSm90INS1_25CollectiveMainloopFwdSm90ILi2EN4cute5tupleIJNS5_1CILi1EEES8_S8_EEENS6_IJNS7_ILi128EEESA_SA_EEELi128ENS_6half_tEfNS_4arch4Sm90ELb0ELb1ELb0ELb1ELb0ELb0ELb0ELb1ELb1ELb1ELb1ELb0EEENS1_21CollectiveEpilogueFwdISB_S9_SC_SE_Li256ELb1ELb1ELb1ELb0EEENS1_36VarlenDynamicPersistentTileSchedulerILi128ELi128ELi256ELi128ELb1ELb1ELb1ELb1ELb0ELb1EEEEEEEEEvNT_6ParamsE --------------------------
	.section	.nv.info._ZN7cutlass13device_kernelIN5flash11enable_sm90INS1_16FlashAttnFwdSm90INS1_25CollectiveMainloopFwdSm90ILi2EN4cute5tupleIJNS5_1CILi1EEES8_S8_EEENS6_IJNS7_ILi128EEESA_SA_EEELi128ENS_6half_tEfNS_4arch4Sm90ELb0ELb1ELb0ELb1ELb0ELb0ELb0ELb1ELb1ELb1ELb1ELb0EEENS1_21CollectiveEpilogueFwdISB_S9_SC_SE_Li256ELb1ELb1ELb1ELb0EEENS1_36VarlenDynamicPersistentTileSchedulerILi128ELi128ELi256ELi128ELb1ELb1ELb1ELb1ELb0ELb1EEEEEEEEEvNT_6ParamsE,"",@"SHT_CUDA_INFO"
	.sectionflags	@""
	.align	4


	//----- nvinfo : EIATTR_CUDA_API_VERSION
	.align		4
        /*0000*/ 	.byte	0x04, 0x37
        /*0002*/ 	.short	(.L_546 - .L_545)
.L_545:
        /*0004*/ 	.word	0x00000082


	//----- nvinfo : EIATTR_KPARAM_INFO
	.align		4
.L_546:
        /*0008*/ 	.byte	0x04, 0x17
        /*000a*/ 	.short	(.L_548 - .L_547)
.L_547:
        /*000c*/ 	.word	0x00000000
        /*0010*/ 	.short	0x0000
        /*0012*/ 	.short	0x0000
        /*0014*/ 	.byte	0x00, 0xf0, 0x01, 0x2a


	//----- nvinfo : EIATTR_SPARSE_MMA_MASK
	.align		4
.L_548:
        /*0018*/ 	.byte	0x03, 0x50
        /*001a*/ 	.short	0x0000


	//----- nvinfo : EIATTR_MAXREG_COUNT
	.align		4
        /*001c*/ 	.byte	0x03, 0x1b
        /*001e*/ 	.short	0x00a8


	//----- nvinfo : EIATTR_MERCURY_ISA_VERSION
	.align		4
        /*0020*/ 	.byte	0x03, 0x5f
        /*0022*/ 	.short	0x0101


	//----- nvinfo : EIATTR_VRC_CTA_INIT_COUNT
	.align		4
        /*0024*/ 	.byte	0x02, 0x4a
	.zero		1
	.zero		1


	//----- nvinfo : EIATTR_EXIT_INSTR_OFFSETS
	.align		4
        /*0028*/ 	.byte	0x04, 0x1c
        /*002a*/ 	.short	(.L_550 - .L_549)


	//   ....[0]....
.L_549:
        /*002c*/ 	.word	0x00000010


	//----- nvinfo : EIATTR_MAX_THREADS
	.align		4
.L_550:
        /*0030*/ 	.byte	0x04, 0x05
        /*0032*/ 	.short	(.L_552 - .L_551)
.L_551:
        /*0034*/ 	.word	0x00000180
        /*0038*/ 	.word	0x00000001
        /*003c*/ 	.word	0x00000001


	//----- nvinfo : EIATTR_CBANK_PARAM_SIZE
	.align		4
.L_552:
        /*0040*/ 	.byte	0x03, 0x19
        /*0042*/ 	.short	0x0a80


	//----- nvinfo : EIATTR_PARAM_CBANK
	.align		4
        /*0044*/ 	.byte	0x04, 0x0a
        /*0046*/ 	.short	(.L_554 - .L_553)
	.align		4
.L_553:
        /*0048*/ 	.word	index@(.nv.constant0._ZN7cutlass13device_kernelIN5flash11enable_sm90INS1_16FlashAttnFwdSm90INS1_25CollectiveMainloopFwdSm90ILi2EN4cute5tupleIJNS5_1CILi1EEES8_S8_EEENS6_IJNS7_ILi128EEESA_SA_EEELi128ENS_6half_tEfNS_4arch4Sm90ELb0ELb1ELb0ELb1ELb0ELb0ELb0ELb1ELb1ELb1ELb1ELb0EEENS1_21CollectiveEpilogueFwdISB_S9_SC_SE_Li256ELb1ELb1ELb1ELb0EEENS1_36VarlenDynamicPersistentTileSchedulerILi128ELi128ELi256ELi128ELb1ELb1ELb1ELb1ELb0ELb1EEEEEEEEEvNT_6ParamsE)
        /*004c*/ 	.short	0x0380
        /*004e*/ 	.short	0x0a80


	//----- nvinfo : EIATTR_SW_WAR
	.align		4
.L_554:
        /*0050*/ 	.byte	0x04, 0x36
        /*0052*/ 	.short	(.L_556 - .L_555)
.L_555:
        /*0054*/ 	.word	0x00000008
.L_556:


//--------------------- .nv.info._ZN7cutlass13device_kernelIN5flash11enable_sm90INS1_16FlashAttnFwdSm90INS1_25CollectiveMainloopFwdSm90ILi2EN4cute5tupleIJNS5_1CILi1EEES8_S8_EEENS6_IJNS7_ILi128EEESA_SA_EEELi128ENS_6half_tEfNS_4arch4Sm90ELb0ELb1ELb0ELb1ELb0ELb1ELb0ELb1ELb1ELb1ELb1ELb0EEENS1_21CollectiveEpilogueFwdISB_S9_SC_SE_Li256ELb1ELb1ELb1ELb0EEENS1_36VarlenDynamicPersistentTileSchedulerILi128ELi128ELi256ELi128ELb1ELb1ELb1ELb1ELb0ELb1EEEEEEEEEvNT_6ParamsE --------------------------
	.section	.nv.info._ZN7cutlass13device_kernelIN5flash11enable_sm90INS1_16FlashAttnFwdSm90INS1_25CollectiveMainloopFwdSm90ILi2EN4cute5tupleIJNS5_1CILi1EEES8_S8_EEENS6_IJNS7_ILi128EEESA_SA_EEELi128ENS_6half_tEfNS_4arch4Sm90ELb0ELb1ELb0ELb1ELb0ELb1ELb0ELb1ELb1ELb1ELb1ELb0EEENS1_21CollectiveEpilogueFwdISB_S9_SC_SE_Li256ELb1ELb1ELb1ELb0EEENS1_36VarlenDynamicPersistentTileSchedulerILi128ELi128ELi256ELi128ELb1ELb1ELb1ELb1ELb0ELb1EEEEEEEEEvNT_6ParamsE,"",@"SHT_CUDA_INFO"
	.sectionflags	@""
	.align	4


	//----- nvinfo : EIATTR_CUDA_API_VERSION
	.align		4
        /*0000*/ 	.byte	0x04, 0x37
        /*0002*/ 	.short	(.L_558 - .L_557)
.L_557:
        /*0004*/ 	.word	0x00000082


	//----- nvinfo : EIATTR_KPARAM_INFO
	.align		4
.L_558:
        /*0008*/ 	.byte	0x04, 0x17
        /*000a*/ 	.short	(.L_560 - .L_559)
.L_559:
        /*000c*/ 	.word	0x00000000
        /*0010*/ 	.short	0x0000
        /*0012*/ 	.short	0x0000
        /*0014*/ 	.byte	0x00, 0xf0, 0x01, 0x2a


	//----- nvinfo : EIATTR_SPARSE_MMA_MASK
	.align		4
.L_560:
        /*0018*/ 	.byte	0x03, 0x50
        /*001a*/ 	.short	0x0000


	//----- nvinfo : EIATTR_MAXREG_COUNT
	.align		4
        /*001c*/ 	.byte	0x03, 0x1b
        /*001e*/ 	.short	0x00a8


	//----- nvinfo : EIATTR_MERCURY_ISA_VERSION
	.align		4
        /*0020*/ 	.byte	0x03, 0x5f
        /*0022*/ 	.short	0x0101


	//----- nvinfo : EIATTR_VRC_CTA_INIT_COUNT
	.align		4
        /*0024*/ 	.byte	0x02, 0x4a
	.zero		1
	.zero		1


	//----- nvinfo : EIATTR_EXIT_INSTR_OFFSETS
	.align		4
        /*0028*/ 	.byte	0x04, 0x1c
        /*002a*/ 	.short	(.L_562 - .L_561)


	//   ....[0]....
.L_561:
        /*002c*/ 	.word	0x00000010


	//----- nvinfo : EIATTR_MAX_THREADS
	.align		4
.L_562:
        /*0030*/ 	.byte	0x04, 0x05
        /*0032*/ 	.short	(.L_564 - .L_563)
.L_563:
        /*0034*/ 	.word	0x00000180
        /*0038*/ 	.word	0x00000001
        /*003c*/ 	.word	0x00000001


	//----- nvinfo : EIATTR_CBANK_PARAM_SIZE
	.align		4
.L_564:
        /*0040*/ 	.byte	0x03, 0x19
        /*0042*/ 	.short	0x0a80


	//----- nvinfo : EIATTR_PARAM_CBANK
	.align		4
        /*0044*/ 	.byte	0x04, 0x0a
        /*0046*/ 	.short	(.L_566 - .L_565)
	.align		4
.L_565:
        /*0048*/ 	.word	index@(.nv.constant0._ZN7cutlass13device_kernelIN5flash11enable_sm90INS1_16FlashAttnFwdSm90INS1_25CollectiveMainloopFwdSm90ILi2EN4cute5tupleIJNS5_1CILi1EEES8_S8_EEENS6_IJNS7_ILi128EEESA_SA_EEELi128ENS_6half_tEfNS_4arch4Sm90ELb0ELb1ELb0ELb1ELb0ELb1ELb0ELb1ELb1ELb1ELb1ELb0EEENS1_21CollectiveEpilogueFwdISB_S9_SC_SE_Li256ELb1ELb1ELb1ELb0EEENS1_36VarlenDynamicPersistentTileSchedulerILi128ELi128ELi256ELi128ELb1ELb1ELb1ELb1ELb0ELb1EEEEEEEEEvNT_6ParamsE)
        /*004c*/ 	.short	0x0380
        /*004e*/ 	.short	0x0a80


	//----- nvinfo : EIATTR_SW_WAR
	.align		4
.L_566:
        /*0050*/ 	.byte	0x04, 0x36
        /*0052*/ 	.short	(.L_568 - .L_567)
.L_567:
        /*0054*/ 	.word	0x00000008
.L_568:


//--------------------- .nv.info._ZN7cutlass13device_kernelIN5flash11enable_sm90INS1_16FlashAttnFwdSm90INS1_25CollectiveMainloopFwdSm90ILi2EN4cute5tupleIJNS5_1CILi1EEES8_S8_EEENS6_IJNS7_ILi128EEESA_SA_EEELi128ENS_6half_tEfNS_4arch4Sm90ELb1ELb0ELb0ELb0ELb0ELb0ELb0ELb1ELb1ELb1ELb1ELb0EEENS1_21CollectiveEpilogueFwdISB_S9_SC_SE_Li256ELb0ELb1ELb1ELb0EEENS1_19SingleTileSchedulerILb0ELb1ELb1ELi128EEEEEEEEEvNT_6ParamsE --------------------------
	.section	.nv.info._ZN7cutlass13device_kernelIN5flash11enable_sm90INS1_16FlashAttnFwdSm90INS1_25CollectiveMainloopFwdSm90ILi2EN4cute5tupleIJNS5_1CILi1EEES8_S8_EEENS6_IJNS7_ILi128EEESA_SA_EEELi128ENS_6half_tEfNS_4arch4Sm90ELb1ELb0ELb0ELb0ELb0ELb0ELb0ELb1ELb1ELb1ELb1ELb0EEENS1_21CollectiveEpilogueFwdISB_S9_SC_SE_Li256ELb0ELb1ELb1ELb0EEENS1_19SingleTileSchedulerILb0ELb1ELb1ELi128EEEEEEEEEvNT_6ParamsE,"",@"SHT_CUDA_INFO"
	.sectionflags	@""
	.align	4


	//----- nvinfo : EIATTR_CUDA_API_VERSION
	.align		4
        /*0000*/ 	.byte	0x04, 0x37
        /*0002*/ 	.short	(.L_570 - .L_569)
.L_569:
        /*0004*/ 	.word	0x00000082


	//----- nvinfo : EIATTR_KPARAM_INFO
	.align		4
.L_570:
        /*0008*/ 	.byte	0x04, 0x17
        /*000a*/ 	.short	(.L_572 - .L_571)
.L_571:
        /*000c*/ 	.word	0x00000000
        /*0010*/ 	.short	0x0000
        /*0012*/ 	.short	0x0000
        /*0014*/ 	.byte	0x00, 0xf0, 0x01, 0x28


	//----- nvinfo : EIATTR_SPARSE_MMA_MASK
	.align		4
.L_572:
        /*0018*/ 	.byte	0x03, 0x50
        /*001a*/ 	.short	0x0000


	//----- nvinfo : EIATTR_MAXREG_COUNT
	.align		4
        /*001c*/ 	.byte	0x03, 0x1b
        /*001e*/ 	.short	0x00a8


	//----- nvinfo : EIATTR_MERCURY_ISA_VERSION
	.align		4
        /*0020*/ 	.byte	0x03, 0x5f
        /*0022*/ 	.short	0x0101


	//----- nvinfo : EIATTR_VRC_CTA_INIT_COUNT
	.align		4
        /*0024*/ 	.byte	0x02, 0x4a
	.zero		1
	.zero		1


	//----- nvinfo : EIATTR_EXIT_INSTR_OFFSETS
	.align		4
        /*0028*/ 	.byte	0x04, 0x1c
        /*002a*/ 	.short	(.L_574 - .L_573)


	//   ....[0]....
.L_573:
        /*002c*/ 	.word	0x00000010


	//----- nvinfo : EIATTR_MAX_THREADS
	.align		4
.L_574:
        /*0030*/ 	.byte	0x04, 0x05
        /*0032*/ 	.short	(.L_576 - .L_575)
.L_575:
        /*0034*/ 	.word	0x00000180
        /*0038*/ 	.word	0x00000001
        /*003c*/ 	.word	0x00000001


	//----- nvinfo : EIATTR_CBANK_PARAM_SIZE
	.align		4
.L_576:
        /*0040*/ 	.byte	0x03, 0x19
        /*0042*/ 	.short	0x0a00


	//----- nvinfo : EIATTR_PARAM_CBANK
	.align		4
        /*0044*/ 	.byte	0x04, 0x0a
        /*0046*/ 	.short	(.L_578 - .L_577)
	.align		4
.L_577:
        /*0048*/ 	.word	index@(.nv.constant0._ZN7cutlass13device_kernelIN5flash11enable_sm90INS1_16FlashAttnFwdSm90INS1_25CollectiveMainloopFwdSm90ILi2EN4cute5tupleIJNS5_1CILi1EEES8_S8_EEENS6_IJNS7_ILi128EEESA_SA_EEELi128ENS_6half_tEfNS_4arch4Sm90ELb1ELb0ELb0ELb0ELb0ELb0ELb0ELb1ELb1ELb1ELb1ELb0EEENS1_21CollectiveEpilogueFwdISB_S9_SC_SE_Li256ELb0ELb1ELb1ELb0EEENS1_19SingleTileSchedulerILb0ELb1ELb1ELi128EEEEEEEEEvNT_6ParamsE)
        /*004c*/ 	.short	0x0380
        /*004e*/ 	.short	0x0a00


	//----- nvinfo : EIATTR_SW_WAR
	.align		4
.L_578:
        /*0050*/ 	.byte	0x04, 0x36
        /*0052*/ 	.short	(.L_580 - .L_579)
.L_579:
        /*0054*/ 	.word	0x00000008
.L_580:


//--------------------- .nv.info._ZN7cutlass13device_kernelIN5flash11enable_sm90INS1_16FlashAttnFwdSm90INS1_25CollectiveMainloopFwdSm90ILi2EN4cute5tupleIJNS5_1CILi1EEES8_S8_EEENS6_IJNS7_ILi128EEESA_SA_EEELi128ENS_6half_tEfNS_4arch4Sm90ELb1ELb0ELb0ELb1ELb0ELb0ELb0ELb1ELb1ELb1ELb1ELb0EEENS1_21CollectiveEpilogueFwdISB_S9_SC_SE_Li256ELb1ELb1ELb1ELb0EEENS1_36VarlenDynamicPersistentTileSchedulerILi128ELi128ELi256ELi128ELb1ELb1ELb1ELb1ELb1ELb1EEEEEEEEEvNT_6ParamsE --------------------------
	.section	.nv.info._ZN7cutlass13device_kernelIN5flash11enable_sm90INS1_16FlashAttnFwdSm90INS1_25CollectiveMainloopFwdSm90ILi2EN4cute5tupleIJNS5_1CILi1EEES8_S8_EEENS6_IJNS7_ILi128EEESA_SA_EEELi128ENS_6half_tEfNS_4arch4Sm90ELb1ELb0ELb0ELb1ELb0ELb0ELb0ELb1ELb1ELb1ELb1ELb0EEENS1_21CollectiveEpilogueFwdISB_S9_SC_SE_Li256ELb1ELb1ELb1ELb0EEENS1_36VarlenDynamicPersistentTileSchedulerILi128ELi128ELi256ELi128ELb1ELb1ELb1ELb1ELb1ELb1EEEEEEEEEvNT_6ParamsE,"",@"SHT_CUDA_INFO"
	.sectionflags	@""
	.align	4


	//----- nvinfo : EIATTR_CUDA_API_VERSION
	.align		4
        /*0000*/ 	.byte	0x04, 0x37
        /*0002*/ 	.short	(.L_582 - .L_581)
.L_581:
        /*0004*/ 	.word	0x00000082


	//----- nvinfo : EIATTR_KPARAM_INFO
	.align		4
.L_582:
        /*0008*/ 	.byte	0x04, 0x17
        /*000a*/ 	.short	(.L_584 - .L_583)
.L_583:
        /*000c*/ 	.word	0x00000000
        /*0010*/ 	.short	0x0000
        /*0012*/ 	.short	0x0000
        /*0014*/ 	.byte	0x00, 0xf0, 0x01, 0x2a


	//----- nvinfo : EIATTR_SPARSE_MMA_MASK
	.align		4
.L_584:
        /*0018*/ 	.byte	0x03, 0x50
        /*001a*/ 	.short	0x0000


	//----- nvinfo : EIATTR_MAXREG_COUNT
	.align		4
        /*001c*/ 	.byte	0x03, 0x1b
        /*001e*/ 	.short	0x00a8


	//----- nvinfo : EIATTR_MERCURY_ISA_VERSION
	.align		4
        /*0020*/ 	.byte	0x03, 0x5f
        /*0022*/ 	.short	0x0101


	//----- nvinfo : EIATTR_VRC_CTA_INIT_COUNT
	.align		4
        /*0024*/ 	.byte	0x02, 0x4a
	.zero		1
	.zero		1


	//----- nvinfo : EIATTR_EXIT_INSTR_OFFSETS
	.align		4
        /*0028*/ 	.byte	0x04, 0x1c
        /*002a*/ 	.short	(.L_586 - .L_585)


	//   ....[0]....
.L_585:
        /*002c*/ 	.word	0x00000010


	//----- nvinfo : EIATTR_MAX_THREADS
	.align		4
.L_586:
        /*0030*/ 	.byte	0x04, 0x05
        /*0032*/ 	.short	(.L_588 - .L_587)
.L_587:
        /*0034*/ 	.word	0x00000180
        /*0038*/ 	.word	0x00000001
        /*003c*/ 	.word	0x00000001


	//----- nvinfo : EIATTR_CBANK_PARAM_SIZE
	.align		4
.L_588:
        /*0040*/ 	.byte	0x03, 0x19
        /*0042*/ 	.short	0x0a80


	//----- nvinfo : EIATTR_PARAM_CBANK
	.align		4
        /*0044*/ 	.byte	0x04, 0x0a
        /*0046*/ 	.short	(.L_590 - .L_589)
	.align		4
.L_589:
        /*0048*/ 	.word	index@(.nv.constant0._ZN7cutlass13device_kernelIN5flash11enable_sm90INS1_16FlashAttnFwdSm90INS1_25CollectiveMainloopFwdSm90ILi2EN4cute5tupleIJNS5_1CILi1EEES8_S8_EEENS6_IJNS7_ILi128EEESA_SA_EEELi128ENS_6half_tEfNS_4arch4Sm90ELb1ELb0ELb0ELb1ELb0ELb0ELb0ELb1ELb1ELb1ELb1ELb0EEENS1_21CollectiveEpilogueFwdISB_S9_SC_SE_Li256ELb1ELb1ELb1ELb0EEENS1_36VarlenDynamicPersistentTileSchedulerILi128ELi128ELi256ELi128ELb1ELb1ELb1ELb1ELb1ELb1EEEEEEEEEvNT_6ParamsE)
        /*004c*/ 	.short	0x0380
        /*004e*/ 	.short	0x0a80


	//----- nvinfo : EIATTR_SW_WAR
	.align		4
.L_590:
        /*0050*/ 	.byte	0x04, 0x36
        /*0052*/ 	.short	(.L_592 - .L_591)
.L_591:
        /*0054*/ 	.word	0x00000008
.L_592:


//--------------------- .nv.info._ZN7cutlass13device_kernelIN5flash11enable_sm90INS1_16FlashAttnFwdSm90INS1_25CollectiveMainloopFwdSm90ILi2EN4cute5tupleIJNS5_1CILi1EEES8_S8_EEENS6_IJNS7_ILi128EEESA_SA_EEELi128ENS_6half_tEfNS_4arch4Sm90ELb1ELb0ELb0ELb1ELb0ELb1ELb0ELb1ELb1ELb1ELb1ELb0EEENS1_21CollectiveEpilogueFwdISB_S9_SC_SE_Li256ELb1ELb1ELb1ELb0EEENS1_36VarlenDynamicPersistentTileSchedulerILi128ELi128ELi256ELi128ELb1ELb1ELb1ELb1ELb1ELb1EEEEEEEEEvNT_6ParamsE --------------------------
	.section	.nv.info._ZN7cutlass13device_kernelIN5flash11enable_sm90INS1_16FlashAttnFwdSm90INS1_25CollectiveMainloopFwdSm90ILi2EN4cute5tupleIJNS5_1CILi1EEES8_S8_EEENS6_IJNS7_ILi128EEESA_SA_EEELi128ENS_6half_tEfNS_4arch4Sm90ELb1ELb0ELb0ELb1ELb0ELb1ELb0ELb1ELb1ELb1ELb1ELb0EEENS1_21CollectiveEpilogueFwdISB_S9_SC_SE_Li256ELb1ELb1ELb1ELb0EEENS1_36VarlenDynamicPersistentTileSchedulerILi128ELi128ELi256ELi128ELb1ELb1ELb1ELb1ELb1ELb1EEEEEEEEEvNT_6ParamsE,"",@"SHT_CUDA_INFO"
	.sectionflags	@""
	.align	4


	//----- nvinfo : EIATTR_CUDA_API_VERSION
	.align		4
        /*0000*/ 	.byte	0x04, 0x37
        /*0002*/ 	.short	(.L_594 - .L_593)
.L_593:
        /*0004*/ 	.word	0x00000082


	//----- nvinfo : EIATTR_KPARAM_INFO
	.align		4
.L_594:
        /*0008*/ 	.byte	0x04, 0x17
        /*000a*/ 	.short	(.L_596 - .L_595)
.L_595:
        /*000c*/ 	.word	0x00000000
        /*0010*/ 	.short	0x0000
        /*0012*/ 	.short	0x0000
        /*0014*/ 	.byte	0x00, 0xf0, 0x01, 0x2a


	//----- nvinfo : EIATTR_SPARSE_MMA_MASK
	.align		4
.L_596:
        /*0018*/ 	.byte	0x03, 0x50
        /*001a*/ 	.short	0x0000


	//----- nvinfo : EIATTR_MAXREG_COUNT
	.align		4
        /*001c*/ 	.byte	0x03, 0x1b
        /*001e*/ 	.short	0x00a8


	//----- nvinfo : EIATTR_MERCURY_ISA_VERSION
	.align		4
        /*0020*/ 	.byte	0x03, 0x5f
        /*0022*/ 	.short	0x0101


	//----- nvinfo : EIATTR_VRC_CTA_INIT_COUNT
	.align		4
        /*0024*/ 	.byte	0x02, 0x4a
	.zero		1
	.zero		1


	//----- nvinfo : EIATTR_EXIT_INSTR_OFFSETS
	.align		4
        /*0028*/ 	.byte	0x04, 0x1c
        /*002a*/ 	.short	(.L_598 - .L_597)


	//   ....[0]....
.L_597:
        /*002c*/ 	.word	0x00000010


	//----- nvinfo : EIATTR_MAX_THREADS
	.align		4
.L_598:
        /*0030*/ 	.byte	0x04, 0x05
        /*0032*/ 	.short	(.L_600 - .L_599)
.L_599:
        /*0034*/ 	.word	0x00000180
        /*0038*/ 	.word	0x00000001
        /*003c*/ 	.word	0x00000001


	//----- nvinfo : EIATTR_CBANK_PARAM_SIZE
	.align		4
.L_600:
        /*0040*/ 	.byte	0x03, 0x19
        /*0042*/ 	.short	0x0a80


	//----- nvinfo : EIATTR_PARAM_CBANK
	.align		4
        /*0044*/ 	.byte	0x04, 0x0a
        /*0046*/ 	.short	(.L_602 - .L_601)
	.align		4
.L_601:
        /*0048*/ 	.word	index@(.nv.constant0._ZN7cutlass13device_kernelIN5flash11enable_sm90INS1_16FlashAttnFwdSm90INS1_25CollectiveMainloopFwdSm90ILi2EN4cute5tupleIJNS5_1CILi1EEES8_S8_EEENS6_IJNS7_ILi128EEESA_SA_EEELi128ENS_6half_tEfNS_4arch4Sm90ELb1ELb0ELb0ELb1ELb0ELb1ELb0ELb1ELb1ELb1ELb1ELb0EEENS1_21CollectiveEpilogueFwdISB_S9_SC_SE_Li256ELb1ELb1ELb1ELb0EEENS1_36VarlenDynamicPersistentTileSchedulerILi128ELi128ELi256ELi128ELb1ELb1ELb1ELb1ELb1ELb1EEEEEEEEEvNT_6ParamsE)
        /*004c*/ 	.short	0x0380
        /*004e*/ 	.short	0x0a80


	//----- nvinfo : EIATTR_SW_WAR
	.align		4
.L_602:
        /*0050*/ 	.byte	0x04, 0x36
        /*0052*/ 	.short	(.L_604 - .L_603)
.L_603:
        /*0054*/ 	.word	0x00000008
.L_604:


//--------------------- .nv.info._ZN7cutlass13device_kernelIN5flash11enable_sm90INS1_16FlashAttnFwdSm90INS1_25CollectiveMainloopFwdSm90ILi2EN4cute5tupleIJNS5_1CILi1EEES8_S8_EEENS6_IJNS7_ILi192EEENS7_ILi144EEENS7_ILi96EEEEEELi96ENS_6half_tEfNS_4arch4Sm90ELb0ELb0ELb0ELb0ELb0ELb0ELb0ELb0ELb1ELb1ELb1ELb0EEENS1_21CollectiveEpilogueFwdINS6_IJSA_SC_SB_EEES9_SE_SG_Li384ELb0ELb1ELb1ELb0EEENS1_19SingleTileSchedulerILb0ELb1ELb1ELi192EEEEEEEEEvNT_6ParamsE --------------------------
	.section	.nv.info._ZN7cutlass13device_kernelIN5flash11enable_sm90INS1_16FlashAttnFwdSm90INS1_25CollectiveMainloopFwdSm90ILi2EN4cute5tupleIJNS5_1CILi1EEES8_S8_EEENS6_IJNS7_ILi192EEENS7_ILi144EEENS7_ILi96EEEEEELi96ENS_6half_tEfNS_4arch4Sm90ELb0ELb0ELb0ELb0ELb0ELb0ELb0ELb0ELb1ELb1ELb1ELb0EEENS1_21CollectiveEpilogueFwdINS6_IJSA_SC_SB_EEES9_SE_SG_Li384ELb0ELb1ELb1ELb0EEENS1_19SingleTileSchedulerILb0ELb1ELb1ELi192EEEEEEEEEvNT_6ParamsE,"",@"SHT_CUDA_INFO"
	.sectionflags	@""
	.align	4


	//----- nvinfo : EIATTR_CUDA_API_VERSION
	.align		4
        /*0000*/ 	.byte	0x04, 0x37
        /*0002*/ 	.short	(.L_606 - .L_605)
.L_605:
        /*0004*/ 	.word	0x00000082


	//----- nvinfo : EIATTR_KPARAM_INFO
	.align		4
.L_606:
        /*0008*/ 	.byte	0x04, 0x17
        /*000a*/ 	.short	(.L_608 - .L_607)
.L_607:
        /*000c*/ 	.word	0x00000000
        /*0010*/ 	.short	0x0000
        /*0012*/ 	.short	0x0000
        /*0014*/ 	.byte	0x00, 0xf0, 0x01, 0x28


	//----- nvinfo : EIATTR_SPARSE_MMA_MASK
	.align		4
.L_608:
        /*0018*/ 	.byte	0x03, 0x50
        /*001a*/ 	.short	0x0000


	//----- nvinfo : EIATTR_MAXREG_COUNT
	.align		4
        /*001c*/ 	.byte	0x03, 0x1b
        /*001e*/ 	.short	0x0080


	//----- nvinfo : EIATTR_MERCURY_ISA_VERSION
	.align		4
        /*0020*/ 	.byte	0x03, 0x5f
        /*0022*/ 	.short	0x0101


	//----- nvinfo : EIATTR_VRC_CTA_INIT_COUNT
	.align		4
        /*0024*/ 	.byte	0x02, 0x4a
	.zero		1
	.zero		1


	//----- nvinfo : EIATTR_EXIT_INSTR_OFFSETS
	.align		4
        /*0028*/ 	.byte	0x04, 0x1c
        /*002a*/ 	.short	(.L_610 - .L_609)


	//   ....[0]....
.L_609:
        /*002c*/ 	.word	0x00000010


	//----- nvinfo : EIATTR_MAX_THREADS
	.align		4
.L_610:
        /*0030*/ 	.byte	0x04, 0x05
        /*0032*/ 	.short	(.L_612 - .L_611)
.L_611:
        /*0034*/ 	.word	0x00000200
        /*0038*/ 	.word	0x00000001
        /*003c*/ 	.word	0x00000001


	//----- nvinfo : EIATTR_CBANK_PARAM_SIZE
	.align		4
.L_612:
        /*0040*/ 	.byte	0x03, 0x19
        /*0042*/ 	.short	0x0a00


	//----- nvinfo : EIATTR_PARAM_CBANK
	.align		4
        /*0044*/ 	.byte	0x04, 0x0a
        /*0046*/ 	.short	(.L_614 - .L_613)
	.align		4
.L_613:
        /*0048*/ 	.word	index@(.nv.constant0._ZN7cutlass13device_kernelIN5flash11enable_sm90INS1_16FlashAttnFwdSm90INS1_25CollectiveMainloopFwdSm90ILi2EN4cute5tupleIJNS5_1CILi1EEES8_S8_EEENS6_IJNS7_ILi192EEENS7_ILi144EEENS7_ILi96EEEEEELi96ENS_6half_tEfNS_4arch4Sm90ELb0ELb0ELb0ELb0ELb0ELb0ELb0ELb0ELb1ELb1ELb1ELb0EEENS1_21CollectiveEpilogueFwdINS6_IJSA_SC_SB_EEES9_SE_SG_Li384ELb0ELb1ELb1ELb0EEENS1_19SingleTileSchedulerILb0ELb1ELb1ELi192EEEEEEEEEvNT_6ParamsE)
        /*004c*/ 	.short	0x0380
        /*004e*/ 	.short	0x0a00


	//----- nvinfo : EIATTR_SW_WAR
	.align		4
.L_614:
        /*0050*/ 	.byte	0x04, 0x36
        /*0052*/ 	.short	(.L_616 - .L_615)
.L_615:
        /*0054*/ 	.word	0x00000008
.L_616:


//--------------------- .nv.info._ZN7cutlass13device_kernelIN5flash11enable_sm90INS1_16FlashAttnFwdSm90INS1_25CollectiveMainloopFwdSm90ILi2EN4cute5tupleIJNS5_1CILi1EEES8_S8_EEENS6_IJNS7_ILi192EEENS7_ILi144EEENS7_ILi96EEEEEELi96ENS_6half_tEfNS_4arch4Sm90ELb0ELb0ELb0ELb1ELb0ELb0ELb0ELb0ELb1ELb1ELb1ELb0EEENS1_21CollectiveEpilogueFwdINS6_IJSA_SC_SB_EEES9_SE_SG_Li384ELb1ELb1ELb1ELb0EEENS1_36VarlenDynamicPersistentTileSchedulerILi192ELi144ELi384ELi128ELb1ELb1ELb1ELb0ELb1ELb1EEEEEEEEEvNT_6ParamsE --------------------------
	.section	.nv.info._ZN7cutlass13device_kernelIN5flash11enable_sm90INS1_16FlashAttnFwdSm90INS1_25CollectiveMainloopFwdSm90ILi2EN4cute5tupleIJNS5_1CILi1EEES8_S8_EEENS6_IJNS7_ILi192EEENS7_ILi144EEENS7_ILi96EEEEEELi96ENS_6half_tEfNS_4arch4Sm90ELb0ELb0ELb0ELb1ELb0ELb0ELb0ELb0ELb1ELb1ELb1ELb0EEENS1_21CollectiveEpilogueFwdINS6_IJSA_SC_SB_EEES9_SE_SG_Li384ELb1ELb1ELb1ELb0EEENS1_36VarlenDynamicPersistentTileSchedulerILi192ELi144ELi384ELi128ELb1ELb1ELb1ELb0ELb1ELb1EEEEEEEEEvNT_6ParamsE,"",@"SHT_CUDA_INFO"
	.sectionflags	@""
	.align	4


	//----- nvinfo : EIATTR_CUDA_API_VERSION
	.align		4
        /*0000*/ 	.byte	0x04, 0x37
        /*0002*/ 	.short	(.L_618 - .L_617)
.L_617:
        /*0004*/ 	.word	0x00000082


	//----- nvinfo : EIATTR_KPARAM_INFO
	.align		4
.L_618:
        /*0008*/ 	.byte	0x04, 0x17
        /*000a*/ 	.short	(.L_620 - .L_619)
.L_619:
        /*000c*/ 	.word	0x00000000
        /*0010*/ 	.short	0x0000
        /*0012*/ 	.short	0x0000
        /*0014*/ 	.byte	0x00, 0xf0, 0x01, 0x2a


	//----- nvinfo : EIATTR_SPARSE_MMA_MASK
	.align		4
.L_620:
        /*0018*/ 	.byte	0x03, 0x50
        /*001a*/ 	.short	0x0000


	//----- nvinfo : EIATTR_MAXREG_COUNT
	.align		4
        /*001c*/ 	.byte	0x03, 0x1b
        /*001e*/ 	.short	0x0080


	//----- nvinfo : EIATTR_MERCURY_ISA_VERSION
	.align		4
        /*0020*/ 	.byte	0x03, 0x5f
        /*0022*/ 	.short	0x0101


	//----- nvinfo : EIATTR_VRC_CTA_INIT_COUNT
	.align		4
        /*0024*/ 	.byte	0x02, 0x4a
	.zero		1
	.zero		1


	//----- nvinfo : EIATTR_EXIT_INSTR_OFFSETS
	.align		4
        /*0028*/ 	.byte	0x04, 0x1c
        /*002a*/ 	.short	(.L_622 - .L_621)


	//   ....[0]....
.L_621:
        /*002c*/ 	.word	0x00000010


	//----- nvinfo : EIATTR_MAX_THREADS
	.align		4
.L_622:
        /*0030*/ 	.byte	0x04, 0x05
        /*0032*/ 	.short	(.L_624 - .L_623)
.L_623:
        /*0034*/ 	.word	0x00000200
        /*0038*/ 	.word	0x00000001
        /*003c*/ 	.word	0x00000001


	//----- nvinfo : EIATTR_CBANK_PARAM_SIZE
	.align		4
.L_624:
        /*0040*/ 	.byte	0x03, 0x19
        /*0042*/ 	.short	0x0a80


	//----- nvinfo : EIATTR_PARAM_CBANK
	.align		4
        /*0044*/ 	.byte	0x04, 0x0a
        /*0046*/ 	.short	(.L_626 - .L_625)
	.align		4
.L_625:
        /*0048*/ 	.word	index@(.nv.constant0._ZN7cutlass13device_kernelIN5flash11enable_sm90INS1_16FlashAttnFwdSm90INS1_25CollectiveMainloopFwdSm90ILi2EN4cute5tupleIJNS5_1CILi1EEES8_S8_EEENS6_IJNS7_ILi192EEENS7_ILi144EEENS7_ILi96EEEEEELi96ENS_6half_tEfNS_4arch4Sm90ELb0ELb0ELb0ELb1ELb0ELb0ELb0ELb0ELb1ELb1ELb1ELb0EEENS1_21CollectiveEpilogueFwdINS6_IJSA_SC_SB_EEES9_SE_SG_Li384ELb1ELb1ELb1ELb0EEENS1_36VarlenDynamicPersistentTileSchedulerILi192ELi144ELi384ELi128ELb1ELb1ELb1ELb0ELb1ELb1EEEEEEEEEvNT_6ParamsE)
        /*004c*/ 	.short	0x0380
        /*004e*/ 	.short	0x0a80


	//----- nvinfo : EIATTR_SW_WAR
	.align		4
.L_626:
        /*0050*/ 	.byte	0x04, 0x36
        /*0052*/ 	.short	(.L_628 - .L_627)
.L_627:
        /*0054*/ 	.word	0x00000008
.L_628:


//--------------------- .nv.info._ZN7cutlass13device_kernelIN5flash11enable_sm90INS1_16FlashAttnFwdSm90INS1_25CollectiveMainloopFwdSm90ILi2EN4cute5tupleIJNS5_1CILi1EEES8_S8_EEENS6_IJNS7_ILi192EEENS7_ILi144EEENS7_ILi96EEEEEELi96ENS_6half_tEfNS_4arch4Sm90ELb0ELb0ELb0ELb1ELb0ELb1ELb0ELb0ELb1ELb1ELb1ELb0EEENS1_21CollectiveEpilogueFwdINS6_IJSA_SC_SB_EEES9_SE_SG_Li384ELb1ELb1ELb1ELb0EEENS1_36VarlenDynamicPersistentTileSchedulerILi192ELi144ELi384ELi128ELb1ELb1ELb1ELb0ELb1ELb1EEEEEEEEEvNT_6ParamsE --------------------------
	.section	.nv.info._ZN7cutlass13device_kernelIN5flash11enable_sm90INS1_16FlashAttnFwdSm90INS1_25CollectiveMainloopFwdSm90ILi2EN4cute5tupleIJNS5_1CILi1EEES8_S8_EEENS6_IJNS7_ILi192EEENS7_ILi144EEENS7_ILi96EEEEEELi96ENS_6half_tEfNS_4arch4Sm90ELb0ELb0ELb0ELb1ELb0ELb1ELb0ELb0ELb1ELb1ELb1ELb0EEENS1_21CollectiveEpilogueFwdINS6_IJSA_SC_SB_EEES9_SE_SG_Li384ELb1ELb1ELb1ELb0EEENS1_36VarlenDynamicPersistentTileSchedulerILi192ELi144ELi384ELi128ELb1ELb1ELb1ELb0ELb1ELb1EEEEEEEEEvNT_6ParamsE,"",@"SHT_CUDA_INFO"
	.sectionflags	@""
	.align	4


	//----- nvinfo : EIATTR_CUDA_API_VERSION
	.align		4
        /*0000*/ 	.byte	0x04, 0x37
        /*0002*/ 	.short	(.L_630 - .L_629)
.L_629:
        /*0004*/ 	.word	0x00000082


	//----- nvinfo : EIATTR_KPARAM_INFO
	.align		4
.L_630:
        /*0008*/ 	.byte	0x04, 0x17
        /*000a*/ 	.short	(.L_632 - .L_631)
.L_631:
        /*000c*/ 	.word	0x00000000
        /*0010*/ 	.short	0x0000
        /*0012*/ 	.short	0x0000
        /*0014*/ 	.byte	0x00, 0xf0, 0x01, 0x2a


	//----- nvinfo : EIATTR_SPARSE_MMA_MASK
	.align		4
.L_632:
        /*0018*/ 	.byte	0x03, 0x50
        /*001a*/ 	.short	0x0000


	//----- nvinfo : EIATTR_MAXREG_COUNT
	.align		4
        /*001c*/ 	.byte	0x03, 0x1b
        /*001e*/ 	.short	0x0080


	//----- nvinfo : EIATTR_MERCURY_ISA_VERSION
	.align		4
        /*0020*/ 	.byte	0x03, 0x5f
        /*0022*/ 	.short	0x0101


	//----- nvinfo : EIATTR_VRC_CTA_INIT_COUNT
	.align		4
        /*0024*/ 	.byte	0x02, 0x4a
	.zero		1
	.zero		1


	//----- nvinfo : EIATTR_EXIT_INSTR_OFFSETS
	.align		4
        /*0028*/ 	.byte	0x04, 0x1c
        /*002a*/ 	.short	(.L_634 - .L_633)


	//   ....[0]....
.L_633:
        /*002c*/ 	.word	0x00000010


	//----- nvinfo : EIATTR_MAX_THREADS
	.align		4
.L_634:
        /*0030*/ 	.byte	0x04, 0x05
        /*0032*/ 	.short	(.L_636 - .L_635)
.L_635:
        /*0034*/ 	.word	0x00000200
        /*0038*/ 	.word	0x00000001
        /*003c*/ 	.word	0x00000001


	//----- nvinfo : EIATTR_CBANK_PARAM_SIZE
	.align		4
.L_636:
        /*0040*/ 	.byte	0x03, 0x19
        /*0042*/ 	.short	0x0a80


	//----- nvinfo : EIATTR_PARAM_CBANK
	.align		4
        /*0044*/ 	.byte	0x04, 0x0a
        /*0046*/ 	.short	(.L_638 - .L_637)
	.align		4
.L_637:
        /*0048*/ 	.word	index@(.nv.constant0._ZN7cutlass13device_kernelIN5flash11enable_sm90INS1_16FlashAttnFwdSm90INS1_25CollectiveMainloopFwdSm90ILi2EN4cute5tupleIJNS5_1CILi1EEES8_S8_EEENS6_IJNS7_ILi192EEENS7_ILi144EEENS7_ILi96EEEEEELi96ENS_6half_tEfNS_4arch4Sm90ELb0ELb0ELb0ELb1ELb0ELb1ELb0ELb0ELb1ELb1ELb1ELb0EEENS1_21CollectiveEpilogueFwdINS6_IJSA_SC_SB_EEES9_SE_SG_Li384ELb1ELb1ELb1ELb0EEENS1_36VarlenDynamicPersistentTileSchedulerILi192ELi144ELi384ELi128ELb1ELb1ELb1ELb0ELb1ELb1EEEEEEEEEvNT_6ParamsE)
        /*004c*/ 	.short	0x0380
        /*004e*/ 	.short	0x0a80


	//----- nvinfo : EIATTR_SW_WAR
	.align		4
.L_638:
        /*0050*/ 	.byte	0x04, 0x36
        /*0052*/ 	.short	(.L_640 - .L_639)
.L_639:
        /*0054*/ 	.word	0x00000008
.L_640:


//--------------------- .nv.info._ZN7cutlass13device_kernelIN5flash11enable_sm90INS1_16FlashAttnFwdSm90INS1_25CollectiveMainloopFwdSm90ILi2EN4cute5tupleIJNS5_1CILi1EEES8_S8_EEENS6_IJNS7_ILi192EEENS7_ILi128EEENS7_ILi96EEEEEELi96ENS_6half_tEfNS_4arch4Sm90ELb0ELb1ELb0ELb0ELb0ELb0ELb0ELb0ELb1ELb1ELb1ELb0EEENS1_21CollectiveEpilogueFwdINS6_IJSA_SC_SB_EEES9_SE_SG_Li384ELb0ELb1ELb1ELb0EEENS1_19SingleTileSchedulerILb0ELb1ELb1ELi192EEEEEEEEEvNT_6ParamsE --------------------------
	.section	.nv.info._ZN7cutlass13device_kernelIN5flash11enable_sm90INS1_16FlashAttnFwdSm90INS1_25CollectiveMainloopFwdSm90ILi2EN4cute5tupleIJNS5_1CILi1EEES8_S8_EEENS6_IJNS7_ILi192EEENS7_ILi128EEENS7_ILi96EEEEEELi96ENS_6half_tEfNS_4arch4Sm90ELb0ELb1ELb0ELb0ELb0ELb0ELb0ELb0ELb1ELb1ELb1ELb0EEENS1_21CollectiveEpilogueFwdINS6_IJSA_SC_SB_EEES9_SE_SG_Li384ELb0ELb1ELb1ELb0EEENS1_19SingleTileSchedulerILb0ELb1ELb1ELi192EEEEEEEEEvNT_6ParamsE,"",@"SHT_CUDA_INFO"
	.sectionflags	@""
	.align	4


	//----- nvinfo : EIATTR_CUDA_API_VERSION
	.align		4
        /*0000*/ 	.byte	0x04, 0x37
        /*0002*/ 	.short	(.L_642 - .L_641)
.L_641:
        /*0004*/ 	.word	0x00000082


	//----- nvinfo : EIATTR_KPARAM_INFO
	.align		4
.L_642:
        /*0008*/ 	.byte	0x04, 0x17
        /*000a*/ 	.short	(.L_644 - .L_643)
.L_643:
        /*000c*/ 	.word	0x00000000
        /*0010*/ 	.short	0x0000
        /*0012*/ 	.short	0x0000
        /*0014*/ 	.byte	0x00, 0xf0, 0x01, 0x28


	//----- nvinfo : EIATTR_SPARSE_MMA_MASK
	.align		4
.L_644:
        /*0018*/ 	.byte	0x03, 0x50
        /*001a*/ 	.short	0x0000


	//----- nvinfo : EIATTR_MAXREG_COUNT
	.align		4
        /*001c*/ 	.byte	0x03, 0x1b
        /*001e*/ 	.short	0x0080


	//----- nvinfo : EIATTR_MERCURY_ISA_VERSION
	.align		4
        /*0020*/ 	.byte	0x03, 0x5f
        /*0022*/ 	.short	0x0101


	//----- nvinfo : EIATTR_VRC_CTA_INIT_COUNT
	.align		4
        /*0024*/ 	.byte	0x02, 0x4a
	.zero		1
	.zero		1


	//----- nvinfo : EIATTR_EXIT_INSTR_OFFSETS
	.align		4
        /*0028*/ 	.byte	0x04, 0x1c
        /*002a*/ 	.short	(.L_646 - .L_645)


	//   ....[0]....
.L_645:
        /*002c*/ 	.word	0x00000010


	//----- nvinfo : EIATTR_MAX_THREADS
	.align		4
.L_646:
        /*0030*/ 	.byte	0x04, 0x05
        /*0032*/ 	.short	(.L_648 - .L_647)
.L_647:
        /*0034*/ 	.word	0x00000200
        /*0038*/ 	.word	0x00000001
        /*003c*/ 	.word	0x00000001


	//----- nvinfo : EIATTR_CBANK_PARAM_SIZE
	.align		4
.L_648:
        /*0040*/ 	.byte	0x03, 0x19
        /*0042*/ 	.short	0x0a00


	//----- nvinfo : EIATTR_PARAM_CBANK
	.align		4
        /*0044*/ 	.byte	0x04, 0x0a
        /*0046*/ 	.short	(.L_650 - .L_649)
	.align		4
.L_649:
        /*0048*/ 	.word	index@(.nv.constant0._ZN7cutlass13device_kernelIN5flash11enable_sm90INS1_16FlashAttnFwdSm90INS1_25CollectiveMainloopFwdSm90ILi2EN4cute5tupleIJNS5_1CILi1EEES8_S8_EEENS6_IJNS7_ILi192EEENS7_ILi128EEENS7_ILi96EEEEEELi96ENS_6half_tEfNS_4arch4Sm90ELb0ELb1ELb0ELb0ELb0ELb0ELb0ELb0ELb1ELb1ELb1ELb0EEENS1_21CollectiveEpilogueFwdINS6_IJSA_SC_SB_EEES9_SE_SG_Li384ELb0ELb1ELb1ELb0EEENS1_19SingleTileSchedulerILb0ELb1ELb1ELi192EEEEEEEEEvNT_6ParamsE)
        /*004c*/ 	.short	0x0380
        /*004e*/ 	.short	0x0a00


	//----- nvinfo : EIATTR_SW_WAR
	.align		4
.L_650:
        /*0050*/ 	.byte	0x04, 0x36
        /*0052*/ 	.short	(.L_652 - .L_651)
.L_651:
        /*0054*/ 	.word	0x00000008
.L_652:


//--------------------- .nv.info._ZN7cutlass13device_kernelIN5flash11enable_sm90INS1_16FlashAttnFwdSm90INS1_25CollectiveMainloopFwdSm90ILi2EN4cute5tupleIJNS5_1CILi1EEES8_S8_EEENS6_IJNS7_ILi192EEENS7_ILi128EEENS7_ILi96EEEEEELi96ENS_6half_tEfNS_4arch4Sm90ELb0ELb1ELb0ELb1ELb0ELb0ELb0ELb0ELb1ELb1ELb1ELb0EEENS1_21CollectiveEpilogueFwdINS6_IJSA_SC_SB_EEES9_SE_SG_Li384ELb1ELb1ELb1ELb0EEENS1_36VarlenDynamicPersistentTileSchedulerILi192ELi128ELi384ELi128ELb1ELb1ELb1ELb1ELb0ELb1EEEEEEEEEvNT_6ParamsE --------------------------
	.section	.nv.info._ZN7cutlass13device_kernelIN5flash11enable_sm90INS1_16FlashAttnFwdSm90INS1_25CollectiveMainloopFwdSm90ILi2EN4cute5tupleIJNS5_1CILi1EEES8_S8_EEENS6_IJNS7_ILi192EEENS7_ILi128EEENS7_ILi96EEEEEELi96ENS_6half_tEfNS_4arch4Sm90ELb0ELb1ELb0ELb1ELb0ELb0ELb0ELb0ELb1ELb1ELb1ELb0EEENS1_21CollectiveEpilogueFwdINS6_IJSA_SC_SB_EEES9_SE_SG_Li384ELb1ELb1ELb1ELb0EEENS1_36VarlenDynamicPersistentTileSchedulerILi192ELi128ELi384ELi128ELb1ELb1ELb1ELb1ELb0ELb1EEEEEEEEEvNT_6ParamsE,"",@"SHT_CUDA_INFO"
	.sectionflags	@""
	.align	4


	//----- nvinfo : EIATTR_CUDA_API_VERSION
	.align		4
        /*0000*/ 	.byte	0x04, 0x37
        /*0002*/ 	.short	(.L_654 - .L_653)
.L_653:
        /*0004*/ 	.word	0x00000082


	//----- nvinfo : EIATTR_KPARAM_INFO
	.align		4
.L_654:
        /*0008*/ 	.byte	0x04, 0x17
        /*000a*/ 	.short	(.L_656 - .L_655)
.L_655:
        /*000c*/ 	.word	0x00000000
        /*0010*/ 	.short	0x0000
        /*0012*/ 	.short	0x0000
        /*0014*/ 	.byte	0x00, 0xf0, 0x01, 0x2a


	//----- nvinfo : EIATTR_SPARSE_MMA_MASK
	.align		4
.L_656:
        /*0018*/ 	.byte	0x03, 0x50
        /*001a*/ 	.short	0x0000


	//----- nvinfo : EIATTR_MAXREG_COUNT
	.align		4
        /*001c*/ 	.byte	0x03, 0x1b
        /*001e*/ 	.short	0x0080


	//----- nvinfo : EIATTR_MERCURY_ISA_VERSION
	.align		4
        /*0020*/ 	.byte	0x03, 0x5f
        /*0022*/ 	.short	0x0101


	//----- nvinfo : EIATTR_VRC_CTA_INIT_COUNT
	.align		4
        /*0024*/ 	.byte	0x02, 0x4a
	.zero		1
	.zero		1


	//----- nvinfo : EIATTR_EXIT_INSTR_OFFSETS
	.align		4
        /*0028*/ 	.byte	0x04, 0x1c
        /*002a*/ 	.short	(.L_658 - .L_657)


	//   ....[0]....
.L_657:
        /*002c*/ 	.word	0x00000010


	//----- nvinfo : EIATTR_MAX_THREADS
	.align		4
.L_658:
        /*0030*/ 	.byte	0x04, 0x05
        /*0032*/ 	.short	(.L_660 - .L_659)
.L_659:
        /*0034*/ 	.word	0x00000200
        /*0038*/ 	.word	0x00000001
        /*003c*/ 	.word	0x00000001


	//----- nvinfo : EIATTR_CBANK_PARAM_SIZE
	.align		4
.L_660:
        /*0040*/ 	.byte	0x03, 0x19
        /*0042*/ 	.short	0x0a80


	//----- nvinfo : EIATTR_PARAM_CBANK
	.align		4
        /*0044*/ 	.byte	0x04, 0x0a
        /*0046*/ 	.short	(.L_662 - .L_661)
	.align		4
.L_661:
        /*0048*/ 	.word	index@(.nv.constant0._ZN7cutlass13device_kernelIN5flash11enable_sm90INS1_16FlashAttnFwdSm90INS1_25CollectiveMainloopFwdSm90ILi2EN4cute5tupleIJNS5_1CILi1EEES8_S8_EEENS6_IJNS7_ILi192EEENS7_ILi128EEENS7_ILi96EEEEEELi96ENS_6half_tEfNS_4arch4Sm90ELb0ELb1ELb0ELb1ELb0ELb0ELb0ELb0ELb1ELb1ELb1ELb0EEENS1_21CollectiveEpilogueFwdINS6_IJSA_SC_SB_EEES9_SE_SG_Li384ELb1ELb1ELb1ELb0EEENS1_36VarlenDynamicPersistentTileSchedulerILi192ELi128ELi384ELi128ELb1ELb1ELb1ELb1ELb0ELb1EEEEEEEEEvNT_6ParamsE)
        /*004c*/ 	.short	0x0380
        /*004e*/ 	.short	0x0a80


	//----- nvinfo : EIATTR_SW_WAR
	.align		4
.L_662:
        /*0050*/ 	.byte	0x04, 0x36
        /*0052*/ 	.short	(.L_664 - .L_663)
.L_663:
        /*0054*/ 	.word	0x00000008
.L_664:


//--------------------- .nv.info._ZN7cutlass13device_kernelIN5flash11enable_sm90INS1_16FlashAttnFwdSm90INS1_25CollectiveMainloopFwdSm90ILi2EN4cute5tupleIJNS5_1CILi1EEES8_S8_EEENS6_IJNS7_ILi192EEENS7_ILi128EEENS7_ILi96EEEEEELi96ENS_6half_tEfNS_4arch4Sm90ELb0ELb1ELb0ELb1ELb0ELb1ELb0ELb0ELb1ELb1ELb1ELb0EEENS1_21CollectiveEpilogueFwdINS6_IJSA_SC_SB_EEES9_SE_SG_Li384ELb1ELb1ELb1ELb0EEENS1_36VarlenDynamicPersistentTileSchedulerILi192ELi128ELi384ELi128ELb1ELb1ELb1ELb1ELb0ELb1EEEEEEEEEvNT_6ParamsE --------------------------
	.section	.nv.info._ZN7cutlass13device_kernelIN5flash11enable_sm90INS1_16FlashAttnFwdSm90INS1_25CollectiveMainloopFwdSm90ILi2EN4cute5tupleIJNS5_1CILi1EEES8_S8_EEENS6_IJNS7_ILi192EEENS7_ILi128EEENS7_ILi96EEEEEELi96ENS_6half_tEfNS_4arch4Sm90ELb0ELb1ELb0ELb1ELb0ELb1ELb0ELb0ELb1ELb1ELb1ELb0EEENS1_21CollectiveEpilogueFwdINS6_IJSA_SC_SB_EEES9_SE_SG_Li384ELb1ELb1ELb1ELb0EEENS1_36VarlenDynamicPersistentTileSchedulerILi192ELi128ELi384ELi128ELb1ELb1ELb1ELb1ELb0ELb1EEEEEEEEEvNT_6ParamsE,"",@"SHT_CUDA_INFO"
	.sectionflags	@""
	.align	4


	//----- nvinfo : EIATTR_CUDA_API_VERSION
	.align		4
        /*0000*/ 	.byte	0x04, 0x37
        /*0002*/ 	.short	(.L_666 - .L_665)
.L_665:
        /*0004*/ 	.word	0x00000082


	//----- nvinfo : EIATTR_KPARAM_INFO
	.align		4
.L_666:
        /*0008*/ 	.byte	0x04, 0x17
        /*000a*/ 	.short	(.L_668 - .L_667)
.L_667:
        /*000c*/ 	.word	0x00000000
        /*0010*/ 	.short	0x0000
        /*0012*/ 	.short	0x0000
        /*0014*/ 	.byte	0x00, 0xf0, 0x01, 0x2a


	//----- nvinfo : EIATTR_SPARSE_MMA_MASK
	.align		4
.L_668:
        /*0018*/ 	.byte	0x03, 0x50
        /*001a*/ 	.short	0x0000


	//----- nvinfo : EIATTR_MAXREG_COUNT
	.align		4
        /*001c*/ 	.byte	0x03, 0x1b
        /*001e*/ 	.short	0x0080


	//----- nvinfo : EIATTR_MERCURY_ISA_VERSION
	.align		4
        /*0020*/ 	.byte	0x03, 0x5f
        /*0022*/ 	.short	0x0101


	//----- nvinfo : EIATTR_VRC_CTA_INIT_COUNT
	.align		4
        /*0024*/ 	.byte	0x02, 0x4a
	.zero		1
	.zero		1


	//----- nvinfo : EIATTR_EXIT_INSTR_OFFSETS
	.align		4
        /*0028*/ 	.byte	0x04, 0x1c
        /*002a*/ 	.short	(.L_670 - .L_669)


	//   ....[0]....
.L_669:
        /*002c*/ 	.word	0x00000010


	//----- nvinfo : EIATTR_MAX_THREADS
	.align		4
.L_670:
        /*0030*/ 	.byte	0x04, 0x05
        /*0032*/ 	.short	(.L_672 - .L_671)
.L_671:
        /*0034*/ 	.word	0x00000200
        /*0038*/ 	.word	0x00000001
        /*003c*/ 	.word	0x00000001


	//----- nvinfo : EIATTR_CBANK_PARAM_SIZE
	.align		4
.L_672:
        /*0040*/ 	.byte	0x03, 0x19
        /*0042*/ 	.short	0x0a80


	//----- nvinfo : EIATTR_PARAM_CBANK
	.align		4
        /*0044*/ 	.byte	0x04, 0x0a
        /*0046*/ 	.short	(.L_674 - .L_673)
	.align		4
.L_673:
        /*0048*/ 	.word	index@(.nv.constant0._ZN7cutlass13device_kernelIN5flash11enable_sm90INS1_16FlashAttnFwdSm90INS1_25CollectiveMainloopFwdSm90ILi2EN4cute5tupleIJNS5_1CILi1EEES8_S8_EEENS6_IJNS7_ILi192EEENS7_ILi128EEENS7_ILi96EEEEEELi96ENS_6half_tEfNS_4arch4Sm90ELb0ELb1ELb0ELb1ELb0ELb1ELb0ELb0ELb1ELb1ELb1ELb0EEENS1_21CollectiveEpilogueFwdINS6_IJSA_SC_SB_EEES9_SE_SG_Li384ELb1ELb1ELb1ELb0EEENS1_36VarlenDynamicPersistentTileSchedulerILi192ELi128ELi384ELi128ELb1ELb1ELb1ELb1ELb0ELb1EEEEEEEEEvNT_6ParamsE)
        /*004c*/ 	.short	0x0380
        /*004e*/ 	.short	0x0a80


	//----- nvinfo : EIATTR_SW_WAR
	.align		4
.L_674:
        /*0050*/ 	.byte	0x04, 0x36
        /*0052*/ 	.short	(.L_676 - .L_675)
.L_675:
        /*0054*/ 	.word	0x00000008
.L_676:


//--------------------- .nv.info._ZN7cutlass13device_kernelIN5flash11enable_sm90INS1_16FlashAttnFwdSm90INS1_25CollectiveMainloopFwdSm90ILi2EN4cute5tupleIJNS5_1CILi1EEES8_S8_EEENS6_IJNS7_ILi192EEENS7_ILi144EEENS7_ILi96EEEEEELi96ENS_6half_tEfNS_4arch4Sm90ELb1ELb0ELb0ELb0ELb0ELb0ELb0ELb0ELb1ELb1ELb1ELb0EEENS1_21CollectiveEpilogueFwdINS6_IJSA_SC_SB_EEES9_SE_SG_Li384ELb0ELb1ELb1ELb0EEENS1_19SingleTileSchedulerILb0ELb1ELb1ELi192EEEEEEEEEvNT_6ParamsE --------------------------
	.section	.nv.info._ZN7cutlass13device_kernelIN5flash11enable_sm90INS1_16FlashAttnFwdSm90INS1_25CollectiveMainloopFwdSm90ILi2EN4cute5tupleIJNS5_1CILi1EEES8_S8_EEENS6_IJNS7_ILi192EEENS7_ILi144EEENS7_ILi96EEEEEELi96ENS_6half_tEfNS_4arch4Sm90ELb1ELb0ELb0ELb0ELb0ELb0ELb0ELb0ELb1ELb1ELb1ELb0EEENS1_21CollectiveEpilogueFwdINS6_IJSA_SC_SB_EEES9_SE_SG_Li384ELb0ELb1ELb1ELb0EEENS1_19SingleTileSchedulerILb0ELb1ELb1ELi192EEEEEEEEEvNT_6ParamsE,"",@"SHT_CUDA_INFO"
	.sectionflags	@""
	.align	4


	//----- nvinfo : EIATTR_CUDA_API_VERSION
	.align		4
        /*0000*/ 	.byte	0x04, 0x37
        /*0002*/ 	.short	(.L_678 - .L_677)
.L_677:
        /*0004*/ 	.word	0x00000082


	//----- nvinfo : EIATTR_KPARAM_INFO
	.align		4
.L_678:
        /*0008*/ 	.byte	0x04, 0x17
        /*000a*/ 	.short	(.L_680 - .L_679)
.L_679:
        /*000c*/ 	.word	0x00000000
        /*0010*/ 	.short	0x0000
        /*0012*/ 	.short	0x0000
        /*0014*/ 	.byte	0x00, 0xf0, 0x01, 0x28


	//----- nvinfo : EIATTR_SPARSE_MMA_MASK
	.align		4
.L_680:
        /*0018*/ 	.byte	0x03, 0x50
        /*001a*/ 	.short	0x0000


	//----- nvinfo : EIATTR_MAXREG_COUNT
	.align		4
        /*001c*/ 	.byte	0x03, 0x1b
        /*001e*/ 	.short	0x0080


	//----- nvinfo : EIATTR_MERCURY_ISA_VERSION
	.align		4
        /*0020*/ 	.byte	0x03, 0x5f
        /*0022*/ 	.short	0x0101


	//----- nvinfo : EIATTR_VRC_CTA_INIT_COUNT
	.align		4
        /*0024*/ 	.byte	0x02, 0x4a
	.zero		1
	.zero		1


	//----- nvinfo : EIATTR_EXIT_INSTR_OFFSETS
	.align		4
        /*0028*/ 	.byte	0x04, 0x1c
        /*002a*/ 	.short	(.L_682 - .L_681)


	//   ....[0]....
.L_681:
        /*002c*/ 	.word	0x00000010


	//----- nvinfo : EIATTR_MAX_THREADS
	.align		4
.L_682:
        /*0030*/ 	.byte	0x04, 0x05
        /*0032*/ 	.short	(.L_684 - .L_683)
.L_683:
        /*0034*/ 	.word	0x00000200
        /*0038*/ 	.word	0x00000001
        /*003c*/ 	.word	0x00000001


	//----- nvinfo : EIATTR_CBANK_PARAM_SIZE
	.align		4
.L_684:
        /*0040*/ 	.byte	0x03, 0x19
        /*0042*/ 	.short	0x0a00


	//----- nvinfo : EIATTR_PARAM_CBANK
	.align		4
        /*0044*/ 	.byte	0x04, 0x0a
        /*0046*/ 	.short	(.L_686 - .L_685)
	.align		4
.L_685:
        /*0048*/ 	.word	index@(.nv.constant0._ZN7cutlass13device_kernelIN5flash11enable_sm90INS1_16FlashAttnFwdSm90INS1_25CollectiveMainloopFwdSm90ILi2EN4cute5tupleIJNS5_1CILi1EEES8_S8_EEENS6_IJNS7_ILi192EEENS7_ILi144EEENS7_ILi96EEEEEELi96ENS_6half_tEfNS_4arch4Sm90ELb1ELb0ELb0ELb0ELb0ELb0ELb0ELb0ELb1ELb1ELb1ELb0EEENS1_21CollectiveEpilogueFwdINS6_IJSA_SC_SB_EEES9_SE_SG_Li384ELb0ELb1ELb1ELb0EEENS1_19SingleTileSchedulerILb0ELb1ELb1ELi192EEEEEEEEEvNT_6ParamsE)
        /*004c*/ 	.short	0x0380
        /*004e*/ 	.short	0x0a00


	//----- nvinfo : EIATTR_SW_WAR
	.align		4
.L_686:
        /*0050*/ 	.byte	0x04, 0x36
        /*0052*/ 	.short	(.L_688 - .L_687)
.L_687:
        /*0054*/ 	.word	0x00000008
.L_688:


//--------------------- .nv.info._ZN7cutlass13device_kernelIN5flash11enable_sm90INS1_16FlashAttnFwdSm90INS1_25CollectiveMainloopFwdSm90ILi2EN4cute5tupleIJNS5_1CILi1EEES8_S8_EEENS6_IJNS7_ILi192EEENS7_ILi144EEENS7_ILi96EEEEEELi96ENS_6half_tEfNS_4arch4Sm90ELb1ELb0ELb0ELb1ELb0ELb0ELb0ELb0ELb1ELb1ELb1ELb0EEENS1_21CollectiveEpilogueFwdINS6_IJSA_SC_SB_EEES9_SE_SG_Li384ELb1ELb1ELb1ELb0EEENS1_36VarlenDynamicPersistentTileSchedulerILi192ELi144ELi384ELi128ELb1ELb1ELb1ELb1ELb1ELb1EEEEEEEEEvNT_6ParamsE --------------------------
	.section	.nv.info._ZN7cutlass13device_kernelIN5flash11enable_sm90INS1_16FlashAttnFwdSm90INS1_25CollectiveMainloopFwdSm90ILi2EN4cute5tupleIJNS5_1CILi1EEES8_S8_EEENS6_IJNS7_ILi192EEENS7_ILi144EEENS7_ILi96EEEEEELi96ENS_6half_tEfNS_4arch4Sm90ELb1ELb0ELb0ELb1ELb0ELb0ELb0ELb0ELb1ELb1ELb1ELb0EEENS1_21CollectiveEpilogueFwdINS6_IJSA_SC_SB_EEES9_SE_SG_Li384ELb1ELb1ELb1ELb0EEENS1_36VarlenDynamicPersistentTileSchedulerILi192ELi144ELi384ELi128ELb1ELb1ELb1ELb1ELb1ELb1EEEEEEEEEvNT_6ParamsE,"",@"SHT_CUDA_INFO"
	.sectionflags	@""
	.align	4


	//----- nvinfo : EIATTR_CUDA_API_VERSION
	.align		4
        /*0000*/ 	.byte	0x04, 0x37
        /*0002*/ 	.short	(.L_690 - .L_689)
.L_689:
        /*0004*/ 	.word	0x00000082


	//----- nvinfo : EIATTR_KPARAM_INFO
	.align		4
.L_690:
        /*0008*/ 	.byte	0x04, 0x17
        /*000a*/ 	.short	(.L_692 - .L_691)
.L_691:
        /*000c*/ 	.word	0x00000000
        /*0010*/ 	.short	0x0000
        /*0012*/ 	.short	0x0000
        /*0014*/ 	.byte	0x00, 0xf0, 0x01, 0x2a


	//----- nvinfo : EIATTR_SPARSE_MMA_MASK
	.align		4
.L_692:
        /*0018*/ 	.byte	0x03, 0x50
        /*001a*/ 	.short	0x0000


	//----- nvinfo : EIATTR_MAXREG_COUNT
	.align		4
        /*001c*/ 	.byte	0x03, 0x1b
        /*001e*/ 	.short	0x0080


	//----- nvinfo : EIATTR_MERCURY_ISA_VERSION
	.align		4
        /*0020*/ 	.byte	0x03, 0x5f
        /*0022*/ 	.short	0x0101


	//----- nvinfo : EIATTR_VRC_CTA_INIT_COUNT
	.align		4
        /*0024*/ 	.byte	0x02, 0x4a
	.zero		1
	.zero		1


	//----- nvinfo : EIATTR_EXIT_INSTR_OFFSETS
	.align		4
        /*0028*/ 	.byte	0x04, 0x1c
        /*002a*/ 	.short	(.L_694 - .L_693)


	//   ....[0]....
.L_693:
        /*002c*/ 	.word	0x00000010


	//----- nvinfo : EIATTR_MAX_THREADS
	.align		4
.L_694:
        /*0030*/ 	.byte	0x04, 0x05
        /*0032*/ 	.short	(.L_696 - .L_695)
.L_695:
        /*0034*/ 	.word	0x00000200
        /*0038*/ 	.word	0x00000001
        /*003c*/ 	.word	0x00000001


	//----- nvinfo : EIATTR_CBANK_PARAM_SIZE
	.align		4
.L_696:
        /*0040*/ 	.byte	0x03, 0x19
        /*0042*/ 	.short	0x0a80


	//----- nvinfo : EIATTR_PARAM_CBANK
	.align		4
        /*0044*/ 	.byte	0x04, 0x0a
        /*0046*/ 	.short	(.L_698 - .L_697)
	.align		4
.L_697:
        /*0048*/ 	.word	index@(.nv.constant0._ZN7cutlass13device_kernelIN5flash11enable_sm90INS1_16FlashAttnFwdSm90INS1_25CollectiveMainloopFwdSm90ILi2EN4cute5tupleIJNS5_1CILi1EEES8_S8_EEENS6_IJNS7_ILi192EEENS7_ILi144EEENS7_ILi96EEEEEELi96ENS_6half_tEfNS_4arch4Sm90ELb1ELb0ELb0ELb1ELb0ELb0ELb0ELb0ELb1ELb1ELb1ELb0EEENS1_21CollectiveEpilogueFwdINS6_IJSA_SC_SB_EEES9_SE_SG_Li384ELb1ELb1ELb1ELb0EEENS1_36VarlenDynamicPersistentTileSchedulerILi192ELi144ELi384ELi128ELb1ELb1ELb1ELb1ELb1ELb1EEEEEEEEEvNT_6ParamsE)
        /*004c*/ 	.short	0x0380
        /*004e*/ 	.short	0x0a80


	//----- nvinfo : EIATTR_SW_WAR
	.align		4
.L_698:
        /*0050*/ 	.byte	0x04, 0x36
        /*0052*/ 	.short	(.L_700 - .L_699)
.L_699:
        /*0054*/ 	.word	0x00000008
.L_700:


//--------------------- .nv.info._ZN7cutlass13device_kernelIN5flash11enable_sm90INS1_16FlashAttnFwdSm90INS1_25CollectiveMainloopFwdSm90ILi2EN4cute5tupleIJNS5_1CILi1EEES8_S8_EEENS6_IJNS7_ILi192EEENS7_ILi144EEENS7_ILi96EEEEEELi96ENS_6half_tEfNS_4arch4Sm90ELb1ELb0ELb0ELb1ELb0ELb1ELb0ELb0ELb1ELb1ELb1ELb0EEENS1_21CollectiveEpilogueFwdINS6_IJSA_SC_SB_EEES9_SE_SG_Li384ELb1ELb1ELb1ELb0EEENS1_36VarlenDynamicPersistentTileSchedulerILi192ELi144ELi384ELi128ELb1ELb1ELb1ELb1ELb1ELb1EEEEEEEEEvNT_6ParamsE --------------------------
	.section	.nv.info._ZN7cutlass13device_kernelIN5flash11enable_sm90INS1_16FlashAttnFwdSm90INS1_25CollectiveMainloopFwdSm90ILi2EN4cute5tupleIJNS5_1CILi1EEES8_S8_EEENS6_IJNS7_ILi192EEENS7_ILi144EEENS7_ILi96EEEEEELi96ENS_6half_tEfNS_4arch4Sm90ELb1ELb0ELb0ELb1ELb0ELb1ELb0ELb0ELb1ELb1ELb1ELb0EEENS1_21CollectiveEpilogueFwdINS6_IJSA_SC_SB_EEES9_SE_SG_Li384ELb1ELb1ELb1ELb0EEENS1_36VarlenDynamicPersistentTileSchedulerILi192ELi144ELi384ELi128ELb1ELb1ELb1ELb1ELb1ELb1EEEEEEEEEvNT_6ParamsE,"",@"SHT_CUDA_INFO"
	.sectionflags	@""
	.align	4


	//----- nvinfo : EIATTR_CUDA_API_VERSION
	.align		4
        /*0000*/ 	.byte	0x04, 0x37
        /*0002*/ 	.short	(.L_702 - .L_701)
.L_701:
        /*0004*/ 	.word	0x00000082


	//----- nvinfo : EIATTR_KPARAM_INFO
	.align		4
.L_702:
        /*0008*/ 	.byte	0x04, 0x17
        /*000a*/ 	.short	(.L_704 - .L_703)
.L_703:
        /*000c*/ 	.word	0x00000000
        /*0010*/ 	.short	0x0000
        /*0012*/ 	.short	0x0000
        /*0014*/ 	.byte	0x00, 0xf0, 0x01, 0x2a


	//----- nvinfo : EIATTR_SPARSE_MMA_MASK
	.align		4
.L_704:
        /*0018*/ 	.byte	0x03, 0x50
        /*001a*/ 	.short	0x0000


	//----- nvinfo : EIATTR_MAXREG_COUNT
	.align		4
        /*001c*/ 	.byte	0x03, 0x1b
        /*001e*/ 	.short	0x0080


	//----- nvinfo : EIATTR_MERCURY_ISA_VERSION
	.align		4
        /*0020*/ 	.byte	0x03, 0x5f
        /*0022*/ 	.short	0x0101


	//----- nvinfo : EIATTR_VRC_CTA_INIT_COUNT
	.align		4
        /*0024*/ 	.byte	0x02, 0x4a
	.zero		1
	.zero		1


	//----- nvinfo : EIATTR_EXIT_INSTR_OFFSETS
	.align		4
        /*0028*/ 	.byte	0x04, 0x1c
        /*002a*/ 	.short	(.L_706 - .L_705)


	//   ....[0]....
.L_705:
        /*002c*/ 	.word	0x00000010


	//----- nvinfo : EIATTR_MAX_THREADS
	.align		4
.L_706:
        /*0030*/ 	.byte	0x04, 0x05
        /*0032*/ 	.short	(.L_708 - .L_707)
.L_707:
        /*0034*/ 	.word	0x00000200
        /*0038*/ 	.word	0x00000001
        /*003c*/ 	.word	0x00000001


	//----- nvinfo : EIATTR_CBANK_PARAM_SIZE
	.align		4
.L_708:
        /*0040*/ 	.byte	0x03, 0x19
        /*0042*/ 	.short	0x0a80


	//----- nvinfo : EIATTR_PARAM_CBANK
	.align		4
        /*0044*/ 	.byte	0x04, 0x0a
        /*0046*/ 	.short	(.L_710 - .L_709)
	.align		4
.L_709:
        /*0048*/ 	.word	index@(.nv.constant0._ZN7cutlass13device_kernelIN5flash11enable_sm90INS1_16FlashAttnFwdSm90INS1_25CollectiveMainloopFwdSm90ILi2EN4cute5tupleIJNS5_1CILi1EEES8_S8_EEENS6_IJNS7_ILi192EEENS7_ILi144EEENS7_ILi96EEEEEELi96ENS_6half_tEfNS_4arch4Sm90ELb1ELb0ELb0ELb1ELb0ELb1ELb0ELb0ELb1ELb1ELb1ELb0EEENS1_21CollectiveEpilogueFwdINS6_IJSA_SC_SB_EEES9_SE_SG_Li384ELb1ELb1ELb1ELb0EEENS1_36VarlenDynamicPersistentTileSchedulerILi192ELi144ELi384ELi128ELb1ELb1ELb1ELb1ELb1ELb1EEEEEEEEEvNT_6ParamsE)
        /*004c*/ 	.short	0x0380
        /*004e*/ 	.short	0x0a80


	//----- nvinfo : EIATTR_SW_WAR
	.align		4
.L_710:
        /*0050*/ 	.byte	0x04, 0x36
        /*0052*/ 	.short	(.L_712 - .L_711)
.L_711:
        /*0054*/ 	.word	0x00000008
.L_712:


//--------------------- .nv.info._ZN7cutlass13device_kernelIN5flash11enable_sm90INS1_16FlashAttnFwdSm90INS1_25CollectiveMainloopFwdSm90ILi2EN4cute5tupleIJNS5_1CILi1EEES8_S8_EEENS6_IJNS7_ILi192EEESA_NS7_ILi64EEEEEELi64ENS_6half_tEfNS_4arch4Sm90ELb0ELb0ELb0ELb0ELb0ELb0ELb0ELb0ELb1ELb1ELb1ELb0EEENS1_21CollectiveEpilogueFwdINS6_IJSA_SB_SA_EEES9_SD_SF_Li384ELb0ELb1ELb1ELb0EEENS1_19SingleTileSchedulerILb0ELb1ELb1ELi192EEEEEEEEEvNT_6ParamsE --------------------------
	.section	.nv.info._ZN7cutlass13device_kernelIN5flash11enable_sm90INS1_16FlashAttnFwdSm90INS1_25CollectiveMainloopFwdSm90ILi2EN4cute5tupleIJNS5_1CILi1EEES8_S8_EEENS6_IJNS7_ILi192EEESA_NS7_ILi64EEEEEELi64ENS_6half_tEfNS_4arch4Sm90ELb0ELb0ELb0ELb0ELb0ELb0ELb0ELb0ELb1ELb1ELb1ELb0EEENS1_21CollectiveEpilogueFwdINS6_IJSA_SB_SA_EEES9_SD_SF_Li384ELb0ELb1ELb1ELb0EEENS1_19SingleTileSchedulerILb0ELb1ELb1ELi192EEEEEEEEEvNT_6ParamsE,"",@"SHT_CUDA_INFO"
	.sectionflags	@""
	.align	4


	//----- nvinfo : EIATTR_CUDA_API_VERSION
	.align		4
        /*0000*/ 	.byte	0x04, 0x37
        /*0002*/ 	.short	(.L_714 - .L_713)
.L_713:
        /*0004*/ 	.word	0x00000082


	//----- nvinfo : EIATTR_KPARAM_INFO
	.align		4
.L_714:
        /*0008*/ 	.byte	0x04, 0x17
        /*000a*/ 	.short	(.L_716 - .L_715)
.L_715:
        /*000c*/ 	.word	0x00000000
        /*0010*/ 	.short	0x0000
        /*0012*/ 	.short	0x0000
        /*0014*/ 	.byte	0x00, 0xf0, 0x01, 0x28


	//----- nvinfo : EIATTR_SPARSE_MMA_MASK
	.align		4
.L_716:
        /*0018*/ 	.byte	0x03, 0x50
        /*001a*/ 	.short	0x0000


	//----- nvinfo : EIATTR_MAXREG_COUNT
	.align		4
        /*001c*/ 	.byte	0x03, 0x1b
        /*001e*/ 	.short	0x0080


	//----- nvinfo : EIATTR_MERCURY_ISA_VERSION
	.align		4
        /*0020*/ 	.byte	0x03, 0x5f
        /*0022*/ 	.short	0x0101


	//----- nvinfo : EIATTR_VRC_CTA_INIT_COUNT
	.align		4
        /*0024*/ 	.byte	0x02, 0x4a
	.zero		1
	.zero		1


	//----- nvinfo : EIATTR_EXIT_INSTR_OFFSETS
	.align		4
        /*0028*/ 	.byte	0x04, 0x1c
        /*002a*/ 	.short	(.L_718 - .L_717)


	//   ....[0]....
.L_717:
        /*002c*/ 	.word	0x00000010


	//----- nvinfo : EIATTR_MAX_THREADS
	.align		4
.L_718:
        /*0030*/ 	.byte	0x04, 0x05
        /*0032*/ 	.short	(.L_720 - .L_719)
.L_719:
        /*0034*/ 	.word	0x00000200
        /*0038*/ 	.word	0x00000001
        /*003c*/ 	.word	0x00000001


	//----- nvinfo : EIATTR_CBANK_PARAM_SIZE
	.align		4
.L_720:
        /*0040*/ 	.byte	0x03, 0x19
        /*0042*/ 	.short	0x0a00


	//----- nvinfo : EIATTR_PARAM_CBANK
	.align		4
        /*0044*/ 	.byte	0x04, 0x0a
        /*0046*/ 	.short	(.L_722 - .L_721)
	.align		4
.L_721:
        /*0048*/ 	.word	index@(.nv.constant0._ZN7cutlass13device_kernelIN5flash11enable_sm90INS1_16FlashAttnFwdSm90INS1_25CollectiveMainloopFwdSm90ILi2EN4cute5tupleIJNS5_1CILi1EEES8_S8_EEENS6_IJNS7_ILi192EEESA_NS7_ILi64EEEEEELi64ENS_6half_tEfNS_4arch4Sm90ELb0ELb0ELb0ELb0ELb0ELb0ELb0ELb0ELb1ELb1ELb1ELb0EEENS1_21CollectiveEpilogueFwdINS6_IJSA_SB_SA_EEES9_SD_SF_Li384ELb0ELb1ELb1ELb0EEENS1_19SingleTileSchedulerILb0ELb1ELb1ELi192EEEEEEEEEvNT_6ParamsE)
        /*004c*/ 	.short	0x0380
        /*004e*/ 	.short	0x0a00


	//----- nvinfo : EIATTR_SW_WAR
	.align		4
.L_722:
        /*0050*/ 	.byte	0x04, 0x36
        /*0052*/ 	.short	(.L_724 - .L_723)
.L_723:
        /*0054*/ 	.word	0x00000008
.L_724:


//--------------------- .nv.info._ZN7cutlass13device_kernelIN5flash11enable_sm90INS1_16FlashAttnFwdSm90INS1_25CollectiveMainloopFwdSm90ILi2EN4cute5tupleIJNS5_1CILi1EEES8_S8_EEENS6_IJNS7_ILi192EEESA_NS7_ILi64EEEEEELi64ENS_6half_tEfNS_4arch4Sm90ELb0ELb0ELb0ELb1ELb0ELb0ELb0ELb0ELb1ELb1ELb1ELb0EEENS1_21CollectiveEpilogueFwdINS6_IJSA_SB_SA_EEES9_SD_SF_Li384ELb1ELb1ELb1ELb0EEENS1_36VarlenDynamicPersistentTileSchedulerILi192ELi192ELi384ELi128ELb1ELb1ELb1ELb0ELb1ELb1EEEEEEEEEvNT_6ParamsE --------------------------
	.section	.nv.info._ZN7cutlass13device_kernelIN5flash11enable_sm90INS1_16FlashAttnFwdSm90INS1_25CollectiveMainloopFwdSm90ILi2EN4cute5tupleIJNS5_1CILi1EEES8_S8_EEENS6_IJNS7_ILi192EEESA_NS7_ILi64EEEEEELi64ENS_6half_tEfNS_4arch4Sm90ELb0ELb0ELb0ELb1ELb0ELb0ELb0ELb0ELb1ELb1ELb1ELb0EEENS1_21CollectiveEpilogueFwdINS6_IJSA_SB_SA_EEES9_SD_SF_Li384ELb1ELb1ELb1ELb0EEENS1_36VarlenDynamicPersistentTileSchedulerILi192ELi192ELi384ELi128ELb1ELb1ELb1ELb0ELb1ELb1EEEEEEEEEvNT_6ParamsE,"",@"SHT_CUDA_INFO"
	.sectionflags	@""
	.align	4


	//----- nvinfo : EIATTR_CUDA_API_VERSION
	.align		4
        /*0000*/ 	.byte	0x04, 0x37
        /*0002*/ 	.short	(.L_726 - .L_725)
.L_725:
        /*0004*/ 	.word	0x00000082


	//----- nvinfo : EIATTR_KPARAM_INFO
	.align		4
.L_726:
        /*0008*/ 	.byte	0x04, 0x17
        /*000a*/ 	.short	(.L_728 - .L_727)
.L_727:
        /*000c*/ 	.word	0x00000000
        /*0010*/ 	.short	0x0000
        /*0012*/ 	.short	0x0000
        /*0014*/ 	.byte	0x00, 0xf0, 0x01, 0x2a


	//----- nvinfo : EIATTR_SPARSE_MMA_MASK
	.align		4
.L_728:
        /*0018*/ 	.byte	0x03, 0x50
        /*001a*/ 	.short	0x0000


	//----- nvinfo : EIATTR_MAXREG_COUNT
	.align		4
        /*001c*/ 	.byte	0x03, 0x1b
        /*001e*/ 	.short	0x0080


	//----- nvinfo : EIATTR_MERCURY_ISA_VERSION
	.align		4
        /*0020*/ 	.byte	0x03, 0x5f
        /*0022*/ 	.short	0x0101


	//----- nvinfo : EIATTR_VRC_CTA_INIT_COUNT
	.align		4
        /*0024*/ 	.byte	0x02, 0x4a
	.zero		1
	.zero		1


	//----- nvinfo : EIATTR_EXIT_INSTR_OFFSETS
	.align		4
        /*0028*/ 	.byte	0x04, 0x1c
        /*002a*/ 	.short	(.L_730 - .L_729)


	//   ....[0]....
.L_729:
        /*002c*/ 	.word	0x00000010


	//----- nvinfo : EIATTR_MAX_THREADS
	.align		4
.L_730:
        /*0030*/ 	.byte	0x04, 0x05
        /*0032*/ 	.short	(.L_732 - .L_731)
.L_731:
        /*0034*/ 	.word	0x00000200
        /*0038*/ 	.word	0x00000001
        /*003c*/ 	.word	0x00000001


	//----- nvinfo : EIATTR_CBANK_PARAM_SIZE
	.align		4
.L_732:
        /*0040*/ 	.byte	0x03, 0x19
        /*0042*/ 	.short	0x0a80


	//----- nvinfo : EIATTR_PARAM_CBANK
	.align		4
        /*0044*/ 	.byte	0x04, 0x0a
        /*0046*/ 	.short	(.L_734 - .L_733)
	.align		4
.L_733:
        /*0048*/ 	.word	index@(.nv.constant0._ZN7cutlass13device_kernelIN5flash11enable_sm90INS1_16FlashAttnFwdSm90INS1_25CollectiveMainloopFwdSm90ILi2EN4cute5tupleIJNS5_1CILi1EEES8_S8_EEENS6_IJNS7_ILi192EEESA_NS7_ILi64EEEEEELi64ENS_6half_tEfNS_4arch4Sm90ELb0ELb0ELb0ELb1ELb0ELb0ELb0ELb0ELb1ELb1ELb1ELb0EEENS1_21CollectiveEpilogueFwdINS6_IJSA_SB_SA_EEES9_SD_SF_Li384ELb1ELb1ELb1ELb0EEENS1_36VarlenDynamicPersistentTileSchedulerILi192ELi192ELi384ELi128ELb1ELb1ELb1ELb0ELb1ELb1EEEEEEEEEvNT_6ParamsE)
        /*004c*/ 	.short	0x0380
        /*004e*/ 	.short	0x0a80


	//----- nvinfo : EIATTR_SW_WAR
	.align		4
.L_734:
        /*0050*/ 	.byte	0x04, 0x36
        /*0052*/ 	.short	(.L_736 - .L_735)
.L_735:
        /*0054*/ 	.word	0x00000008
.L_736:


//--------------------- .nv.info._ZN7cutlass13device_kernelIN5flash11enable_sm90INS1_16FlashAttnFwdSm90INS1_25CollectiveMainloopFwdSm90ILi2EN4cute5tupleIJNS5_1CILi1EEES8_S8_EEENS6_IJNS7_ILi192EEESA_NS7_ILi64EEEEEELi64ENS_6half_tEfNS_4arch4Sm90ELb0ELb0ELb0ELb1ELb0ELb1ELb0ELb0ELb1ELb1ELb1ELb0EEENS1_21CollectiveEpilogueFwdINS6_IJSA_SB_SA_EEES9_SD_SF_Li384ELb1ELb1ELb1ELb0EEENS1_36VarlenDynamicPersistentTileSchedulerILi192ELi192ELi384ELi128ELb1ELb1ELb1ELb0ELb1ELb1EEEEEEEEEvNT_6ParamsE --------------------------
	.section	.nv.info._ZN7cutlass13device_kernelIN5flash11enable_sm90INS1_16FlashAttnFwdSm90INS1_25CollectiveMainloopFwdSm90ILi2EN4cute5tupleIJNS5_1CILi1EEES8_S8_EEENS6_IJNS7_ILi192EEESA_NS7_ILi64EEEEEELi64ENS_6half_tEfNS_4arch4Sm90ELb0ELb0ELb0ELb1ELb0ELb1ELb0ELb0ELb1ELb1ELb1ELb0EEENS1_21CollectiveEpilogueFwdINS6_IJSA_SB_SA_EEES9_SD_SF_Li384ELb1ELb1ELb1ELb0EEENS1_36VarlenDynamicPersistentTileSchedulerILi192ELi192ELi384ELi128ELb1ELb1ELb1ELb0ELb1ELb1EEEEEEEEEvNT_6ParamsE,"",@"SHT_CUDA_INFO"
	.sectionflags	@""
	.align	4


	//----- nvinfo : EIATTR_CUDA_API_VERSION
	.align		4
        /*0000*/ 	.byte	0x04, 0x37
        /*0002*/ 	.short	(.L_738 - .L_737)
.L_737:
        /*0004*/ 	.word	0x00000082


	//----- nvinfo : EIATTR_KPARAM_INFO
	.align		4
.L_738:
        /*0008*/ 	.byte	0x04, 0x17
        /*000a*/ 	.short	(.L_740 - .L_739)
.L_739:
        /*000c*/ 	.word	0x00000000
        /*0010*/ 	.short	0x0000
        /*0012*/ 	.short	0x0000
        /*0014*/ 	.byte	0x00, 0xf0, 0x01, 0x2a


	//----- nvinfo : EIATTR_SPARSE_MMA_MASK
	.align		4
.L_740:
        /*0018*/ 	.byte	0x03, 0x50
        /*001a*/ 	.short	0x0000


	//----- nvinfo : EIATTR_MAXREG_COUNT
	.align		4
        /*001c*/ 	.byte	0x03, 0x1b
        /*001e*/ 	.short	0x0080


	//----- nvinfo : EIATTR_MERCURY_ISA_VERSION
	.align		4
        /*0020*/ 	.byte	0x03, 0x5f
        /*0022*/ 	.short	0x0101


	//----- nvinfo : EIATTR_VRC_CTA_INIT_COUNT
	.align		4
        /*0024*/ 	.byte	0x02, 0x4a
	.zero		1
	.zero		1


	//----- nvinfo : EIATTR_EXIT_INSTR_OFFSETS
	.align		4
        /*0028*/ 	.byte	0x04, 0x1c
        /*002a*/ 	.short	(.L_742 - .L_741)


	//   ....[0]....
.L_741:
        /*002c*/ 	.word	0x00000010


	//----- nvinfo : EIATTR_MAX_THREADS
	.align		4
.L_742:
        /*0030*/ 	.byte	0x04, 0x05
        /*0032*/ 	.short	(.L_744 - .L_743)
.L_743:
        /*0034*/ 	.word	0x00000200
        /*0038*/ 	.word	0x00000001
        /*003c*/ 	.word	0x00000001


	//----- nvinfo : EIATTR_CBANK_PARAM_SIZE
	.align		4
.L_744:
        /*0040*/ 	.byte	0x03, 0x19
        /*0042*/ 	.short	0x0a80


	//----- nvinfo : EIATTR_PARAM_CBANK
	.align		4
        /*0044*/ 	.byte	0x04, 0x0a
        /*0046*/ 	.short	(.L_746 - .L_745)
	.align		4
.L_745:
        /*0048*/ 	.word	index@(.nv.constant0._ZN7cutlass13device_kernelIN5flash11enable_sm90INS1_16FlashAttnFwdSm90INS1_25CollectiveMainloopFwdSm90ILi2EN4cute5tupleIJNS5_1CILi1EEES8_S8_EEENS6_IJNS7_ILi192EEESA_NS7_ILi64EEEEEELi64ENS_6half_tEfNS_4arch4Sm90ELb0ELb0ELb0ELb1ELb0ELb1ELb0ELb0ELb1ELb1ELb1ELb0EEENS1_21CollectiveEpilogueFwdINS6_IJSA_SB_SA_EEES9_SD_SF_Li384ELb1ELb1ELb1ELb0EEENS1_36VarlenDynamicPersistentTileSchedulerILi192ELi192ELi384ELi128ELb1ELb1ELb1ELb0ELb1ELb1EEEEEEEEEvNT_6ParamsE)
        /*004c*/ 	.short	0x0380
        /*004e*/ 	.short	0x0a80


	//----- nvinfo : EIATTR_SW_WAR
	.align		4
.L_746:
        /*0050*/ 	.byte	0x04, 0x36
        /*0052*/ 	.short	(.L_748 - .L_747)
.L_747:
        /*0054*/ 	.word	0x00000008
.L_748:


//--------------------- .nv.info._ZN7cutlass13device_kernelIN5flash11enable_sm90INS1_16FlashAttnFwdSm90INS1_25CollectiveMainloopFwdSm90ILi2EN4cute5tupleIJNS5_1CILi1EEES8_S8_EEENS6_IJNS7_ILi192EEENS7_ILi128EEENS7_ILi64EEEEEELi64ENS_6half_tEfNS_4arch4Sm90ELb0ELb1ELb0ELb0ELb0ELb0ELb0ELb1ELb1ELb1ELb1ELb0EEENS1_21CollectiveEpilogueFwdINS6_IJSA_SC_SB_EEES9_SE_SG_Li384ELb0ELb1ELb1ELb0EEENS1_19SingleTileSchedulerILb0ELb1ELb1ELi192EEEEEEEEEvNT_6ParamsE --------------------------
	.section	.nv.info._ZN7cutlass13device_kernelIN5flash11enable_sm90INS1_16FlashAttnFwdSm90INS1_25CollectiveMainloopFwdSm90ILi2EN4cute5tupleIJNS5_1CILi1EEES8_S8_EEENS6_IJNS7_ILi192EEENS7_ILi128EEENS7_ILi64EEEEEELi64ENS_6half_tEfNS_4arch4Sm90ELb0ELb1ELb0ELb0ELb0ELb0ELb0ELb1ELb1ELb1ELb1ELb0EEENS1_21CollectiveEpilogueFwdINS6_IJSA_SC_SB_EEES9_SE_SG_Li384ELb0ELb1ELb1ELb0EEENS1_19SingleTileSchedulerILb0ELb1ELb1ELi192EEEEEEEEEvNT_6ParamsE,"",@"SHT_CUDA_INFO"
	.sectionflags	@""
	.align	4


	//----- nvinfo : EIATTR_CUDA_API_VERSION
	.align		4
        /*0000*/ 	.byte	0x04, 0x37
        /*0002*/ 	.short	(.L_750 - .L_749)
.L_749:
        /*0004*/ 	.word	0x00000082


	//----- nvinfo : EIATTR_KPARAM_INFO
	.align		4
.L_750:
        /*0008*/ 	.byte	0x04, 0x17
        /*000a*/ 	.short	(.L_752 - .L_751)
.L_751:
        /*000c*/ 	.word	0x00000000
        /*0010*/ 	.short	0x0000
        /*0012*/ 	.short	0x0000
        /*0014*/ 	.byte	0x00, 0xf0, 0x01, 0x28


	//----- nvinfo : EIATTR_SPARSE_MMA_MASK
	.align		4
.L_752:
        /*0018*/ 	.byte	0x03, 0x50
        /*001a*/ 	.short	0x0000


	//----- nvinfo : EIATTR_MAXREG_COUNT
	.align		4
        /*001c*/ 	.byte	0x03, 0x1b
        /*001e*/ 	.short	0x0080


	//----- nvinfo : EIATTR_MERCURY_ISA_VERSION
	.align		4
        /*0020*/ 	.byte	0x03, 0x5f
        /*0022*/ 	.short	0x0101


	//----- nvinfo : EIATTR_VRC_CTA_INIT_COUNT
	.align		4
        /*0024*/ 	.byte	0x02, 0x4a
	.zero		1
	.zero		1


	//----- nvinfo : EIATTR_EXIT_INSTR_OFFSETS
	.align		4
        /*0028*/ 	.byte	0x04, 0x1c
        /*002a*/ 	.short	(.L_754 - .L_753)


	//   ....[0]....
.L_753:
        /*002c*/ 	.word	0x00000010


	//----- nvinfo : EIATTR_MAX_THREADS
	.align		4
.L_754:
        /*0030*/ 	.byte	0x04, 0x05
        /*0032*/ 	.short	(.L_756 - .L_755)
.L_755:
        /*0034*/ 	.word	0x00000200
        /*0038*/ 	.word	0x00000001
        /*003c*/ 	.word	0x00000001


	//----- nvinfo : EIATTR_CBANK_PARAM_SIZE
	.align		4
.L_756:
        /*0040*/ 	.byte	0x03, 0x19
        /*0042*/ 	.short	0x0a00


	//----- nvinfo : EIATTR_PARAM_CBANK
	.align		4
        /*0044*/ 	.byte	0x04, 0x0a
        /*0046*/ 	.short	(.L_758 - .L_757)
	.align		4
.L_757:
        /*0048*/ 	.word	index@(.nv.constant0._ZN7cutlass13device_kernelIN5flash11enable_sm90INS1_16FlashAttnFwdSm90INS1_25CollectiveMainloopFwdSm90ILi2EN4cute5tupleIJNS5_1CILi1EEES8_S8_EEENS6_IJNS7_ILi192EEENS7_ILi128EEENS7_ILi64EEEEEELi64ENS_6half_tEfNS_4arch4Sm90ELb0ELb1ELb0ELb0ELb0ELb0ELb0ELb1ELb1ELb1ELb1ELb0EEENS1_21CollectiveEpilogueFwdINS6_IJSA_SC_SB_EEES9_SE_SG_Li384ELb0ELb1ELb1ELb0EEENS1_19SingleTileSchedulerILb0ELb1ELb1ELi192EEEEEEEEEvNT_6ParamsE)
        /*004c*/ 	.short	0x0380
        /*004e*/ 	.short	0x0a00


	//----- nvinfo : EIATTR_SW_WAR
	.align		4
.L_758:
        /*0050*/ 	.byte	0x04, 0x36
        /*0052*/ 	.short	(.L_760 - .L_759)
.L_759:
        /*0054*/ 	.word	0x00000008
.L_760:


//--------------------- .nv.info._ZN7cutlass13device_kernelIN5flash11enable_sm90INS1_16FlashAttnFwdSm90INS1_25CollectiveMainloopFwdSm90ILi2EN4cute5tupleIJNS5_1CILi1EEES8_S8_EEENS6_IJNS7_ILi192EEENS7_ILi128EEENS7_ILi64EEEEEELi64ENS_6half_tEfNS_4arch4Sm90ELb0ELb1ELb0ELb1ELb0ELb0ELb0ELb1ELb1ELb1ELb1ELb0EEENS1_21CollectiveEpilogueFwdINS6_IJSA_SC_SB_EEES9_SE_SG_Li384ELb1ELb1ELb1ELb0EEENS1_36VarlenDynamicPersistentTileSchedulerILi192ELi128ELi384ELi128ELb1ELb1ELb1ELb1ELb0ELb1EEEEEEEEEvNT_6ParamsE --------------------------
	.section	.nv.info._ZN7cutlass13device_kernelIN5flash11enable_sm90INS1_16FlashAttnFwdSm90INS1_25CollectiveMainloopFwdSm90ILi2EN4cute5tupleIJNS5_1CILi1EEES8_S8_EEENS6_IJNS7_ILi192EEENS7_ILi128EEENS7_ILi64EEEEEELi64ENS_6half_tEfNS_4arch4Sm90ELb0ELb1ELb0ELb1ELb0ELb0ELb0ELb1ELb1ELb1ELb1ELb0EEENS1_21CollectiveEpilogueFwdINS6_IJSA_SC_SB_EEES9_SE_SG_Li384ELb1ELb1ELb1ELb0EEENS1_36VarlenDynamicPersistentTileSchedulerILi192ELi128ELi384ELi128ELb1ELb1ELb1ELb1ELb0ELb1EEEEEEEEEvNT_6ParamsE,"",@"SHT_CUDA_INFO"
	.sectionflags	@""
	.align	4


	//----- nvinfo : EIATTR_CUDA_API_VERSION
	.align		4
        /*0000*/ 	.byte	0x04, 0x37
        /*0002*/ 	.short	(.L_762 - .L_761)
.L_761:
        /*0004*/ 	.word	0x00000082


	//----- nvinfo : EIATTR_KPARAM_INFO
	.align		4
.L_762:
        /*0008*/ 	.byte	0x04, 0x17
        /*000a*/ 	.short	(.L_764 - .L_763)
.L_763:
        /*000c*/ 	.word	0x00000000
        /*0010*/ 	.short	0x0000
        /*0012*/ 	.short	0x0000
        /*0014*/ 	.byte	0x00, 0xf0, 0x01, 0x2a


	//----- nvinfo : EIATTR_SPARSE_MMA_MASK
	.align		4
.L_764:
        /*0018*/ 	.byte	0x03, 0x50
        /*001a*/ 	.short	0x0000


	//----- nvinfo : EIATTR_MAXREG_COUNT
	.align		4
        /*001c*/ 	.byte	0x03, 0x1b
        /*001e*/ 	.short	0x0080


	//----- nvinfo : EIATTR_MERCURY_ISA_VERSION
	.align		4
        /*0020*/ 	.byte	0x03, 0x5f
        /*0022*/ 	.short	0x0101


	//----- nvinfo : EIATTR_VRC_CTA_INIT_COUNT
	.align		4
        /*0024*/ 	.byte	0x02, 0x4a
	.zero		1
	.zero		1


	//----- nvinfo : EIATTR_EXIT_INSTR_OFFSETS
	.align		4
        /*0028*/ 	.byte	0x04, 0x1c
        /*002a*/ 	.short	(.L_766 - .L_765)


	//   ....[0]....
.L_765:
        /*002c*/ 	.word	0x00000010


	//----- nvinfo : EIATTR_MAX_THREADS
	.align		4
.L_766:
        /*0030*/ 	.byte	0x04, 0x05
        /*0032*/ 	.short	(.L_768 - .L_767)
.L_767:
        /*0034*/ 	.word	0x00000200
        /*0038*/ 	.word	0x00000001
        /*003c*/ 	.word	0x00000001


	//----- nvinfo : EIATTR_CBANK_PARAM_SIZE
	.align		4
.L_768:
        /*0040*/ 	.byte	0x03, 0x19
        /*0042*/ 	.short	0x0a80


	//----- nvinfo : EIATTR_PARAM_CBANK
	.align		4
        /*0044*/ 	.byte	0x04, 0x0a
        /*0046*/ 	.short	(.L_770 - .L_769)
	.align		4
.L_769:
        /*0048*/ 	.word	index@(.nv.constant0._ZN7cutlass13device_kernelIN5flash11enable_sm90INS1_16FlashAttnFwdSm90INS1_25CollectiveMainloopFwdSm90ILi2EN4cute5tupleIJNS5_1CILi1EEES8_S8_EEENS6_IJNS7_ILi192EEENS7_ILi128EEENS7_ILi64EEEEEELi64ENS_6half_tEfNS_4arch4Sm90ELb0ELb1ELb0ELb1ELb0ELb0ELb0ELb1ELb1ELb1ELb1ELb0EEENS1_21CollectiveEpilogueFwdINS6_IJSA_SC_SB_EEES9_SE_SG_Li384ELb1ELb1ELb1ELb0EEENS1_36VarlenDynamicPersistentTileSchedulerILi192ELi128ELi384ELi128ELb1ELb1ELb1ELb1ELb0ELb1EEEEEEEEEvNT_6ParamsE)
        /*004c*/ 	.short	0x0380
        /*004e*/ 	.short	0x0a80


	//----- nvinfo : EIATTR_SW_WAR
	.align		4
.L_770:
        /*0050*/ 	.byte	0x04, 0x36
        /*0052*/ 	.short	(.L_772 - .L_771)
.L_771:
        /*0054*/ 	.word	0x00000008
.L_772:


//--------------------- .nv.info._ZN7cutlass13device_kernelIN5flash11enable_sm90INS1_16FlashAttnFwdSm90INS1_25CollectiveMainloopFwdSm90ILi2EN4cute5tupleIJNS5_1CILi1EEES8_S8_EEENS6_IJNS7_ILi192EEENS7_ILi128EEENS7_ILi64EEEEEELi64ENS_6half_tEfNS_4arch4Sm90ELb0ELb1ELb0ELb1ELb0ELb1ELb0ELb1ELb1ELb1ELb1ELb0EEENS1_21CollectiveEpilogueFwdINS6_IJSA_SC_SB_EEES9_SE_SG_Li384ELb1ELb1ELb1ELb0EEENS1_36VarlenDynamicPersistentTileSchedulerILi192ELi128ELi384ELi128ELb1ELb1ELb1ELb1ELb0ELb1EEEEEEEEEvNT_6ParamsE --------------------------
	.section	.nv.info._ZN7cutlass13device_kernelIN5flash11enable_sm90INS1_16FlashAttnFwdSm90INS1_25CollectiveMainloopFwdSm90ILi2EN4cute5tupleIJNS5_1CILi1EEES8_S8_EEENS6_IJNS7_ILi192EEENS7_ILi128EEENS7_ILi64EEEEEELi64ENS_6half_tEfNS_4arch4Sm90ELb0ELb1ELb0ELb1ELb0ELb1ELb0ELb1ELb1ELb1ELb1ELb0EEENS1_21CollectiveEpilogueFwdINS6_IJSA_SC_SB_EEES9_SE_SG_Li384ELb1ELb1ELb1ELb0EEENS1_36VarlenDynamicPersistentTileSchedulerILi192ELi128ELi384ELi128ELb1ELb1ELb1ELb1ELb0ELb1EEEEEEEEEvNT_6ParamsE,"",@"SHT_CUDA_INFO"
	.sectionflags	@""
	.align	4


	//----- nvinfo : EIATTR_CUDA_API_VERSION
	.align		4
        /*0000*/ 	.byte	0x04, 0x37
        /*0002*/ 	.short	(.L_774 - .L_773)
.L_773:
        /*0004*/ 	.word	0x00000082


	//----- nvinfo : EIATTR_KPARAM_INFO
	.align		4
.L_774:
        /*0008*/ 	.byte	0x04, 0x17
        /*000a*/ 	.short	(.L_776 - .L_775)
.L_775:
        /*000c*/ 	.word	0x00000000
        /*0010*/ 	.short	0x0000
        /*0012*/ 	.short	0x0000
        /*0014*/ 	.byte	0x00, 0xf0, 0x01, 0x2a


	//----- nvinfo : EIATTR_SPARSE_MMA_MASK
	.align		4
.L_776:
        /*0018*/ 	.byte	0x03, 0x50
        /*001a*/ 	.short	0x0000


	//----- nvinfo : EIATTR_MAXREG_COUNT
	.align		4
        /*001c*/ 	.byte	0x03, 0x1b
        /*001e*/ 	.short	0x0080


	//----- nvinfo : EIATTR_MERCURY_ISA_VERSION
	.align		4
        /*0020*/ 	.byte	0x03, 0x5f
        /*0022*/ 	.short	0x0101


	//----- nvinfo : EIATTR_VRC_CTA_INIT_COUNT
	.align		4
        /*0024*/ 	.byte	0x02, 0x4a
	.zero		1
	.zero		1


	//----- nvinfo : EIATTR_EXIT_INSTR_OFFSETS
	.align		4
        /*0028*/ 	.byte	0x04, 0x1c
        /*002a*/ 	.short	(.L_778 - .L_777)


	//   ....[0]....
.L_777:
        /*002c*/ 	.word	0x00000010


	//----- nvinfo : EIATTR_MAX_THREADS
	.align		4
.L_778:
        /*0030*/ 	.byte	0x04, 0x05
        /*0032*/ 	.short	(.L_780 - .L_779)
.L_779:
        /*0034*/ 	.word	0x00000200
        /*0038*/ 	.word	0x00000001
        /*003c*/ 	.word	0x00000001


	//----- nvinfo : EIATTR_CBANK_PARAM_SIZE
	.align		4
.L_780:
        /*0040*/ 	.byte	0x03, 0x19
        /*0042*/ 	.short	0x0a80


	//----- nvinfo : EIATTR_PARAM_CBANK
	.align		4
        /*0044*/ 	.byte	0x04, 0x0a
        /*0046*/ 	.short	(.L_782 - .L_781)
	.align		4
.L_781:
        /*0048*/ 	.word	index@(.nv.constant0._ZN7cutlass13device_kernelIN5flash11enable_sm90INS1_16FlashAttnFwdSm90INS1_25CollectiveMainloopFwdSm90ILi2EN4cute5tupleIJNS5_1CILi1EEES8_S8_EEENS6_IJNS7_ILi192EEENS7_ILi128EEENS7_ILi64EEEEEELi64ENS_6half_tEfNS_4arch4Sm90ELb0ELb1ELb0ELb1ELb0ELb1ELb0ELb1ELb1ELb1ELb1ELb0EEENS1_21CollectiveEpilogueFwdINS6_IJSA_SC_SB_EEES9_SE_SG_Li384ELb1ELb1ELb1ELb0EEENS1_36VarlenDynamicPersistentTileSchedulerILi192ELi128ELi384ELi128ELb1ELb1ELb1ELb1ELb0ELb1EEEEEEEEEvNT_6ParamsE)
        /*004c*/ 	.short	0x0380
        /*004e*/ 	.short	0x0a80


	//----- nvinfo : EIATTR_SW_WAR
	.align		4
.L_782:
        /*0050*/ 	.byte	0x04, 0x36
        /*0052*/ 	.short	(.L_784 - .L_783)
.L_783:
        /*0054*/ 	.word	0x00000008
.L_784:


//--------------------- .nv.info._ZN7cutlass13device_kernelIN5flash11enable_sm90INS1_16FlashAttnFwdSm90INS1_25CollectiveMainloopFwdSm90ILi2EN4cute5tupleIJNS5_1CILi1EEES8_S8_EEENS6_IJNS7_ILi192EEENS7_ILi128EEENS7_ILi64EEEEEELi64ENS_6half_tEfNS_4arch4Sm90ELb1ELb0ELb0ELb0ELb0ELb0ELb0ELb1ELb1ELb1ELb1ELb0EEENS1_21CollectiveEpilogueFwdINS6_IJSA_SC_SB_EEES9_SE_SG_Li384ELb0ELb1ELb1ELb0EEENS1_19SingleTileSchedulerILb0ELb1ELb1ELi192EEEEEEEEEvNT_6ParamsE --------------------------
	.section	.nv.info._ZN7cutlass13device_kernelIN5flash11enable_sm90INS1_16FlashAttnFwdSm90INS1_25CollectiveMainloopFwdSm90ILi2EN4cute5tupleIJNS5_1CILi1EEES8_S8_EEENS6_IJNS7_ILi192EEENS7_ILi128EEENS7_ILi64EEEEEELi64ENS_6half_tEfNS_4arch4Sm90ELb1ELb0ELb0ELb0ELb0ELb0ELb0ELb1ELb1ELb1ELb1ELb0EEENS1_21CollectiveEpilogueFwdINS6_IJSA_SC_SB_EEES9_SE_SG_Li384ELb0ELb1ELb1ELb0EEENS1_19SingleTileSchedulerILb0ELb1ELb1ELi192EEEEEEEEEvNT_6ParamsE,"",@"SHT_CUDA_INFO"
	.sectionflags	@""
	.align	4


	//----- nvinfo : EIATTR_CUDA_API_VERSION
	.align		4
        /*0000*/ 	.byte	0x04, 0x37
        /*0002*/ 	.short	(.L_786 - .L_785)
.L_785:
        /*0004*/ 	.word	0x00000082


	//----- nvinfo : EIATTR_KPARAM_INFO
	.align		4
.L_786:
        /*0008*/ 	.byte	0x04, 0x17
        /*000a*/ 	.short	(.L_788 - .L_787)
.L_787:
        /*000c*/ 	.word	0x00000000
        /*0010*/ 	.short	0x0000
        /*0012*/ 	.short	0x0000
        /*0014*/ 	.byte	0x00, 0xf0, 0x01, 0x28


	//----- nvinfo : EIATTR_SPARSE_MMA_MASK
	.align		4
.L_788:
        /*0018*/ 	.byte	0x03, 0x50
        /*001a*/ 	.short	0x0000


	//----- nvinfo : EIATTR_MAXREG_COUNT
	.align		4
        /*001c*/ 	.byte	0x03, 0x1b
        /*001e*/ 	.short	0x0080


	//----- nvinfo : EIATTR_MERCURY_ISA_VERSION
	.align		4
        /*0020*/ 	.byte	0x03, 0x5f
        /*0022*/ 	.short	0x0101


	//----- nvinfo : EIATTR_VRC_CTA_INIT_COUNT
	.align		4
        /*0024*/ 	.byte	0x02, 0x4a
	.zero		1
	.zero		1


	//----- nvinfo : EIATTR_EXIT_INSTR_OFFSETS
	.align		4
        /*0028*/ 	.byte	0x04, 0x1c
        /*002a*/ 	.short	(.L_790 - .L_789)


	//   ....[0]....
.L_789:
        /*002c*/ 	.word	0x00000010


	//----- nvinfo : EIATTR_MAX_THREADS
	.align		4
.L_790:
        /*0030*/ 	.byte	0x04, 0x05
        /*0032*/ 	.short	(.L_792 - .L_791)
.L_791:
        /*0034*/ 	.word	0x00000200
        /*0038*/ 	.word	0x00000001
        /*003c*/ 	.word	0x00000001


	//----- nvinfo : EIATTR_CBANK_PARAM_SIZE
	.align		4
.L_792:
        /*0040*/ 	.byte	0x03, 0x19
        /*0042*/ 	.short	0x0a00


	//----- nvinfo : EIATTR_PARAM_CBANK
	.align		4
        /*0044*/ 	.byte	0x04, 0x0a
        /*0046*/ 	.short	(.L_794 - .L_793)
	.align		4
.L_793:
        /*0048*/ 	.word	index@(.nv.constant0._ZN7cutlass13device_kernelIN5flash11enable_sm90INS1_16FlashAttnFwdSm90INS1_25CollectiveMainloopFwdSm90ILi2EN4cute5tupleIJNS5_1CILi1EEES8_S8_EEENS6_IJNS7_ILi192EEENS7_ILi128EEENS7_ILi64EEEEEELi64ENS_6half_tEfNS_4arch4Sm90ELb1ELb0ELb0ELb0ELb0ELb0ELb0ELb1ELb1ELb1ELb1ELb0EEENS1_21CollectiveEpilogueFwdINS6_IJSA_SC_SB_EEES9_SE_SG_Li384ELb0ELb1ELb1ELb0EEENS1_19SingleTileSchedulerILb0ELb1ELb1ELi192EEEEEEEEEvNT_6ParamsE)
        /*004c*/ 	.short	0x0380
        /*004e*/ 	.short	0x0a00


	//----- nvinfo : EIATTR_SW_WAR
	.align		4
.L_794:
        /*0050*/ 	.byte	0x04, 0x36
        /*0052*/ 	.short	(.L_796 - .L_795)
.L_795:
        /*0054*/ 	.word	0x00000008
.L_796:


//--------------------- .nv.info._ZN7cutlass13device_kernelIN5flash11enable_sm90INS1_16FlashAttnFwdSm90INS1_25CollectiveMainloopFwdSm90ILi2EN4cute5tupleIJNS5_1CILi1EEES8_S8_EEENS6_IJNS7_ILi192EEENS7_ILi128EEENS7_ILi64EEEEEELi64ENS_6half_tEfNS_4arch4Sm90ELb1ELb0ELb0ELb1ELb0ELb0ELb0ELb1ELb1ELb1ELb1ELb0EEENS1_21CollectiveEpilogueFwdINS6_IJSA_SC_SB_EEES9_SE_SG_Li384ELb1ELb1ELb1ELb0EEENS1_36VarlenDynamicPersistentTileSchedulerILi192ELi128ELi384ELi128ELb1ELb1ELb1ELb1ELb1ELb1EEEEEEEEEvNT_6ParamsE --------------------------
	.section	.nv.info._ZN7cutlass13device_kernelIN5flash11enable_sm90INS1_16FlashAttnFwdSm90INS1_25CollectiveMainloopFwdSm90ILi2EN4cute5tupleIJNS5_1CILi1EEES8_S8_EEENS6_IJNS7_ILi192EEENS7_ILi128EEENS7_ILi64EEEEEELi64ENS_6half_tEfNS_4arch4Sm90ELb1ELb0ELb0ELb1ELb0ELb0ELb0ELb1ELb1ELb1ELb1ELb0EEENS1_21CollectiveEpilogueFwdINS6_IJSA_SC_SB_EEES9_SE_SG_Li384ELb1ELb1ELb1ELb0EEENS1_36VarlenDynamicPersistentTileSchedulerILi192ELi128ELi384ELi128ELb1ELb1ELb1ELb1ELb1ELb1EEEEEEEEEvNT_6ParamsE,"",@"SHT_CUDA_INFO"
	.sectionflags	@""
	.align	4


	//----- nvinfo : EIATTR_CUDA_API_VERSION
	.align		4
        /*0000*/ 	.byte	0x04, 0x37
        /*0002*/ 	.short	(.L_798 - .L_797)
.L_797:
        /*0004*/ 	.word	0x00000082


	//----- nvinfo : EIATTR_KPARAM_INFO
	.align		4
.L_798:
        /*0008*/ 	.byte	0x04, 0x17
        /*000a*/ 	.short	(.L_800 - .L_799)
.L_799:
        /*000c*/ 	.word	0x00000000
        /*0010*/ 	.short	0x0000
        /*0012*/ 	.short	0x0000
        /*0014*/ 	.byte	0x00, 0xf0, 0x01, 0x2a


	//----- nvinfo : EIATTR_SPARSE_MMA_MASK
	.align		4
.L_800:
        /*0018*/ 	.byte	0x03, 0x50
        /*001a*/ 	.short	0x0000


	//----- nvinfo : EIATTR_MAXREG_COUNT
	.align		4
        /*001c*/ 	.byte	0x03, 0x1b
        /*001e*/ 	.short	0x0080


	//----- nvinfo : EIATTR_MERCURY_ISA_VERSION
	.align		4
        /*0020*/ 	.byte	0x03, 0x5f
        /*0022*/ 	.short	0x0101


	//----- nvinfo : EIATTR_VRC_CTA_INIT_COUNT
	.align		4
        /*0024*/ 	.byte	0x02, 0x4a
	.zero		1
	.zero		1


	//----- nvinfo : EIATTR_EXIT_INSTR_OFFSETS
	.align		4
        /*0028*/ 	.byte	0x04, 0x1c
        /*002a*/ 	.short	(.L_802 - .L_801)


	//   ....[0]....
.L_801:
        /*002c*/ 	.word	0x00000010


	//----- nvinfo : EIATTR_MAX_THREADS
	.align		4
.L_802:
        /*0030*/ 	.byte	0x04, 0x05
        /*0032*/ 	.short	(.L_804 - .L_803)
.L_803:
        /*0034*/ 	.word	0x00000200
        /*0038*/ 	.word	0x00000001
        /*003c*/ 	.word	0x00000001


	//----- nvinfo : EIATTR_CBANK_PARAM_SIZE
	.align		4
.L_804:
        /*0040*/ 	.byte	0x03, 0x19
        /*0042*/ 	.short	0x0a80


	//----- nvinfo : EIATTR_PARAM_CBANK
	.align		4
        /*0044*/ 	.byte	0x04, 0x0a
        /*0046*/ 	.short	(.L_806 - .L_805)
	.align		4
.L_805:
        /*0048*/ 	.word	index@(.nv.constant0._ZN7cutlass13device_kernelIN5flash11enable_sm90INS1_16FlashAttnFwdSm90INS1_25CollectiveMainloopFwdSm90ILi2EN4cute5tupleIJNS5_1CILi1EEES8_S8_EEENS6_IJNS7_ILi192EEENS7_ILi128EEENS7_ILi64EEEEEELi64ENS_6half_tEfNS_4arch4Sm90ELb1ELb0ELb0ELb1ELb0ELb0ELb0ELb1ELb1ELb1ELb1ELb0EEENS1_21CollectiveEpilogueFwdINS6_IJSA_SC_SB_EEES9_SE_SG_Li384ELb1ELb1ELb1ELb0EEENS1_36VarlenDynamicPersistentTileSchedulerILi192ELi128ELi384ELi128ELb1ELb1ELb1ELb1ELb1ELb1EEEEEEEEEvNT_6ParamsE)
        /*004c*/ 	.short	0x0380
        /*004e*/ 	.short	0x0a80


	//----- nvinfo : EIATTR_SW_WAR
	.align		4
.L_806:
        /*0050*/ 	.byte	0x04, 0x36
        /*0052*/ 	.short	(.L_808 - .L_807)
.L_807:
        /*0054*/ 	.word	0x00000008
.L_808:


//--------------------- .nv.info._ZN7cutlass13device_kernelIN5flash11enable_sm90INS1_16FlashAttnFwdSm90INS1_25CollectiveMainloopFwdSm90ILi2EN4cute5tupleIJNS5_1CILi1EEES8_S8_EEENS6_IJNS7_ILi192EEENS7_ILi128EEENS7_ILi64EEEEEELi64ENS_6half_tEfNS_4arch4Sm90ELb1ELb0ELb0ELb1ELb0ELb1ELb0ELb1ELb1ELb1ELb1ELb0EEENS1_21CollectiveEpilogueFwdINS6_IJSA_SC_SB_EEES9_SE_SG_Li384ELb1ELb1ELb1ELb0EEENS1_36VarlenDynamicPersistentTileSchedulerILi192ELi128ELi384ELi128ELb1ELb1ELb1ELb1ELb1ELb1EEEEEEEEEvNT_6ParamsE --------------------------
	.section	.nv.info._ZN7cutlass13device_kernelIN5flash11enable_sm90INS1_16FlashAttnFwdSm90INS1_25CollectiveMainloopFwdSm90ILi2EN4cute5tupleIJNS5_1CILi1EEES8_S8_EEENS6_IJNS7_ILi192EEENS7_ILi128EEENS7_ILi64EEEEEELi64ENS_6half_tEfNS_4arch4Sm90ELb1ELb0ELb0ELb1ELb0ELb1ELb0ELb1ELb1ELb1ELb1ELb0EEENS1_21CollectiveEpilogueFwdINS6_IJSA_SC_SB_EEES9_SE_SG_Li384ELb1ELb1ELb1ELb0EEENS1_36VarlenDynamicPersistentTileSchedulerILi192ELi128ELi384ELi128ELb1ELb1ELb1ELb1ELb1ELb1EEEEEEEEEvNT_6ParamsE,"",@"SHT_CUDA_INFO"
	.sectionflags	@""
	.align	4


	//----- nvinfo : EIATTR_CUDA_API_VERSION
	.align		4
        /*0000*/ 	.byte	0x04, 0x37
        /*0002*/ 	.short	(.L_810 - .L_809)
.L_809:
        /*0004*/ 	.word	0x00000082


	//----- nvinfo : EIATTR_KPARAM_INFO
	.align		4
.L_810:
        /*0008*/ 	.byte	0x04, 0x17
        /*000a*/ 	.short	(.L_812 - .L_811)
.L_811:
        /*000c*/ 	.word	0x00000000
        /*0010*/ 	.short	0x0000
        /*0012*/ 	.short	0x0000
        /*0014*/ 	.byte	0x00, 0xf0, 0x01, 0x2a


	//----- nvinfo : EIATTR_SPARSE_MMA_MASK
	.align		4
.L_812:
        /*0018*/ 	.byte	0x03, 0x50
        /*001a*/ 	.short	0x0000


	//----- nvinfo : EIATTR_MAXREG_COUNT
	.align		4
        /*001c*/ 	.byte	0x03, 0x1b
        /*001e*/ 	.short	0x0080


	//----- nvinfo : EIATTR_MERCURY_ISA_VERSION
	.align		4
        /*0020*/ 	.byte	0x03, 0x5f
        /*0022*/ 	.short	0x0101


	//----- nvinfo : EIATTR_VRC_CTA_INIT_COUNT
	.align		4
        /*0024*/ 	.byte	0x02, 0x4a
	.zero		1
	.zero		1


	//----- nvinfo : EIATTR_EXIT_INSTR_OFFSETS
	.align		4
        /*0028*/ 	.byte	0x04, 0x1c
        /*002a*/ 	.short	(.L_814 - .L_813)


	//   ....[0]....
.L_813:
        /*002c*/ 	.word	0x00000010


	//----- nvinfo : EIATTR_MAX_THREADS
	.align		4
.L_814:
        /*0030*/ 	.byte	0x04, 0x05
        /*0032*/ 	.short	(.L_816 - .L_815)
.L_815:
        /*0034*/ 	.word	0x00000200
        /*0038*/ 	.word	0x00000001
        /*003c*/ 	.word	0x00000001


	//----- nvinfo : EIATTR_CBANK_PARAM_SIZE
	.align		4
.L_816:
        /*0040*/ 	.byte	0x03, 0x19
        /*0042*/ 	.short	0x0a80


	//----- nvinfo : EIATTR_PARAM_CBANK
	.align		4
        /*0044*/ 	.byte	0x04, 0x0a
        /*0046*/ 	.short	(.L_818 - .L_817)
	.align		4
.L_817:
        /*0048*/ 	.word	index@(.nv.constant0._ZN7cutlass13device_kernelIN5flash11enable_sm90INS1_16FlashAttnFwdSm90INS1_25CollectiveMainloopFwdSm90ILi2EN4cute5tupleIJNS5_1CILi1EEES8_S8_EEENS6_IJNS7_ILi192EEENS7_ILi128EEENS7_ILi64EEEEEELi64ENS_6half_tEfNS_4arch4Sm90ELb1ELb0ELb0ELb1ELb0ELb1ELb0ELb1ELb1ELb1ELb1ELb0EEENS1_21CollectiveEpilogueFwdINS6_IJSA_SC_SB_EEES9_SE_SG_Li384ELb1ELb1ELb1ELb0EEENS1_36VarlenDynamicPersistentTileSchedulerILi192ELi128ELi384ELi128ELb1ELb1ELb1ELb1ELb1ELb1EEEEEEEEEvNT_6ParamsE)
        /*004c*/ 	.short	0x0380
        /*004e*/ 	.short	0x0a80


	//----- nvinfo : EIATTR_SW_WAR
	.align		4
.L_818:
        /*0050*/ 	.byte	0x04, 0x36
        /*0052*/ 	.short	(.L_820 - .L_819)
.L_819:
        /*0054*/ 	.word	0x00000008
.L_820:


//--------------------- .nv.callgraph             --------------------------
	.section	.nv.callgraph,"",@"SHT_CUDA_CALLGRAPH"
	.align	4
	.sectionentsize	8
	.align		4
        /*0000*/ 	.word	0x00000000
	.align		4
        /*0004*/ 	.word	0xffffffff
	.align		4
        /*0008*/ 	.word	0x00000000
	.align		4
        /*000c*/ 	.word	0xfffffffe
	.align		4
        /*0010*/ 	.word	0x00000000
	.align		4
        /*0014*/ 	.word	0xfffffffd
	.align		4
        /*0018*/ 	.word	0x00000000
	.align		4
        /*001c*/ 	.word	0xfffffffc


//--------------------- .nv.constant4             --------------------------
	.section	.nv.constant4,"a",@progbits
	.align	8
	.align		8
.nv.constant4:
        /*0000*/ 	.dword	_ZN72_INTERNAL_1e203569_36_flash_fwd_hdimall_fp16_split_sm90_cu_ceb34e2a_38274cuda3std3__45__cpo5beginE
	.align		8
        /*0008*/ 	.dword	_ZN72_INTERNAL_1e203569_36_flash_fwd_hdimall_fp16_split_sm90_cu_ceb34e2a_38274cuda3std3__45__cpo3endE
	.align		8
        /*0010*/ 	.dword	_ZN72_INTERNAL_1e203569_36_flash_fwd_hdimall_fp16_split_sm90_cu_ceb34e2a_38274cuda3std3__45__cpo6cbeginE
	.align		8
        /*0018*/ 	.dword	_ZN72_INTERNAL_1e203569_36_flash_fwd_hdimall_fp16_split_sm90_cu_ceb34e2a_38274cuda3std3__45__cpo4cendE
	.align		8
        /*0020*/ 	.dword	_ZN72_INTERNAL_1e203569_36_flash_fwd_hdimall_fp16_split_sm90_cu_ceb34e2a_38274cuda3std3__474_GLOBAL__N__1e203569_36_flash_fwd_hdimall_fp16_split_sm90_cu_ceb34e2a_38276ignoreE
	.align		8
        /*0028*/ 	.dword	_ZN72_INTERNAL_1e203569_36_flash_fwd_hdimall_fp16_split_sm90_cu_ceb34e2a_38274cuda3std3__419piecewise_constructE
	.align		8
        /*0030*/ 	.dword	_ZN72_INTERNAL_1e203569_36_flash_fwd_hdimall_fp16_split_sm90_cu_ceb34e2a_38274cuda3std3__48in_placeE
	.align		8
        /*0038*/ 	.dword	_ZN72_INTERNAL_1e203569_36_flash_fwd_hdimall_fp16_split_sm90_cu_ceb34e2a_38274cuda3std6ranges3__45__cpo4swapE
	.align		8
        /*0040*/ 	.dword	_ZN72_INTERNAL_1e203569_36_flash_fwd_hdimall_fp16_split_sm90_cu_ceb34e2a_38274cuda3std6ranges3__45__cpo9iter_moveE
	.align		8
        /*0048*/ 	.dword	_ZN72_INTERNAL_1e203569_36_flash_fwd_hdimall_fp16_split_sm90_cu_ceb34e2a_38274cute7productE
	.align		8
        /*0050*/ 	.dword	_ZN72_INTERNAL_1e203569_36_flash_fwd_hdimall_fp16_split_sm90_cu_ceb34e2a_38274cute1_E


//--------------------- .text._ZN7cutlass13device_kernelIN5flash11enable_sm90INS1_16FlashAttnFwdSm90INS1_25CollectiveMainloopFwdSm90ILi2EN4cute5tupleIJNS5_1CILi1EEES8_S8_EEENS6_IJNS7_ILi128EEENS7_ILi80EEENS7_ILi256EEEEEELi256ENS_6half_tEfNS_4arch4Sm90ELb0ELb0ELb0ELb0ELb0ELb0ELb0ELb1ELb1ELb1ELb1ELb0EEENS1_21CollectiveEpilogueFwdINS6_IJSA_SC_SB_EEES9_SE_SG_Li256ELb0ELb1ELb1ELb0EEENS1_19SingleTileSchedulerILb0ELb1ELb1ELi128EEEEEEEEEvNT_6ParamsE --------------------------
	.section	.text._ZN7cutlass13device_kernelIN5flash11enable_sm90INS1_16FlashAttnFwdSm90INS1_25CollectiveMainloopFwdSm90ILi2EN4cute5tupleIJNS5_1CILi1EEES8_S8_EEENS6_IJNS7_ILi128EEENS7_ILi80EEENS7_ILi256EEEEEELi256ENS_6half_tEfNS_4arch4Sm90ELb0ELb0ELb0ELb0ELb0ELb0ELb0ELb1ELb1ELb1ELb1ELb0EEENS1_21CollectiveEpilogueFwdINS6_IJSA_SC_SB_EEES9_SE_SG_Li256ELb0ELb1ELb1ELb0EEENS1_19SingleTileSchedulerILb0ELb1ELb1ELi128EEEEEEEEEvNT_6ParamsE,"ax",@progbits
	.align	128
.text._ZN7cutlass13device_kernelIN5flash11enable_sm90INS1_16FlashAttnFwdSm90INS1_25CollectiveMainloopFwdSm90ILi2EN4cute5tupleIJNS5_1CILi1EEES8_S8_EEENS6_IJNS7_ILi128EEENS7_ILi80EEENS7_ILi256EEEEEELi256ENS_6half_tEfNS_4arch4Sm90ELb0ELb0ELb0ELb0ELb0ELb0ELb0ELb1ELb1ELb1ELb1ELb0EEENS1_21CollectiveEpilogueFwdINS6_IJSA_SC_SB_EEES9_SE_SG_Li256ELb0ELb1ELb1ELb0EEENS1_19SingleTileSchedulerILb0ELb1ELb1ELi128EEEEEEEEEvNT_6ParamsE:
        .type           _ZN7cutlass13device_kernelIN5flash11enable_sm90INS1_16FlashAttnFwdSm90INS1_25CollectiveMainloopFwdSm90ILi2EN4cute5tupleIJNS5_1CILi1EEES8_S8_EEENS6_IJNS7_ILi128EEENS7_ILi80EEENS7_ILi256EEEEEELi256ENS_6half_tEfNS_4arch4Sm90ELb0ELb0ELb0ELb0ELb0ELb0ELb0ELb1ELb1ELb1ELb1ELb0EEENS1_21CollectiveEpilogueFwdINS6_IJSA_SC_SB_EEES9_SE_SG_Li256ELb0ELb1ELb1ELb0EEENS1_19SingleTileSchedulerILb0ELb1ELb1ELi128EEEEEEEEEvNT_6ParamsE,@function
        .size           _ZN7cutlass13device_kernelIN5flash11enable_sm90INS1_16FlashAttnFwdSm90INS1_25CollectiveMainloopFwdSm90ILi2EN4cute5tupleIJNS5_1CILi1EEES8_S8_EEENS6_IJNS7_ILi128EEENS7_ILi80EEENS7_ILi256EEEEEELi256ENS_6half_tEfNS_4arch4Sm90ELb0ELb0ELb0ELb0ELb0ELb0ELb0ELb1ELb1ELb1ELb1ELb0EEENS1_21CollectiveEpilogueFwdINS6_IJSA_SC_SB_EEES9_SE_SG_Li256ELb0ELb1ELb1ELb0EEENS1_19SingleTileSchedulerILb0ELb1ELb1ELi128EEEEEEEEEvNT_6ParamsE,(.L_x_45 - _ZN7cutlass13device_kernelIN5flash11enable_sm90INS1_16FlashAttnFwdSm90INS1_25CollectiveMainloopFwdSm90ILi2EN4cute5tupleIJNS5_1CILi1EEES8_S8_EEENS6_IJNS7_ILi128EEENS7_ILi80EEENS7_ILi256EEEEEELi256ENS_6half_tEfNS_4arch4Sm90ELb0ELb0ELb0ELb0ELb0ELb0ELb0ELb1ELb1ELb1ELb1ELb0EEENS1_21CollectiveEpilogueFwdINS6_IJSA_SC_SB_EEES9_SE_SG_Li256ELb0ELb1ELb1ELb0EEENS1_19SingleTileSchedulerILb0ELb1ELb1ELi128EEEEEEEEEvNT_6ParamsE)
        .other          _ZN7cutlass13device_kernelIN5flash11enable_sm90INS1_16FlashAttnFwdSm90INS1_25CollectiveMainloopFwdSm90ILi2EN4cute5tupleIJNS5_1CILi1EEES8_S8_EEENS6_IJNS7_ILi128EEENS7_ILi80EEENS7_ILi256EEEEEELi256ENS_6half_tEfNS_4arch4Sm90ELb0ELb0ELb0ELb0ELb0ELb0ELb0ELb1ELb1ELb1ELb1ELb0EEENS1_21CollectiveEpilogueFwdINS6_IJSA_SC_SB_EEES9_SE_SG_Li256ELb0ELb1ELb1ELb0EEENS1_19SingleTileSchedulerILb0ELb1ELb1ELi128EEEEEEEEEvNT_6ParamsE,@"STO_CUDA_ENTRY STV_DEFAULT"
_ZN7cutlass13device_kernelIN5flash11enable_sm90INS1_16FlashAttnFwdSm90INS1_25CollectiveMainloopFwdSm90ILi2EN4cute5tupleIJNS5_1CILi1EEES8_S8_EEENS6_IJNS7_ILi128EEENS7_ILi80EEENS7_ILi256EEEEEELi256ENS_6half_tEfNS_4arch4Sm90ELb0ELb0ELb0ELb0ELb0ELb0ELb0ELb1ELb1ELb1ELb1ELb0EEENS1_21CollectiveEpilogueFwdINS6_IJSA_SC_SB_EEES9_SE_SG_Li256ELb0ELb1ELb1ELb0EEENS1_19SingleTileSchedulerILb0ELb1ELb1ELi128EEEEEEEEEvNT_6ParamsE:
[----:B------:R-:W-:Y:S01]  /*0000*/  LDC R1, c[0x0][0x37c] ;  /* 0x0000df00ff017b82 */ /* 0x000fe20000000800 */
[----:B------:R-:W-:Y:S05]  /*0010*/  EXIT ;  /* 0x000000000000794d */ /* 0x000fea0003800000 */
.L_x_0:
[----:B------:R-:W-:-:S00]  /*0020*/  BRA `(.L_x_0) ;  /* 0xfffffffc00fc7947 */ /* 0x000fc0000383ffff */
[----:B------:R-:W-:-:S00]  /*0030*/  NOP ;  /* 0x0000000000007918 */ /* 0x000fc00000000000 */
        /* <DEDUP_REMOVED lines=12> */
.L_x_45:


//--------------------- .text._ZN7cutlass13device_kernelIN5flash11enable_sm90INS1_16FlashAttnFwdSm90INS1_25CollectiveMainloopFwdSm90ILi2EN4cute5tupleIJNS5_1CILi1EEES8_S8_EEENS6_IJNS7_ILi128EEENS7_ILi80EEENS7_ILi256EEEEEELi256ENS_6half_tEfNS_4arch4Sm90ELb0ELb0ELb0ELb1ELb0ELb0ELb0ELb1ELb1ELb1ELb1ELb0EEENS1_21CollectiveEpilogueFwdINS6_IJSA_SC_SB_EEES9_SE_SG_Li256ELb1ELb1ELb1ELb0EEENS1_36VarlenDynamicPersistentTileSchedulerILi128ELi80ELi256ELi128ELb1ELb1ELb1ELb0ELb1ELb1EEEEEEEEEvNT_6ParamsE --------------------------
	.section	.text._ZN7cutlass13device_kernelIN5flash11enable_sm90INS1_16FlashAttnFwdSm90INS1_25CollectiveMainloopFwdSm90ILi2EN4cute5tupleIJNS5_1CILi1EEES8_S8_EEENS6_IJNS7_ILi128EEENS7_ILi80EEENS7_ILi256EEEEEELi256ENS_6half_tEfNS_4arch4Sm90ELb0ELb0ELb0ELb1ELb0ELb0ELb0ELb1ELb1ELb1ELb1ELb0EEENS1_21CollectiveEpilogueFwdINS6_IJSA_SC_SB_EEES9_SE_SG_Li256ELb1ELb1ELb1ELb0EEENS1_36VarlenDynamicPersistentTileSchedulerILi128ELi80ELi256ELi128ELb1ELb1ELb1ELb0ELb1ELb1EEEEEEEEEvNT_6ParamsE,"ax",@progbits
	.align	128
.text._ZN7cutlass13device_kernelIN5flash11enable_sm90INS1_16FlashAttnFwdSm90INS1_25CollectiveMainloopFwdSm90ILi2EN4cute5tupleIJNS5_1CILi1EEES8_S8_EEENS6_IJNS7_ILi128EEENS7_ILi80EEENS7_ILi256EEEEEELi256ENS_6half_tEfNS_4arch4Sm90ELb0ELb0ELb0ELb1ELb0ELb0ELb0ELb1ELb1ELb1ELb1ELb0EEENS1_21CollectiveEpilogueFwdINS6_IJSA_SC_SB_EEES9_SE_SG_Li256ELb1ELb1ELb1ELb0EEENS1_36VarlenDynamicPersistentTileSchedulerILi128ELi80ELi256ELi128ELb1ELb1ELb1ELb0ELb1ELb1EEEEEEEEEvNT_6ParamsE:
        .type           _ZN7cutlass13device_kernelIN5flash11enable_sm90INS1_16FlashAttnFwdSm90INS1_25CollectiveMainloopFwdSm90ILi2EN4cute5tupleIJNS5_1CILi1EEES8_S8_EEENS6_IJNS7_ILi128EEENS7_ILi80EEENS7_ILi256EEEEEELi256ENS_6half_tEfNS_4arch4Sm90ELb0ELb0ELb0ELb1ELb0ELb0ELb0ELb1ELb1ELb1ELb1ELb0EEENS1_21CollectiveEpilogueFwdINS6_IJSA_SC_SB_EEES9_SE_SG_Li256ELb1ELb1ELb1ELb0EEENS1_36VarlenDynamicPersistentTileSchedulerILi128ELi80ELi256ELi128ELb1ELb1ELb1ELb0ELb1ELb1EEEEEEEEEvNT_6ParamsE,@function
        .size           _ZN7cutlass13device_kernelIN5flash11enable_sm90INS1_16FlashAttnFwdSm90INS1_25CollectiveMainloopFwdSm90ILi2EN4cute5tupleIJNS5_1CILi1EEES8_S8_EEENS6_IJNS7_ILi128EEENS7_ILi80EEENS7_ILi256EEEEEELi256ENS_6half_tEfNS_4arch4Sm90ELb0ELb0ELb0ELb1ELb0ELb0ELb0ELb1ELb1ELb1ELb1ELb0EEENS1_21CollectiveEpilogueFwdINS6_IJSA_SC_SB_EEES9_SE_SG_Li256ELb1ELb1ELb1ELb0EEENS1_36VarlenDynamicPersistentTileSchedulerILi128ELi80ELi256ELi128ELb1ELb1ELb1ELb0ELb1ELb1EEEEEEEEEvNT_6ParamsE,(.L_x_46 - _ZN7cutlass13device_kernelIN5flash11enable_sm90INS1_16FlashAttnFwdSm90INS1_25CollectiveMainloopFwdSm90ILi2EN4cute5tupleIJNS5_1CILi1EEES8_S8_EEENS6_IJNS7_ILi128EEENS7_ILi80EEENS7_ILi256EEEEEELi256ENS_6half_tEfNS_4arch4Sm90ELb0ELb0ELb0ELb1ELb0ELb0ELb0ELb1ELb1ELb1ELb1ELb0EEENS1_21CollectiveEpilogueFwdINS6_IJSA_SC_SB_EEES9_SE_SG_Li256ELb1ELb1ELb1ELb0EEENS1_36VarlenDynamicPersistentTileSchedulerILi128ELi80ELi256ELi128ELb1ELb1ELb1ELb0ELb1ELb1EEEEEEEEEvNT_6ParamsE)
        .other          _ZN7cutlass13device_kernelIN5flash11enable_sm90INS1_16FlashAttnFwdSm90INS1_25CollectiveMainloopFwdSm90ILi2EN4cute5tupleIJNS5_1CILi1EEES8_S8_EEENS6_IJNS7_ILi128EEENS7_ILi80EEENS7_ILi256EEEEEELi256ENS_6half_tEfNS_4arch4Sm90ELb0ELb0ELb0ELb1ELb0ELb0ELb0ELb1ELb1ELb1ELb1ELb0EEENS1_21CollectiveEpilogueFwdINS6_IJSA_SC_SB_EEES9_SE_SG_Li256ELb1ELb1ELb1ELb0EEENS1_36VarlenDynamicPersistentTileSchedulerILi128ELi80ELi256ELi128ELb1ELb1ELb1ELb0ELb1ELb1EEEEEEEEEvNT_6ParamsE,@"STO_CUDA_ENTRY STV_DEFAULT"
_ZN7cutlass13device_kernelIN5flash11enable_sm90INS1_16FlashAttnFwdSm90INS1_25CollectiveMainloopFwdSm90ILi2EN4cute5tupleIJNS5_1CILi1EEES8_S8_EEENS6_IJNS7_ILi128EEENS7_ILi80EEENS7_ILi256EEEEEELi256ENS_6half_tEfNS_4arch4Sm90ELb0ELb0ELb0ELb1ELb0ELb0ELb0ELb1ELb1ELb1ELb1ELb0EEENS1_21CollectiveEpilogueFwdINS6_IJSA_SC_SB_EEES9_SE_SG_Li256ELb1ELb1ELb1ELb0EEENS1_36VarlenDynamicPersistentTileSchedulerILi128ELi80ELi256ELi128ELb1ELb1ELb1ELb0ELb1ELb1EEEEEEEEEvNT_6ParamsE:
[----:B------:R-:W-:Y:S01]  /*0000*/  LDC R1, c[0x0][0x37c] ;  /* 0x0000df00ff017b82 */ /* 0x000fe20000000800 */
[----:B------:R-:W-:Y:S05]  /*0010*/  EXIT ;  /* 0x000000000000794d */ /* 0x000fea0003800000 */
.L_x_1:
        /* <DEDUP_REMOVED lines=14> */
.L_x_46:


//--------------------- .text._ZN7cutlass13device_kernelIN5flash11enable_sm90INS1_16FlashAttnFwdSm90INS1_25CollectiveMainloopFwdSm90ILi2EN4cute5tupleIJNS5_1CILi1EEES8_S8_EEENS6_IJNS7_ILi128EEENS7_ILi80EEENS7_ILi256EEEEEELi256ENS_6half_tEfNS_4arch4Sm90ELb0ELb0ELb0ELb1ELb0ELb1ELb0ELb1ELb1ELb1ELb1ELb0EEENS1_21CollectiveEpilogueFwdINS6_IJSA_SC_SB_EEES9_SE_SG_Li256ELb1ELb1ELb1ELb0EEENS1_36VarlenDynamicPersistentTileSchedulerILi128ELi80ELi256ELi128ELb1ELb1ELb1ELb0ELb1ELb1EEEEEEEEEvNT_6ParamsE --------------------------
	.section	.text._ZN7cutlass13device_kernelIN5flash11enable_sm90INS1_16FlashAttnFwdSm90INS1_25CollectiveMainloopFwdSm90ILi2EN4cute5tupleIJNS5_1CILi1EEES8_S8_EEENS6_IJNS7_ILi128EEENS7_ILi80EEENS7_ILi256EEEEEELi256ENS_6half_tEfNS_4arch4Sm90ELb0ELb0ELb0ELb1ELb0ELb1ELb0ELb1ELb1ELb1ELb1ELb0EEENS1_21CollectiveEpilogueFwdINS6_IJSA_SC_SB_EEES9_SE_SG_Li256ELb1ELb1ELb1ELb0EEENS1_36VarlenDynamicPersistentTileSchedulerILi128ELi80ELi256ELi128ELb1ELb1ELb1ELb0ELb1ELb1EEEEEEEEEvNT_6ParamsE,"ax",@progbits
	.align	128
.text._ZN7cutlass13device_kernelIN5flash11enable_sm90INS1_16FlashAttnFwdSm90INS1_25CollectiveMainloopFwdSm90ILi2EN4cute5tupleIJNS5_1CILi1EEES8_S8_EEENS6_IJNS7_ILi128EEENS7_ILi80EEENS7_ILi256EEEEEELi256ENS_6half_tEfNS_4arch4Sm90ELb0ELb0ELb0ELb1ELb0ELb1ELb0ELb1ELb1ELb1ELb1ELb0EEENS1_21CollectiveEpilogueFwdINS6_IJSA_SC_SB_EEES9_SE_SG_Li256ELb1ELb1ELb1ELb0EEENS1_36VarlenDynamicPersistentTileSchedulerILi128ELi80ELi256ELi128ELb1ELb1ELb1ELb0ELb1ELb1EEEEEEEEEvNT_6ParamsE:
        .type           _ZN7cutlass13device_kernelIN5flash11enable_sm90INS1_16FlashAttnFwdSm90INS1_25CollectiveMainloopFwdSm90ILi2EN4cute5tupleIJNS5_1CILi1EEES8_S8_EEENS6_IJNS7_ILi128EEENS7_ILi80EEENS7_ILi256EEEEEELi256ENS_6half_tEfNS_4arch4Sm90ELb0ELb0ELb0ELb1ELb0ELb1ELb0ELb1ELb1ELb1ELb1ELb0EEENS1_21CollectiveEpilogueFwdINS6_IJSA_SC_SB_EEES9_SE_SG_Li256ELb1ELb1ELb1ELb0EEENS1_36VarlenDynamicPersistentTileSchedulerILi128ELi80ELi256ELi128ELb1ELb1ELb1ELb0ELb1ELb1EEEEEEEEEvNT_6ParamsE,@function
        .size           _ZN7cutlass13device_kernelIN5flash11enable_sm90INS1_16FlashAttnFwdSm90INS1_25CollectiveMainloopFwdSm90ILi2EN4cute5tupleIJNS5_1CILi1EEES8_S8_EEENS6_IJNS7_ILi128EEENS7_ILi80EEENS7_ILi256EEEEEELi256ENS_6half_tEfNS_4arch4Sm90ELb0ELb0ELb0ELb1ELb0ELb1ELb0ELb1ELb1ELb1ELb1ELb0EEENS1_21CollectiveEpilogueFwdINS6_IJSA_SC_SB_EEES9_SE_SG_Li256ELb1ELb1ELb1ELb0EEENS1_36VarlenDynamicPersistentTileSchedulerILi128ELi80ELi256ELi128ELb1ELb1ELb1ELb0ELb1ELb1EEEEEEEEEvNT_6ParamsE,(.L_x_47 - _ZN7cutlass13device_kernelIN5flash11enable_sm90INS1_16FlashAttnFwdSm90INS1_25CollectiveMainloopFwdSm90ILi2EN4cute5tupleIJNS5_1CILi1EEES8_S8_EEENS6_IJNS7_ILi128EEENS7_ILi80EEENS7_ILi256EEEEEELi256ENS_6half_tEfNS_4arch4Sm90ELb0ELb0ELb0ELb1ELb0ELb1ELb0ELb1ELb1ELb1ELb1ELb0EEENS1_21CollectiveEpilogueFwdINS6_IJSA_SC_SB_EEES9_SE_SG_Li256ELb1ELb1ELb1ELb0EEENS1_36VarlenDynamicPersistentTileSchedulerILi128ELi80ELi256ELi128ELb1ELb1ELb1ELb0ELb1ELb1EEEEEEEEEvNT_6ParamsE)
        .other          _ZN7cutlass13device_kernelIN5flash11enable_sm90INS1_16FlashAttnFwdSm90INS1_25CollectiveMainloopFwdSm90ILi2EN4cute5tupleIJNS5_1CILi1EEES8_S8_EEENS6_IJNS7_ILi128EEENS7_ILi80EEENS7_ILi256EEEEEELi256ENS_6half_tEfNS_4arch4Sm90ELb0ELb0ELb0ELb1ELb0ELb1ELb0ELb1ELb1ELb1ELb1ELb0EEENS1_21CollectiveEpilogueFwdINS6_IJSA_SC_SB_EEES9_SE_SG_Li256ELb1ELb1ELb1ELb0EEENS1_36VarlenDynamicPersistentTileSchedulerILi128ELi80ELi256ELi128ELb1ELb1ELb1ELb0ELb1ELb1EEEEEEEEEvNT_6ParamsE,@"STO_CUDA_ENTRY STV_DEFAULT"
_ZN7cutlass13device_kernelIN5flash11enable_sm90INS1_16FlashAttnFwdSm90INS1_25CollectiveMainloopFwdSm90ILi2EN4cute5tupleIJNS5_1CILi1EEES8_S8_EEENS6_IJNS7_ILi128EEENS7_ILi80EEENS7_ILi256EEEEEELi256ENS_6half_tEfNS_4arch4Sm90ELb0ELb0ELb0ELb1ELb0ELb1ELb0ELb1ELb1ELb1ELb1ELb0EEENS1_21CollectiveEpilogueFwdINS6_IJSA_SC_SB_EEES9_SE_SG_Li256ELb1ELb1ELb1ELb0EEENS1_36VarlenDynamicPersistentTileSchedulerILi128ELi80ELi256ELi128ELb1ELb1ELb1ELb0ELb1ELb1EEEEEEEEEvNT_6ParamsE:
[----:B------:R-:W-:Y:S01]  /*0000*/  LDC R1, c[0x0][0x37c] ;  /* 0x0000df00ff017b82 */ /* 0x000fe20000000800 */
[----:B------:R-:W-:Y:S05]  /*0010*/  EXIT ;  /* 0x000000000000794d */ /* 0x000fea0003800000 */
.L_x_2:
        /* <DEDUP_REMOVED lines=14> */
.L_x_47:


//--------------------- .text._ZN7cutlass13device_kernelIN5flash11enable_sm90INS1_16FlashAttnFwdSm90INS1_25CollectiveMainloopFwdSm90ILi2EN4cute5tupleIJNS5_1CILi1EEES8_S8_EEENS6_IJNS7_ILi128EEENS7_ILi64EEENS7_ILi256EEEEEELi256ENS_6half_tEfNS_4arch4Sm90ELb0ELb1ELb0ELb0ELb0ELb0ELb0ELb1ELb1ELb1ELb1ELb0EEENS1_21CollectiveEpilogueFwdINS6_IJSA_SC_SB_EEES9_SE_SG_Li256ELb0ELb1ELb1ELb0EEENS1_19SingleTileSchedulerILb0ELb1ELb1ELi128EEEEEEEEEvNT_6ParamsE --------------------------
	.section	.text._ZN7cutlass13device_kernelIN5flash11enable_sm90INS1_16FlashAttnFwdSm90INS1_25CollectiveMainloopFwdSm90ILi2EN4cute5tupleIJNS5_1CILi1EEES8_S8_EEENS6_IJNS7_ILi128EEENS7_ILi64EEENS7_ILi256EEEEEELi256ENS_6half_tEfNS_4arch4Sm90ELb0ELb1ELb0ELb0ELb0ELb0ELb0ELb1ELb1ELb1ELb1ELb0EEENS1_21CollectiveEpilogueFwdINS6_IJSA_SC_SB_EEES9_SE_SG_Li256ELb0ELb1ELb1ELb0EEENS1_19SingleTileSchedulerILb0ELb1ELb1ELi128EEEEEEEEEvNT_6ParamsE,"ax",@progbits
	.align	128
.text._ZN7cutlass13device_kernelIN5flash11enable_sm90INS1_16FlashAttnFwdSm90INS1_25CollectiveMainloopFwdSm90ILi2EN4cute5tupleIJNS5_1CILi1EEES8_S8_EEENS6_IJNS7_ILi128EEENS7_ILi64EEENS7_ILi256EEEEEELi256ENS_6half_tEfNS_4arch4Sm90ELb0ELb1ELb0ELb0ELb0ELb0ELb0ELb1ELb1ELb1ELb1ELb0EEENS1_21CollectiveEpilogueFwdINS6_IJSA_SC_SB_EEES9_SE_SG_Li256ELb0ELb1ELb1ELb0EEENS1_19SingleTileSchedulerILb0ELb1ELb1ELi128EEEEEEEEEvNT_6ParamsE:
        .type           _ZN7cutlass13device_kernelIN5flash11enable_sm90INS1_16FlashAttnFwdSm90INS1_25CollectiveMainloopFwdSm90ILi2EN4cute5tupleIJNS5_1CILi1EEES8_S8_EEENS6_IJNS7_ILi128EEENS7_ILi64EEENS7_ILi256EEEEEELi256ENS_6half_tEfNS_4arch4Sm90ELb0ELb1ELb0ELb0ELb0ELb0ELb0ELb1ELb1ELb1ELb1ELb0EEENS1_21CollectiveEpilogueFwdINS6_IJSA_SC_SB_EEES9_SE_SG_Li256ELb0ELb1ELb1ELb0EEENS1_19SingleTileSchedulerILb0ELb1ELb1ELi128EEEEEEEEEvNT_6ParamsE,@function
        .size           _ZN7cutlass13device_kernelIN5flash11enable_sm90INS1_16FlashAttnFwdSm90INS1_25CollectiveMainloopFwdSm90ILi2EN4cute5tupleIJNS5_1CILi1EEES8_S8_EEENS6_IJNS7_ILi128EEENS7_ILi64EEENS7_ILi256EEEEEELi256ENS_6half_tEfNS_4arch4Sm90ELb0ELb1ELb0ELb0ELb0ELb0ELb0ELb1ELb1ELb1ELb1ELb0EEENS1_21CollectiveEpilogueFwdINS6_IJSA_SC_SB_EEES9_SE_SG_Li256ELb0ELb1ELb1ELb0EEENS1_19SingleTileSchedulerILb0ELb1ELb1ELi128EEEEEEEEEvNT_6ParamsE,(.L_x_48 - _ZN7cutlass13device_kernelIN5flash11enable_sm90INS1_16FlashAttnFwdSm90INS1_25CollectiveMainloopFwdSm90ILi2EN4cute5tupleIJNS5_1CILi1EEES8_S8_EEENS6_IJNS7_ILi128EEENS7_ILi64EEENS7_ILi256EEEEEELi256ENS_6half_tEfNS_4arch4Sm90ELb0ELb1ELb0ELb0ELb0ELb0ELb0ELb1ELb1ELb1ELb1ELb0EEENS1_21CollectiveEpilogueFwdINS6_IJSA_SC_SB_EEES9_SE_SG_Li256ELb0ELb1ELb1ELb0EEENS1_19SingleTileSchedulerILb0ELb1ELb1ELi128EEEEEEEEEvNT_6ParamsE)
        .other          _ZN7cutlass13device_kernelIN5flash11enable_sm90INS1_16FlashAttnFwdSm90INS1_25CollectiveMainloopFwdSm90ILi2EN4cute5tupleIJNS5_1CILi1EEES8_S8_EEENS6_IJNS7_ILi128EEENS7_ILi64EEENS7_ILi256EEEEEELi256ENS_6half_tEfNS_4arch4Sm90ELb0ELb1ELb0ELb0ELb0ELb0ELb0ELb1ELb1ELb1ELb1ELb0EEENS1_21CollectiveEpilogueFwdINS6_IJSA_SC_SB_EEES9_SE_SG_Li256ELb0ELb1ELb1ELb0EEENS1_19SingleTileSchedulerILb0ELb1ELb1ELi128EEEEEEEEEvNT_6ParamsE,@"STO_CUDA_ENTRY STV_DEFAULT"
_ZN7cutlass13device_kernelIN5flash11enable_sm90INS1_16FlashAttnFwdSm90INS1_25CollectiveMainloopFwdSm90ILi2EN4cute5tupleIJNS5_1CILi1EEES8_S8_EEENS6_IJNS7_ILi128EEENS7_ILi64EEENS7_ILi256EEEEEELi256ENS_6half_tEfNS_4arch4Sm90ELb0ELb1ELb0ELb0ELb0ELb0ELb0ELb1ELb1ELb1ELb1ELb0EEENS1_21CollectiveEpilogueFwdINS6_IJSA_SC_SB_EEES9_SE_SG_Li256ELb0ELb1ELb1ELb0EEENS1_19SingleTileSchedulerILb0ELb1ELb1ELi128EEEEEEEEEvNT_6ParamsE:
[----:B------:R-:W-:Y:S01]  /*0000*/  LDC R1, c[0x0][0x37c] ;  /* 0x0000df00ff017b82 */ /* 0x000fe20000000800 */
[----:B------:R-:W-:Y:S05]  /*0010*/  EXIT ;  /* 0x000000000000794d */ /* 0x000fea0003800000 */
.L_x_3:
        /* <DEDUP_REMOVED lines=14> */
.L_x_48:


//--------------------- .text._ZN7cutlass13device_kernelIN5flash11enable_sm90INS1_16FlashAttnFwdSm90INS1_25CollectiveMainloopFwdSm90ILi2EN4cute5tupleIJNS5_1CILi1EEES8_S8_EEENS6_IJNS7_ILi128EEENS7_ILi64EEENS7_ILi256EEEEEELi256ENS_6half_tEfNS_4arch4Sm90ELb0ELb1ELb0ELb1ELb0ELb0ELb0ELb1ELb1ELb1ELb1ELb0EEENS1_21CollectiveEpilogueFwdINS6_IJSA_SC_SB_EEES9_SE_SG_Li256ELb1ELb1ELb1ELb0EEENS1_36VarlenDynamicPersistentTileSchedulerILi128ELi64ELi256ELi128ELb1ELb1ELb1ELb1ELb0ELb1EEEEEEEEEvNT_6ParamsE --------------------------
	.section	.text._ZN7cutlass13device_kernelIN5flash11enable_sm90INS1_16FlashAttnFwdSm90INS1_25CollectiveMainloopFwdSm90ILi2EN4cute5tupleIJNS5_1CILi1EEES8_S8_EEENS6_IJNS7_ILi128EEENS7_ILi64EEENS7_ILi256EEEEEELi256ENS_6half_tEfNS_4arch4Sm90ELb0ELb1ELb0ELb1ELb0ELb0ELb0ELb1ELb1ELb1ELb1ELb0EEENS1_21CollectiveEpilogueFwdINS6_IJSA_SC_SB_EEES9_SE_SG_Li256ELb1ELb1ELb1ELb0EEENS1_36VarlenDynamicPersistentTileSchedulerILi128ELi64ELi256ELi128ELb1ELb1ELb1ELb1ELb0ELb1EEEEEEEEEvNT_6ParamsE,"ax",@progbits
	.align	128
.text._ZN7cutlass13device_kernelIN5flash11enable_sm90INS1_16FlashAttnFwdSm90INS1_25CollectiveMainloopFwdSm90ILi2EN4cute5tupleIJNS5_1CILi1EEES8_S8_EEENS6_IJNS7_ILi128EEENS7_ILi64EEENS7_ILi256EEEEEELi256ENS_6half_tEfNS_4arch4Sm90ELb0ELb1ELb0ELb1ELb0ELb0ELb0ELb1ELb1ELb1ELb1ELb0EEENS1_21CollectiveEpilogueFwdINS6_IJSA_SC_SB_EEES9_SE_SG_Li256ELb1ELb1ELb1ELb0EEENS1_36VarlenDynamicPersistentTileSchedulerILi128ELi64ELi256ELi128ELb1ELb1ELb1ELb1ELb0ELb1EEEEEEEEEvNT_6ParamsE:
        .type           _ZN7cutlass13device_kernelIN5flash11enable_sm90INS1_16FlashAttnFwdSm90INS1_25CollectiveMainloopFwdSm90ILi2EN4cute5tupleIJNS5_1CILi1EEES8_S8_EEENS6_IJNS7_ILi128EEENS7_ILi64EEENS7_ILi256EEEEEELi256ENS_6half_tEfNS_4arch4Sm90ELb0ELb1ELb0ELb1ELb0ELb0ELb0ELb1ELb1ELb1ELb1ELb0EEENS1_21CollectiveEpilogueFwdINS6_IJSA_SC_SB_EEES9_SE_SG_Li256ELb1ELb1ELb1ELb0EEENS1_36VarlenDynamicPersistentTileSchedulerILi128ELi64ELi256ELi128ELb1ELb1ELb1ELb1ELb0ELb1EEEEEEEEEvNT_6ParamsE,@function
        .size           _ZN7cutlass13device_kernelIN5flash11enable_sm90INS1_16FlashAttnFwdSm90INS1_25CollectiveMainloopFwdSm90ILi2EN4cute5tupleIJNS5_1CILi1EEES8_S8_EEENS6_IJNS7_ILi128EEENS7_ILi64EEENS7_ILi256EEEEEELi256ENS_6half_tEfNS_4arch4Sm90ELb0ELb1ELb0ELb1ELb0ELb0ELb0ELb1ELb1ELb1ELb1ELb0EEENS1_21CollectiveEpilogueFwdINS6_IJSA_SC_SB_EEES9_SE_SG_Li256ELb1ELb1ELb1ELb0EEENS1_36VarlenDynamicPersistentTileSchedulerILi128ELi64ELi256ELi128ELb1ELb1ELb1ELb1ELb0ELb1EEEEEEEEEvNT_6ParamsE,(.L_x_49 - _ZN7cutlass13device_kernelIN5flash11enable_sm90INS1_16FlashAttnFwdSm90INS1_25CollectiveMainloopFwdSm90ILi2EN4cute5tupleIJNS5_1CILi1EEES8_S8_EEENS6_IJNS7_ILi128EEENS7_ILi64EEENS7_ILi256EEEEEELi256ENS_6half_tEfNS_4arch4Sm90ELb0ELb1ELb0ELb1ELb0ELb0ELb0ELb1ELb1ELb1ELb1ELb0EEENS1_21CollectiveEpilogueFwdINS6_IJSA_SC_SB_EEES9_SE_SG_Li256ELb1ELb1ELb1ELb0EEENS1_36VarlenDynamicPersistentTileSchedulerILi128ELi64ELi256ELi128ELb1ELb1ELb1ELb1ELb0ELb1EEEEEEEEEvNT_6ParamsE)
        .other          _ZN7cutlass13device_kernelIN5flash11enable_sm90INS1_16FlashAttnFwdSm90INS1_25CollectiveMainloopFwdSm90ILi2EN4cute5tupleIJNS5_1CILi1EEES8_S8_EEENS6_IJNS7_ILi128EEENS7_ILi64EEENS7_ILi256EEEEEELi256ENS_6half_tEfNS_4arch4Sm90ELb0ELb1ELb0ELb1ELb0ELb0ELb0ELb1ELb1ELb1ELb1ELb0EEENS1_21CollectiveEpilogueFwdINS6_IJSA_SC_SB_EEES9_SE_SG_Li256ELb1ELb1ELb1ELb0EEENS1_36VarlenDynamicPersistentTileSchedulerILi128ELi64ELi256ELi128ELb1ELb1ELb1ELb1ELb0ELb1EEEEEEEEEvNT_6ParamsE,@"STO_CUDA_ENTRY STV_DEFAULT"
_ZN7cutlass13device_kernelIN5flash11enable_sm90INS1_16FlashAttnFwdSm90INS1_25CollectiveMainloopFwdSm90ILi2EN4cute5tupleIJNS5_1CILi1EEES8_S8_EEENS6_IJNS7_ILi128EEENS7_ILi64EEENS7_ILi256EEEEEELi256ENS_6half_tEfNS_4arch4Sm90ELb0ELb1ELb0ELb1ELb0ELb0ELb0ELb1ELb1ELb1ELb1ELb0EEENS1_21CollectiveEpilogueFwdINS6_IJSA_SC_SB_EEES9_SE_SG_Li256ELb1ELb1ELb1ELb0EEENS1_36VarlenDynamicPersistentTileSchedulerILi128ELi64ELi256ELi128ELb1ELb1ELb1ELb1ELb0ELb1EEEEEEEEEvNT_6ParamsE:
[----:B------:R-:W-:Y:S01]  /*0000*/  LDC R1, c[0x0][0x37c] ;  /* 0x0000df00ff017b82 */ /* 0x000fe20000000800 */
[----:B------:R-:W-:Y:S05]  /*0010*/  EXIT ;  /* 0x000000000000794d */ /* 0x000fea0003800000 */
.L_x_4:
        /* <DEDUP_REMOVED lines=14> */
.L_x_49:


//--------------------- .text._ZN7cutlass13device_kernelIN5flash11enable_sm90INS1_16FlashAttnFwdSm90INS1_25CollectiveMainloopFwdSm90ILi2EN4cute5tupleIJNS5_1CILi1EEES8_S8_EEENS6_IJNS7_ILi128EEENS7_ILi64EEENS7_ILi256EEEEEELi256ENS_6half_tEfNS_4arch4Sm90ELb0ELb1ELb0ELb1ELb0ELb1ELb0ELb1ELb1ELb1ELb1ELb0EEENS1_21CollectiveEpilogueFwdINS6_IJSA_SC_SB_EEES9_SE_SG_Li256ELb1ELb1ELb1ELb0EEENS1_36VarlenDynamicPersistentTileSchedulerILi128ELi64ELi256ELi128ELb1ELb1ELb1ELb1ELb0ELb1EEEEEEEEEvNT_6ParamsE --------------------------
	.section	.text._ZN7cutlass13device_kernelIN5flash11enable_sm90INS1_16FlashAttnFwdSm90INS1_25CollectiveMainloopFwdSm90ILi2EN4cute5tupleIJNS5_1CILi1EEES8_S8_EEENS6_IJNS7_ILi128EEENS7_ILi64EEENS7_ILi256EEEEEELi256ENS_6half_tEfNS_4arch4Sm90ELb0ELb1ELb0ELb1ELb0ELb1ELb0ELb1ELb1ELb1ELb1ELb0EEENS1_21CollectiveEpilogueFwdINS6_IJSA_SC_SB_EEES9_SE_SG_Li256ELb1ELb1ELb1ELb0EEENS1_36VarlenDynamicPersistentTileSchedulerILi128ELi64ELi256ELi128ELb1ELb1ELb1ELb1ELb0ELb1EEEEEEEEEvNT_6ParamsE,"ax",@progbits
	.align	128
.text._ZN7cutlass13device_kernelIN5flash11enable_sm90INS1_16FlashAttnFwdSm90INS1_25CollectiveMainloopFwdSm90ILi2EN4cute5tupleIJNS5_1CILi1EEES8_S8_EEENS6_IJNS7_ILi128EEENS7_ILi64EEENS7_ILi256EEEEEELi256ENS_6half_tEfNS_4arch4Sm90ELb0ELb1ELb0ELb1ELb0ELb1ELb0ELb1ELb1ELb1ELb1ELb0EEENS1_21CollectiveEpilogueFwdINS6_IJSA_SC_SB_EEES9_SE_SG_Li256ELb1ELb1ELb1ELb0EEENS1_36VarlenDynamicPersistentTileSchedulerILi128ELi64ELi256ELi128ELb1ELb1ELb1ELb1ELb0ELb1EEEEEEEEEvNT_6ParamsE:
        .type           _ZN7cutlass13device_kernelIN5flash11enable_sm90INS1_16FlashAttnFwdSm90INS1_25CollectiveMainloopFwdSm90ILi2EN4cute5tupleIJNS5_1CILi1EEES8_S8_EEENS6_IJNS7_ILi128EEENS7_ILi64EEENS7_ILi256EEEEEELi256ENS_6half_tEfNS_4arch4Sm90ELb0ELb1ELb0ELb1ELb0ELb1ELb0ELb1ELb1ELb1ELb1ELb0EEENS1_21CollectiveEpilogueFwdINS6_IJSA_SC_SB_EEES9_SE_SG_Li256ELb1ELb1ELb1ELb0EEENS1_36VarlenDynamicPersistentTileSchedulerILi128ELi64ELi256ELi128ELb1ELb1ELb1ELb1ELb0ELb1EEEEEEEEEvNT_6ParamsE,@function
        .size           _ZN7cutlass13device_kernelIN5flash11enable_sm90INS1_16FlashAttnFwdSm90INS1_25CollectiveMainloopFwdSm90ILi2EN4cute5tupleIJNS5_1CILi1EEES8_S8_EEENS6_IJNS7_ILi128EEENS7_ILi64EEENS7_ILi256EEEEEELi256ENS_6half_tEfNS_4arch4Sm90ELb0ELb1ELb0ELb1ELb0ELb1ELb0ELb1ELb1ELb1ELb1ELb0EEENS1_21CollectiveEpilogueFwdINS6_IJSA_SC_SB_EEES9_SE_SG_Li256ELb1ELb1ELb1ELb0EEENS1_36VarlenDynamicPersistentTileSchedulerILi128ELi64ELi256ELi128ELb1ELb1ELb1ELb1ELb0ELb1EEEEEEEEEvNT_6ParamsE,(.L_x_50 - _ZN7cutlass13device_kernelIN5flash11enable_sm90INS1_16FlashAttnFwdSm90INS1_25CollectiveMainloopFwdSm90ILi2EN4cute5tupleIJNS5_1CILi1EEES8_S8_EEENS6_IJNS7_ILi128EEENS7_ILi64EEENS7_ILi256EEEEEELi256ENS_6half_tEfNS_4arch4Sm90ELb0ELb1ELb0ELb1ELb0ELb1ELb0ELb1ELb1ELb1ELb1ELb0EEENS1_21CollectiveEpilogueFwdINS6_IJSA_SC_SB_EEES9_SE_SG_Li256ELb1ELb1ELb1ELb0EEENS1_36VarlenDynamicPersistentTileSchedulerILi128ELi64ELi256ELi128ELb1ELb1ELb1ELb1ELb0ELb1EEEEEEEEEvNT_6ParamsE)
        .other          _ZN7cutlass13device_kernelIN5flash11enable_sm90INS1_16FlashAttnFwdSm90INS1_25CollectiveMainloopFwdSm90ILi2EN4cute5tupleIJNS5_1CILi1EEES8_S8_EEENS6_IJNS7_ILi128EEENS7_ILi64EEENS7_ILi256EEEEEELi256ENS_6half_tEfNS_4arch4Sm90ELb0ELb1ELb0ELb1ELb0ELb1ELb0ELb1ELb1ELb1ELb1ELb0EEENS1_21CollectiveEpilogueFwdINS6_IJSA_SC_SB_EEES9_SE_SG_Li256ELb1ELb1ELb1ELb0EEENS1_36VarlenDynamicPersistentTileSchedulerILi128ELi64ELi256ELi128ELb1ELb1ELb1ELb1ELb0ELb1EEEEEEEEEvNT_6ParamsE,@"STO_CUDA_ENTRY STV_DEFAULT"
_ZN7cutlass13device_kernelIN5flash11enable_sm90INS1_16FlashAttnFwdSm90INS1_25CollectiveMainloopFwdSm90ILi2EN4cute5tupleIJNS5_1CILi1EEES8_S8_EEENS6_IJNS7_ILi128EEENS7_ILi64EEENS7_ILi256EEEEEELi256ENS_6half_tEfNS_4arch4Sm90ELb0ELb1ELb0ELb1ELb0ELb1ELb0ELb1ELb1ELb1ELb1ELb0EEENS1_21CollectiveEpilogueFwdINS6_IJSA_SC_SB_EEES9_SE_SG_Li256ELb1ELb1ELb1ELb0EEENS1_36VarlenDynamicPersistentTileSchedulerILi128ELi64ELi256ELi128ELb1ELb1ELb1ELb1ELb0ELb1EEEEEEEEEvNT_6ParamsE:
[----:B------:R-:W-:Y:S01]  /*0000*/  LDC R1, c[0x0][0x37c] ;  /* 0x0000df00ff017b82 */ /* 0x000fe20000000800 */
[----:B------:R-:W-:Y:S05]  /*0010*/  EXIT ;  /* 0x000000000000794d */ /* 0x000fea0003800000 */
.L_x_5:
        /* <DEDUP_REMOVED lines=14> */
.L_x_50:


//--------------------- .text._ZN7cutlass13device_kernelIN5flash11enable_sm90INS1_16FlashAttnFwdSm90INS1_25CollectiveMainloopFwdSm90ILi2EN4cute5tupleIJNS5_1CILi1EEES8_S8_EEENS6_IJNS7_ILi128EEENS7_ILi80EEENS7_ILi256EEEEEELi256ENS_6half_tEfNS_4arch4Sm90ELb1ELb0ELb0ELb0ELb0ELb0ELb0ELb1ELb1ELb1ELb1ELb0EEENS1_21CollectiveEpilogueFwdINS6_IJSA_SC_SB_EEES9_SE_SG_Li256ELb0ELb1ELb1ELb0EEENS1_19SingleTileSchedulerILb0ELb1ELb1ELi128EEEEEEEEEvNT_6ParamsE --------------------------
	.section	.text._ZN7cutlass13device_kernelIN5flash11enable_sm90INS1_16FlashAttnFwdSm90INS1_25CollectiveMainloopFwdSm90ILi2EN4cute5tupleIJNS5_1CILi1EEES8_S8_EEENS6_IJNS7_ILi128EEENS7_ILi80EEENS7_ILi256EEEEEELi256ENS_6half_tEfNS_4arch4Sm90ELb1ELb0ELb0ELb0ELb0ELb0ELb0ELb1ELb1ELb1ELb1ELb0EEENS1_21CollectiveEpilogueFwdINS6_IJSA_SC_SB_EEES9_SE_SG_Li256ELb0ELb1ELb1ELb0EEENS1_19SingleTileSchedulerILb0ELb1ELb1ELi128EEEEEEEEEvNT_6ParamsE,"ax",@progbits
	.align	128
.text._ZN7cutlass13device_kernelIN5flash11enable_sm90INS1_16FlashAttnFwdSm90INS1_25CollectiveMainloopFwdSm90ILi2EN4cute5tupleIJNS5_1CILi1EEES8_S8_EEENS6_IJNS7_ILi128EEENS7_ILi80EEENS7_ILi256EEEEEELi256ENS_6half_tEfNS_4arch4Sm90ELb1ELb0ELb0ELb0ELb0ELb0ELb0ELb1ELb1ELb1ELb1ELb0EEENS1_21CollectiveEpilogueFwdINS6_IJSA_SC_SB_EEES9_SE_SG_Li256ELb0ELb1ELb1ELb0EEENS1_19SingleTileSchedulerILb0ELb1ELb1ELi128EEEEEEEEEvNT_6ParamsE:
        .type           _ZN7cutlass13device_kernelIN5flash11enable_sm90INS1_16FlashAttnFwdSm90INS1_25CollectiveMainloopFwdSm90ILi2EN4cute5tupleIJNS5_1CILi1EEES8_S8_EEENS6_IJNS7_ILi128EEENS7_ILi80EEENS7_ILi256EEEEEELi256ENS_6half_tEfNS_4arch4Sm90ELb1ELb0ELb0ELb0ELb0ELb0ELb0ELb1ELb1ELb1ELb1ELb0EEENS1_21CollectiveEpilogueFwdINS6_IJSA_SC_SB_EEES9_SE_SG_Li256ELb0ELb1ELb1ELb0EEENS1_19SingleTileSchedulerILb0ELb1ELb1ELi128EEEEEEEEEvNT_6ParamsE,@function
        .size           _ZN7cutlass13device_kernelIN5flash11enable_sm90INS1_16FlashAttnFwdSm90INS1_25CollectiveMainloopFwdSm90ILi2EN4cute5tupleIJNS5_1CILi1EEES8_S8_EEENS6_IJNS7_ILi128EEENS7_ILi80EEENS7_ILi256EEEEEELi256ENS_6half_tEfNS_4arch4Sm90ELb1ELb0ELb0ELb0ELb0ELb0ELb0ELb1ELb1ELb1ELb1ELb0EEENS1_21CollectiveEpilogueFwdINS6_IJSA_SC_SB_EEES9_SE_SG_Li256ELb0ELb1ELb1ELb0EEENS1_19SingleTileSchedulerILb0ELb1ELb1ELi128EEEEEEEEEvNT_6ParamsE,(.L_x_51 - _ZN7cutlass13device_kernelIN5flash11enable_sm90INS1_16FlashAttnFwdSm90INS1_25CollectiveMainloopFwdSm90ILi2EN4cute5tupleIJNS5_1CILi1EEES8_S8_EEENS6_IJNS7_ILi128EEENS7_ILi80EEENS7_ILi256EEEEEELi256ENS_6half_tEfNS_4arch4Sm90ELb1ELb0ELb0ELb0ELb0ELb0ELb0ELb1ELb1ELb1ELb1ELb0EEENS1_21CollectiveEpilogueFwdINS6_IJSA_SC_SB_EEES9_SE_SG_Li256ELb0ELb1ELb1ELb0EEENS1_19SingleTileSchedulerILb0ELb1ELb1ELi128EEEEEEEEEvNT_6ParamsE)
        .other          _ZN7cutlass13device_kernelIN5flash11enable_sm90INS1_16FlashAttnFwdSm90INS1_25CollectiveMainloopFwdSm90ILi2EN4cute5tupleIJNS5_1CILi1EEES8_S8_EEENS6_IJNS7_ILi128EEENS7_ILi80EEENS7_ILi256EEEEEELi256ENS_6half_tEfNS_4arch4Sm90ELb1ELb0ELb0ELb0ELb0ELb0ELb0ELb1ELb1ELb1ELb1ELb0EEENS1_21CollectiveEpilogueFwdINS6_IJSA_SC_SB_EEES9_SE_SG_Li256ELb0ELb1ELb1ELb0EEENS1_19SingleTileSchedulerILb0ELb1ELb1ELi128EEEEEEEEEvNT_6ParamsE,@"STO_CUDA_ENTRY STV_DEFAULT"
_ZN7cutlass13device_kernelIN5flash11enable_sm90INS1_16FlashAttnFwdSm90INS1_25CollectiveMainloopFwdSm90ILi2EN4cute5tupleIJNS5_1CILi1EEES8_S8_EEENS6_IJNS7_ILi128EEENS7_ILi80EEENS7_ILi256EEEEEELi256ENS_6half_tEfNS_4arch4Sm90ELb1ELb0ELb0ELb0ELb0ELb0ELb0ELb1ELb1ELb1ELb1ELb0EEENS1_21CollectiveEpilogueFwdINS6_IJSA_SC_SB_EEES9_SE_SG_Li256ELb0ELb1ELb1ELb0EEENS1_19SingleTileSchedulerILb0ELb1ELb1ELi128EEEEEEEEEvNT_6ParamsE:
[----:B------:R-:W-:Y:S01]  /*0000*/  LDC R1, c[0x0][0x37c] ;  /* 0x0000df00ff017b82 */ /* 0x000fe20000000800 */
[----:B------:R-:W-:Y:S05]  /*0010*/  EXIT ;  /* 0x000000000000794d */ /* 0x000fea0003800000 */
.L_x_6:
        /* <DEDUP_REMOVED lines=14> */
.L_x_51:


//--------------------- .text._ZN7cutlass13device_kernelIN5flash11enable_sm90INS1_16FlashAttnFwdSm90INS1_25CollectiveMainloopFwdSm90ILi2EN4cute5tupleIJNS5_1CILi1EEES8_S8_EEENS6_IJNS7_ILi128EEENS7_ILi80EEENS7_ILi256EEEEEELi256ENS_6half_tEfNS_4arch4Sm90ELb1ELb0ELb0ELb1ELb0ELb0ELb0ELb1ELb1ELb1ELb1ELb0EEENS1_21CollectiveEpilogueFwdINS6_IJSA_SC_SB_EEES9_SE_SG_Li256ELb1ELb1ELb1ELb0EEENS1_36VarlenDynamicPersistentTileSchedulerILi128ELi80ELi256ELi128ELb1ELb1ELb1ELb1ELb1ELb1EEEEEEEEEvNT_6ParamsE --------------------------
	.section	.text._ZN7cutlass13device_kernelIN5flash11enable_sm90INS1_16FlashAttnFwdSm90INS1_25CollectiveMainloopFwdSm90ILi2EN4cute5tupleIJNS5_1CILi1EEES8_S8_EEENS6_IJNS7_ILi128EEENS7_ILi80EEENS7_ILi256EEEEEELi256ENS_6half_tEfNS_4arch4Sm90ELb1ELb0ELb0ELb1ELb0ELb0ELb0ELb1ELb1ELb1ELb1ELb0EEENS1_21CollectiveEpilogueFwdINS6_IJSA_SC_SB_EEES9_SE_SG_Li256ELb1ELb1ELb1ELb0EEENS1_36VarlenDynamicPersistentTileSchedulerILi128ELi80ELi256ELi128ELb1ELb1ELb1ELb1ELb1ELb1EEEEEEEEEvNT_6ParamsE,"ax",@progbits
	.align	128
.text._ZN7cutlass13device_kernelIN5flash11enable_sm90INS1_16FlashAttnFwdSm90INS1_25CollectiveMainloopFwdSm90ILi2EN4cute5tupleIJNS5_1CILi1EEES8_S8_EEENS6_IJNS7_ILi128EEENS7_ILi80EEENS7_ILi256EEEEEELi256ENS_6half_tEfNS_4arch4Sm90ELb1ELb0ELb0ELb1ELb0ELb0ELb0ELb1ELb1ELb1ELb1ELb0EEENS1_21CollectiveEpilogueFwdINS6_IJSA_SC_SB_EEES9_SE_SG_Li256ELb1ELb1ELb1ELb0EEENS1_36VarlenDynamicPersistentTileSchedulerILi128ELi80ELi256ELi128ELb1ELb1ELb1ELb1ELb1ELb1EEEEEEEEEvNT_6ParamsE:
        .type           _ZN7cutlass13device_kernelIN5flash11enable_sm90INS1_16FlashAttnFwdSm90INS1_25CollectiveMainloopFwdSm90ILi2EN4cute5tupleIJNS5_1CILi1EEES8_S8_EEENS6_IJNS7_ILi128EEENS7_ILi80EEENS7_ILi256EEEEEELi256ENS_6half_tEfNS_4arch4Sm90ELb1ELb0ELb0ELb1ELb0ELb0ELb0ELb1ELb1ELb1ELb1ELb0EEENS1_21CollectiveEpilogueFwdINS6_IJSA_SC_SB_EEES9_SE_SG_Li256ELb1ELb1ELb1ELb0EEENS1_36VarlenDynamicPersistentTileSchedulerILi128ELi80ELi256ELi128ELb1ELb1ELb1ELb1ELb1ELb1EEEEEEEEEvNT_6ParamsE,@function
        .size           _ZN7cutlass13device_kernelIN5flash11enable_sm90INS1_16FlashAttnFwdSm90INS1_25CollectiveMainloopFwdSm90ILi2EN4cute5tupleIJNS5_1CILi1EEES8_S8_EEENS6_IJNS7_ILi128EEENS7_ILi80EEENS7_ILi256EEEEEELi256ENS_6half_tEfNS_4arch4Sm90ELb1ELb0ELb0ELb1ELb0ELb0ELb0ELb1ELb1ELb1ELb1ELb0EEENS1_21CollectiveEpilogueFwdINS6_IJSA_SC_SB_EEES9_SE_SG_Li256ELb1ELb1ELb1ELb0EEENS1_36VarlenDynamicPersistentTileSchedulerILi128ELi80ELi256ELi128ELb1ELb1ELb1ELb1ELb1ELb1EEEEEEEEEvNT_6ParamsE,(.L_x_52 - _ZN7cutlass13device_kernelIN5flash11enable_sm90INS1_16FlashAttnFwdSm90INS1_25CollectiveMainloopFwdSm90ILi2EN4cute5tupleIJNS5_1CILi1EEES8_S8_EEENS6_IJNS7_ILi128EEENS7_ILi80EEENS7_ILi256EEEEEELi256ENS_6half_tEfNS_4arch4Sm90ELb1ELb0ELb0ELb1ELb0ELb0ELb0ELb1ELb1ELb1ELb1ELb0EEENS1_21CollectiveEpilogueFwdINS6_IJSA_SC_SB_EEES9_SE_SG_Li256ELb1ELb1ELb1ELb0EEENS1_36VarlenDynamicPersistentTileSchedulerILi128ELi80ELi256ELi128ELb1ELb1ELb1ELb1ELb1ELb1EEEEEEEEEvNT_6ParamsE)
        .other          _ZN7cutlass13device_kernelIN5flash11enable_sm90INS1_16FlashAttnFwdSm90INS1_25CollectiveMainloopFwdSm90ILi2EN4cute5tupleIJNS5_1CILi1EEES8_S8_EEENS6_IJNS7_ILi128EEENS7_ILi80EEENS7_ILi256EEEEEELi256ENS_6half_tEfNS_4arch4Sm90ELb1ELb0ELb0ELb1ELb0ELb0ELb0ELb1ELb1ELb1ELb1ELb0EEENS1_21CollectiveEpilogueFwdINS6_IJSA_SC_SB_EEES9_SE_SG_Li256ELb1ELb1ELb1ELb0EEENS1_36VarlenDynamicPersistentTileSchedulerILi128ELi80ELi256ELi128ELb1ELb1ELb1ELb1ELb1ELb1EEEEEEEEEvNT_6ParamsE,@"STO_CUDA_ENTRY STV_DEFAULT"
_ZN7cutlass13device_kernelIN5flash11enable_sm90INS1_16FlashAttnFwdSm90INS1_25CollectiveMainloopFwdSm90ILi2EN4cute5tupleIJNS5_1CILi1EEES8_S8_EEENS6_IJNS7_ILi128EEENS7_ILi80EEENS7_ILi256EEEEEELi256ENS_6half_tEfNS_4arch4Sm90ELb1ELb0ELb0ELb1ELb0ELb0ELb0ELb1ELb1ELb1ELb1ELb0EEENS1_21CollectiveEpilogueFwdINS6_IJSA_SC_SB_EEES9_SE_SG_Li256ELb1ELb1ELb1ELb0EEENS1_36VarlenDynamicPersistentTileSchedulerILi128ELi80ELi256ELi128ELb1ELb1ELb1ELb1ELb1ELb1EEEEEEEEEvNT_6ParamsE:
[----:B------:R-:W-:Y:S01]  /*0000*/  LDC R1, c[0x0][0x37c] ;  /* 0x0000df00ff017b82 */ /* 0x000fe20000000800 */
[----:B------:R-:W-:Y:S05]  /*0010*/  EXIT ;  /* 0x000000000000794d */ /* 0x000fea0003800000 */
.L_x_7:
        /* <DEDUP_REMOVED lines=14> */
.L_x_52:


//--------------------- .text._ZN7cutlass13device_kernelIN5flash11enable_sm90INS1_16FlashAttnFwdSm90INS1_25CollectiveMainloopFwdSm90ILi2EN4cute5tupleIJNS5_1CILi1EEES8_S8_EEENS6_IJNS7_ILi128EEENS7_ILi80EEENS7_ILi256EEEEEELi256ENS_6half_tEfNS_4arch4Sm90ELb1ELb0ELb0ELb1ELb0ELb1ELb0ELb1ELb1ELb1ELb1ELb0EEENS1_21CollectiveEpilogueFwdINS6_IJSA_SC_SB_EEES9_SE_SG_Li256ELb1ELb1ELb1ELb0EEENS1_36VarlenDynamicPersistentTileSchedulerILi128ELi80ELi256ELi128ELb1ELb1ELb1ELb1ELb1ELb1EEEEEEEEEvNT_6ParamsE --------------------------
	.section	.text._ZN7cutlass13device_kernelIN5flash11enable_sm90INS1_16FlashAttnFwdSm90INS1_25CollectiveMainloopFwdSm90ILi2EN4cute5tupleIJNS5_1CILi1EEES8_S8_EEENS6_IJNS7_ILi128EEENS7_ILi80EEENS7_ILi256EEEEEELi256ENS_6half_tEfNS_4arch4Sm90ELb1ELb0ELb0ELb1ELb0ELb1ELb0ELb1ELb1ELb1ELb1ELb0EEENS1_21CollectiveEpilogueFwdINS6_IJSA_SC_SB_EEES9_SE_SG_Li256ELb1ELb1ELb1ELb0EEENS1_36VarlenDynamicPersistentTileSchedulerILi128ELi80ELi256ELi128ELb1ELb1ELb1ELb1ELb1ELb1EEEEEEEEEvNT_6ParamsE,"ax",@progbits
	.align	128
.text._ZN7cutlass13device_kernelIN5flash11enable_sm90INS1_16FlashAttnFwdSm90INS1_25CollectiveMainloopFwdSm90ILi2EN4cute5tupleIJNS5_1CILi1EEES8_S8_EEENS6_IJNS7_ILi128EEENS7_ILi80EEENS7_ILi256EEEEEELi256ENS_6half_tEfNS_4arch4Sm90ELb1ELb0ELb0ELb1ELb0ELb1ELb0ELb1ELb1ELb1ELb1ELb0EEENS1_21CollectiveEpilogueFwdINS6_IJSA_SC_SB_EEES9_SE_SG_Li256ELb1ELb1ELb1ELb0EEENS1_36VarlenDynamicPersistentTileSchedulerILi128ELi80ELi256ELi128ELb1ELb1ELb1ELb1ELb1ELb1EEEEEEEEEvNT_6ParamsE:
        .type           _ZN7cutlass13device_kernelIN5flash11enable_sm90INS1_16FlashAttnFwdSm90INS1_25CollectiveMainloopFwdSm90ILi2EN4cute5tupleIJNS5_1CILi1EEES8_S8_EEENS6_IJNS7_ILi128EEENS7_ILi80EEENS7_ILi256EEEEEELi256ENS_6half_tEfNS_4arch4Sm90ELb1ELb0ELb0ELb1ELb0ELb1ELb0ELb1ELb1ELb1ELb1ELb0EEENS1_21CollectiveEpilogueFwdINS6_IJSA_SC_SB_EEES9_SE_SG_Li256ELb1ELb1ELb1ELb0EEENS1_36VarlenDynamicPersistentTileSchedulerILi128ELi80ELi256ELi128ELb1ELb1ELb1ELb1ELb1ELb1EEEEEEEEEvNT_6ParamsE,@function
        .size           _ZN7cutlass13device_kernelIN5flash11enable_sm90INS1_16FlashAttnFwdSm90INS1_25CollectiveMainloopFwdSm90ILi2EN4cute5tupleIJNS5_1CILi1EEES8_S8_EEENS6_IJNS7_ILi128EEENS7_ILi80EEENS7_ILi256EEEEEELi256ENS_6half_tEfNS_4arch4Sm90ELb1ELb0ELb0ELb1ELb0ELb1ELb0ELb1ELb1ELb1ELb1ELb0EEENS1_21CollectiveEpilogueFwdINS6_IJSA_SC_SB_EEES9_SE_SG_Li256ELb1ELb1ELb1ELb0EEENS1_36VarlenDynamicPersistentTileSchedulerILi128ELi80ELi256ELi128ELb1ELb1ELb1ELb1ELb1ELb1EEEEEEEEEvNT_6ParamsE,(.L_x_53 - _ZN7cutlass13device_kernelIN5flash11enable_sm90INS1_16FlashAttnFwdSm90INS1_25CollectiveMainloopFwdSm90ILi2EN4cute5tupleIJNS5_1CILi1EEES8_S8_EEENS6_IJNS7_ILi128EEENS7_ILi80EEENS7_ILi256EEEEEELi256ENS_6half_tEfNS_4arch4Sm90ELb1ELb0ELb0ELb1ELb0ELb1ELb0ELb1ELb1ELb1ELb1ELb0EEENS1_21CollectiveEpilogueFwdINS6_IJSA_SC_SB_EEES9_SE_SG_Li256ELb1ELb1ELb1ELb0EEENS1_36VarlenDynamicPersistentTileSchedulerILi128ELi80ELi256ELi128ELb1ELb1ELb1ELb1ELb1ELb1EEEEEEEEEvNT_6ParamsE)
        .other          _ZN7cutlass13device_kernelIN5flash11enable_sm90INS1_16FlashAttnFwdSm90INS1_25CollectiveMainloopFwdSm90ILi2EN4cute5tupleIJNS5_1CILi1EEES8_S8_EEENS6_IJNS7_ILi128EEENS7_ILi80EEENS7_ILi256EEEEEELi256ENS_6half_tEfNS_4arch4Sm90ELb1ELb0ELb0ELb1ELb0ELb1ELb0ELb1ELb1ELb1ELb1ELb0EEENS1_21CollectiveEpilogueFwdINS6_IJSA_SC_SB_EEES9_SE_SG_Li256ELb1ELb1ELb1ELb0EEENS1_36VarlenDynamicPersistentTileSchedulerILi128ELi80ELi256ELi128ELb1ELb1ELb1ELb1ELb1ELb1EEEEEEEEEvNT_6ParamsE,@"STO_CUDA_ENTRY STV_DEFAULT"
_ZN7cutlass13device_kernelIN5flash11enable_sm90INS1_16FlashAttnFwdSm90INS1_25CollectiveMainloopFwdSm90ILi2EN4cute5tupleIJNS5_1CILi1EEES8_S8_EEENS6_IJNS7_ILi128EEENS7_ILi80EEENS7_ILi256EEEEEELi256ENS_6half_tEfNS_4arch4Sm90ELb1ELb0ELb0ELb1ELb0ELb1ELb0ELb1ELb1ELb1ELb1ELb0EEENS1_21CollectiveEpilogueFwdINS6_IJSA_SC_SB_EEES9_SE_SG_Li256ELb1ELb1ELb1ELb0EEENS1_36VarlenDynamicPersistentTileSchedulerILi128ELi80ELi256ELi128ELb1ELb1ELb1ELb1ELb1ELb1EEEEEEEEEvNT_6ParamsE:
[----:B------:R-:W-:Y:S01]  /*0000*/  LDC R1, c[0x0][0x37c] ;  /* 0x0000df00ff017b82 */ /* 0x000fe20000000800 */
[----:B------:R-:W-:Y:S05]  /*0010*/  EXIT ;  /* 0x000000000000794d */ /* 0x000fea0003800000 */
.L_x_8:
        /* <DEDUP_REMOVED lines=14> */
.L_x_53:


//--------------------- .text._ZN7cutlass13device_kernelIN5flash11enable_sm90INS1_16FlashAttnFwdSm90INS1_25CollectiveMainloopFwdSm90ILi2EN4cute5tupleIJNS5_1CILi1EEES8_S8_EEENS6_IJNS7_ILi128EEENS7_ILi112EEENS7_ILi192EEEEEELi192ENS_6half_tEfNS_4arch4Sm90ELb0ELb0ELb0ELb0ELb0ELb0ELb0ELb1ELb1ELb1ELb1ELb0EEENS1_21CollectiveEpilogueFwdINS6_IJSA_SC_SB_EEES9_SE_SG_Li256ELb0ELb1ELb1ELb0EEENS1_19SingleTileSchedulerILb0ELb1ELb1ELi128EEEEEEEEEvNT_6ParamsE --------------------------
	.section	.text._ZN7cutlass13device_kernelIN5flash11enable_sm90INS1_16FlashAttnFwdSm90INS1_25CollectiveMainloopFwdSm90ILi2EN4cute5tupleIJNS5_1CILi1EEES8_S8_EEENS6_IJNS7_ILi128EEENS7_ILi112EEENS7_ILi192EEEEEELi192ENS_6half_tEfNS_4arch4Sm90ELb0ELb0ELb0ELb0ELb0ELb0ELb0ELb1ELb1ELb1ELb1ELb0EEENS1_21CollectiveEpilogueFwdINS6_IJSA_SC_SB_EEES9_SE_SG_Li256ELb0ELb1ELb1ELb0EEENS1_19SingleTileSchedulerILb0ELb1ELb1ELi128EEEEEEEEEvNT_6ParamsE,"ax",@progbits
	.align	128
.text._ZN7cutlass13device_kernelIN5flash11enable_sm90INS1_16FlashAttnFwdSm90INS1_25CollectiveMainloopFwdSm90ILi2EN4cute5tupleIJNS5_1CILi1EEES8_S8_EEENS6_IJNS7_ILi128EEENS7_ILi112EEENS7_ILi192EEEEEELi192ENS_6half_tEfNS_4arch4Sm90ELb0ELb0ELb0ELb0ELb0ELb0ELb0ELb1ELb1ELb1ELb1ELb0EEENS1_21CollectiveEpilogueFwdINS6_IJSA_SC_SB_EEES9_SE_SG_Li256ELb0ELb1ELb1ELb0EEENS1_19SingleTileSchedulerILb0ELb1ELb1ELi128EEEEEEEEEvNT_6ParamsE:
        .type           _ZN7cutlass13device_kernelIN5flash11enable_sm90INS1_16FlashAttnFwdSm90INS1_25CollectiveMainloopFwdSm90ILi2EN4cute5tupleIJNS5_1CILi1EEES8_S8_EEENS6_IJNS7_ILi128EEENS7_ILi112EEENS7_ILi192EEEEEELi192ENS_6half_tEfNS_4arch4Sm90ELb0ELb0ELb0ELb0ELb0ELb0ELb0ELb1ELb1ELb1ELb1ELb0EEENS1_21CollectiveEpilogueFwdINS6_IJSA_SC_SB_EEES9_SE_SG_Li256ELb0ELb1ELb1ELb0EEENS1_19SingleTileSchedulerILb0ELb1ELb1ELi128EEEEEEEEEvNT_6ParamsE,@function
        .size           _ZN7cutlass13device_kernelIN5flash11enable_sm90INS1_16FlashAttnFwdSm90INS1_25CollectiveMainloopFwdSm90ILi2EN4cute5tupleIJNS5_1CILi1EEES8_S8_EEENS6_IJNS7_ILi128EEENS7_ILi112EEENS7_ILi192EEEEEELi192ENS_6half_tEfNS_4arch4Sm90ELb0ELb0ELb0ELb0ELb0ELb0ELb0ELb1ELb1ELb1ELb1ELb0EEENS1_21CollectiveEpilogueFwdINS6_IJSA_SC_SB_EEES9_SE_SG_Li256ELb0ELb1ELb1ELb0EEENS1_19SingleTileSchedulerILb0ELb1ELb1ELi128EEEEEEEEEvNT_6ParamsE,(.L_x_54 - _ZN7cutlass13device_kernelIN5flash11enable_sm90INS1_16FlashAttnFwdSm90INS1_25CollectiveMainloopFwdSm90ILi2EN4cute5tupleIJNS5_1CILi1EEES8_S8_EEENS6_IJNS7_ILi128EEENS7_ILi112EEENS7_ILi192EEEEEELi192ENS_6half_tEfNS_4arch4Sm90ELb0ELb0ELb0ELb0ELb0ELb0ELb0ELb1ELb1ELb1ELb1ELb0EEENS1_21CollectiveEpilogueFwdINS6_IJSA_SC_SB_EEES9_SE_SG_Li256ELb0ELb1ELb1ELb0EEENS1_19SingleTileSchedulerILb0ELb1ELb1ELi128EEEEEEEEEvNT_6ParamsE)
        .other          _ZN7cutlass13device_kernelIN5flash11enable_sm90INS1_16FlashAttnFwdSm90INS1_25CollectiveMainloopFwdSm90ILi2EN4cute5tupleIJNS5_1CILi1EEES8_S8_EEENS6_IJNS7_ILi128EEENS7_ILi112EEENS7_ILi192EEEEEELi192ENS_6half_tEfNS_4arch4Sm90ELb0ELb0ELb0ELb0ELb0ELb0ELb0ELb1ELb1ELb1ELb1ELb0EEENS1_21CollectiveEpilogueFwdINS6_IJSA_SC_SB_EEES9_SE_SG_Li256ELb0ELb1ELb1ELb0EEENS1_19SingleTileSchedulerILb0ELb1ELb1ELi128EEEEEEEEEvNT_6ParamsE,@"STO_CUDA_ENTRY STV_DEFAULT"
_ZN7cutlass13device_kernelIN5flash11enable_sm90INS1_16FlashAttnFwdSm90INS1_25CollectiveMainloopFwdSm90ILi2EN4cute5tupleIJNS5_1CILi1EEES8_S8_EEENS6_IJNS7_ILi128EEENS7_ILi112EEENS7_ILi192EEEEEELi192ENS_6half_tEfNS_4arch4Sm90ELb0ELb0ELb0ELb0ELb0ELb0ELb0ELb1ELb1ELb1ELb1ELb0EEENS1_21CollectiveEpilogueFwdINS6_IJSA_SC_SB_EEES9_SE_SG_Li256ELb0ELb1ELb1ELb0EEENS1_19SingleTileSchedulerILb0ELb1ELb1ELi128EEEEEEEEEvNT_6ParamsE:
[----:B------:R-:W-:Y:S01]  /*0000*/  LDC R1, c[0x0][0x37c] ;  /* 0x0000df00ff017b82 */ /* 0x000fe20000000800 */
[----:B------:R-:W-:Y:S05]  /*0010*/  EXIT ;  /* 0x000000000000794d */ /* 0x000fea0003800000 */
.L_x_9:
        /* <DEDUP_REMOVED lines=14> */
.L_x_54:


//--------------------- .text._ZN7cutlass13device_kernelIN5flash11enable_sm90INS1_16FlashAttnFwdSm90INS1_25CollectiveMainloopFwdSm90ILi2EN4cute5tupleIJNS5_1CILi1EEES8_S8_EEENS6_IJNS7_ILi128EEENS7_ILi112EEENS7_ILi192EEEEEELi192ENS_6half_tEfNS_4arch4Sm90ELb0ELb0ELb0ELb1ELb0ELb0ELb0ELb1ELb1ELb1ELb1ELb0EEENS1_21CollectiveEpilogueFwdINS6_IJSA_SC_SB_EEES9_SE_SG_Li256ELb1ELb1ELb1ELb0EEENS1_36VarlenDynamicPersistentTileSchedulerILi128ELi112ELi256ELi128ELb1ELb1ELb1ELb0ELb1ELb1EEEEEEEEEvNT_6ParamsE --------------------------
	.section	.text._ZN7cutlass13device_kernelIN5flash11enable_sm90INS1_16FlashAttnFwdSm90INS1_25CollectiveMainloopFwdSm90ILi2EN4cute5tupleIJNS5_1CILi1EEES8_S8_EEENS6_IJNS7_ILi128EEENS7_ILi112EEENS7_ILi192EEEEEELi192ENS_6half_tEfNS_4arch4Sm90ELb0ELb0ELb0ELb1ELb0ELb0ELb0ELb1ELb1ELb1ELb1ELb0EEENS1_21CollectiveEpilogueFwdINS6_IJSA_SC_SB_EEES9_SE_SG_Li256ELb1ELb1ELb1ELb0EEENS1_36VarlenDynamicPersistentTileSchedulerILi128ELi112ELi256ELi128ELb1ELb1ELb1ELb0ELb1ELb1EEEEEEEEEvNT_6ParamsE,"ax",@progbits
	.align	128
.text._ZN7cutlass13device_kernelIN5flash11enable_sm90INS1_16FlashAttnFwdSm90INS1_25CollectiveMainloopFwdSm90ILi2EN4cute5tupleIJNS5_1CILi1EEES8_S8_EEENS6_IJNS7_ILi128EEENS7_ILi112EEENS7_ILi192EEEEEELi192ENS_6half_tEfNS_4arch4Sm90ELb0ELb0ELb0ELb1ELb0ELb0ELb0ELb1ELb1ELb1ELb1ELb0EEENS1_21CollectiveEpilogueFwdINS6_IJSA_SC_SB_EEES9_SE_SG_Li256ELb1ELb1ELb1ELb0EEENS1_36VarlenDynamicPersistentTileSchedulerILi128ELi112ELi256ELi128ELb1ELb1ELb1ELb0ELb1ELb1EEEEEEEEEvNT_6ParamsE:
        .type           _ZN7cutlass13device_kernelIN5flash11enable_sm90INS1_16FlashAttnFwdSm90INS1_25CollectiveMainloopFwdSm90ILi2EN4cute5tupleIJNS5_1CILi1EEES8_S8_EEENS6_IJNS7_ILi128EEENS7_ILi112EEENS7_ILi192EEEEEELi192ENS_6half_tEfNS_4arch4Sm90ELb0ELb0ELb0ELb1ELb0ELb0ELb0ELb1ELb1ELb1ELb1ELb0EEENS1_21CollectiveEpilogueFwdINS6_IJSA_SC_SB_EEES9_SE_SG_Li256ELb1ELb1ELb1ELb0EEENS1_36VarlenDynamicPersistentTileSchedulerILi128ELi112ELi256ELi128ELb1ELb1ELb1ELb0ELb1ELb1EEEEEEEEEvNT_6ParamsE,@function
        .size           _ZN7cutlass13device_kernelIN5flash11enable_sm90INS1_16FlashAttnFwdSm90INS1_25CollectiveMainloopFwdSm90ILi2EN4cute5tupleIJNS5_1CILi1EEES8_S8_EEENS6_IJNS7_ILi128EEENS7_ILi112EEENS7_ILi192EEEEEELi192ENS_6half_tEfNS_4arch4Sm90ELb0ELb0ELb0ELb1ELb0ELb0ELb0ELb1ELb1ELb1ELb1ELb0EEENS1_21CollectiveEpilogueFwdINS6_IJSA_SC_SB_EEES9_SE_SG_Li256ELb1ELb1ELb1ELb0EEENS1_36VarlenDynamicPersistentTileSchedulerILi128ELi112ELi256ELi128ELb1ELb1ELb1ELb0ELb1ELb1EEEEEEEEEvNT_6ParamsE,(.L_x_55 - _ZN7cutlass13device_kernelIN5flash11enable_sm90INS1_16FlashAttnFwdSm90INS1_25CollectiveMainloopFwdSm90ILi2EN4cute5tupleIJNS5_1CILi1EEES8_S8_EEENS6_IJNS7_ILi128EEENS7_ILi112EEENS7_ILi192EEEEEELi192ENS_6half_tEfNS_4arch4Sm90ELb0ELb0ELb0ELb1ELb0ELb0ELb0ELb1ELb1ELb1ELb1ELb0EEENS1_21CollectiveEpilogueFwdINS6_IJSA_SC_SB_EEES9_SE_SG_Li256ELb1ELb1ELb1ELb0EEENS1_36VarlenDynamicPersistentTileSchedulerILi128ELi112ELi256ELi128ELb1ELb1ELb1ELb0ELb1ELb1EEEEEEEEEvNT_6ParamsE)
        .other          _ZN7cutlass13device_kernelIN5flash11enable_sm90INS1_16FlashAttnFwdSm90INS1_25CollectiveMainloopFwdSm90ILi2EN4cute5tupleIJNS5_1CILi1EEES8_S8_EEENS6_IJNS7_ILi128EEENS7_ILi112EEENS7_ILi192EEEEEELi192ENS_6half_tEfNS_4arch4Sm90ELb0ELb0ELb0ELb1ELb0ELb0ELb0ELb1ELb1ELb1ELb1ELb0EEENS1_21CollectiveEpilogueFwdINS6_IJSA_SC_SB_EEES9_SE_SG_Li256ELb1ELb1ELb1ELb0EEENS1_36VarlenDynamicPersistentTileSchedulerILi128ELi112ELi256ELi128ELb1ELb1ELb1ELb0ELb1ELb1EEEEEEEEEvNT_6ParamsE,@"STO_CUDA_ENTRY STV_DEFAULT"
_ZN7cutlass13device_kernelIN5flash11enable_sm90INS1_16FlashAttnFwdSm90INS1_25CollectiveMainloopFwdSm90ILi2EN4cute5tupleIJNS5_1CILi1EEES8_S8_EEENS6_IJNS7_ILi128EEENS7_ILi112EEENS7_ILi192EEEEEELi192ENS_6half_tEfNS_4arch4Sm90ELb0ELb0ELb0ELb1ELb0ELb0ELb0ELb1ELb1ELb1ELb1ELb0EEENS1_21CollectiveEpilogueFwdINS6_IJSA_SC_SB_EEES9_SE_SG_Li256ELb1ELb1ELb1ELb0EEENS1_36VarlenDynamicPersistentTileSchedulerILi128ELi112ELi256ELi128ELb1ELb1ELb1ELb0ELb1ELb1EEEEEEEEEvNT_6ParamsE:
[----:B------:R-:W-:Y:S01]  /*0000*/  LDC R1, c[0x0][0x37c] ;  /* 0x0000df00ff017b82 */ /* 0x000fe20000000800 */
[----:B------:R-:W-:Y:S05]  /*0010*/  EXIT ;  /* 0x000000000000794d */ /* 0x000fea0003800000 */
.L_x_10:
        /* <DEDUP_REMOVED lines=14> */
.L_x_55:


//--------------------- .text._ZN7cutlass13device_kernelIN5flash11enable_sm90INS1_16FlashAttnFwdSm90INS1_25CollectiveMainloopFwdSm90ILi2EN4cute5tupleIJNS5_1CILi1EEES8_S8_EEENS6_IJNS7_ILi128EEENS7_ILi112EEENS7_ILi192EEEEEELi192ENS_6half_tEfNS_4arch4Sm90ELb0ELb0ELb0ELb1ELb0ELb1ELb0ELb1ELb1ELb1ELb1ELb0EEENS1_21CollectiveEpilogueFwdINS6_IJSA_SC_SB_EEES9_SE_SG_Li256ELb1ELb1ELb1ELb0EEENS1_36VarlenDynamicPersistentTileSchedulerILi128ELi112ELi256ELi128ELb1ELb1ELb1ELb0ELb1ELb1EEEEEEEEEvNT_6ParamsE --------------------------
	.section	.text._ZN7cutlass13device_kernelIN5flash11enable_sm90INS1_16FlashAttnFwdSm90INS1_25CollectiveMainloopFwdSm90ILi2EN4cute5tupleIJNS5_1CILi1EEES8_S8_EEENS6_IJNS7_ILi128EEENS7_ILi112EEENS7_ILi192EEEEEELi192ENS_6half_tEfNS_4arch4Sm90ELb0ELb0ELb0ELb1ELb0ELb1ELb0ELb1ELb1ELb1ELb1ELb0EEENS1_21CollectiveEpilogueFwdINS6_IJSA_SC_SB_EEES9_SE_SG_Li256ELb1ELb1ELb1ELb0EEENS1_36VarlenDynamicPersistentTileSchedulerILi128ELi112ELi256ELi128ELb1ELb1ELb1ELb0ELb1ELb1EEEEEEEEEvNT_6ParamsE,"ax",@progbits
	.align	128
.text._ZN7cutlass13device_kernelIN5flash11enable_sm90INS1_16FlashAttnFwdSm90INS1_25CollectiveMainloopFwdSm90ILi2EN4cute5tupleIJNS5_1CILi1EEES8_S8_EEENS6_IJNS7_ILi128EEENS7_ILi112EEENS7_ILi192EEEEEELi192ENS_6half_tEfNS_4arch4Sm90ELb0ELb0ELb0ELb1ELb0ELb1ELb0ELb1ELb1ELb1ELb1ELb0EEENS1_21CollectiveEpilogueFwdINS6_IJSA_SC_SB_EEES9_SE_SG_Li256ELb1ELb1ELb1ELb0EEENS1_36VarlenDynamicPersistentTileSchedulerILi128ELi112ELi256ELi128ELb1ELb1ELb1ELb0ELb1ELb1EEEEEEEEEvNT_6ParamsE:
        .type           _ZN7cutlass13device_kernelIN5flash11enable_sm90INS1_16FlashAttnFwdSm90INS1_25CollectiveMainloopFwdSm90ILi2EN4cute5tupleIJNS5_1CILi1EEES8_S8_EEENS6_IJNS7_ILi128EEENS7_ILi112EEENS7_ILi192EEEEEELi192ENS_6half_tEfNS_4arch4Sm90ELb0ELb0ELb0ELb1ELb0ELb1ELb0ELb1ELb1ELb1ELb1ELb0EEENS1_21CollectiveEpilogueFwdINS6_IJSA_SC_SB_EEES9_SE_SG_Li256ELb1ELb1ELb1ELb0EEENS1_36VarlenDynamicPersistentTileSchedulerILi128ELi112ELi256ELi128ELb1ELb1ELb1ELb0ELb1ELb1EEEEEEEEEvNT_6ParamsE,@function
        .size           _ZN7cutlass13device_kernelIN5flash11enable_sm90INS1_16FlashAttnFwdSm90INS1_25CollectiveMainloopFwdSm90ILi2EN4cute5tupleIJNS5_1CILi1EEES8_S8_EEENS6_IJNS7_ILi128EEENS7_ILi112EEENS7_ILi192EEEEEELi192ENS_6half_tEfNS_4arch4Sm90ELb0ELb0ELb0ELb1ELb0ELb1ELb0ELb1ELb1ELb1ELb1ELb0EEENS1_21CollectiveEpilogueFwdINS6_IJSA_SC_SB_EEES9_SE_SG_Li256ELb1ELb1ELb1ELb0EEENS1_36VarlenDynamicPersistentTileSchedulerILi128ELi112ELi256ELi128ELb1ELb1ELb1ELb0ELb1ELb1EEEEEEEEEvNT_6ParamsE,(.L_x_56 - _ZN7cutlass13device_kernelIN5flash11enable_sm90INS1_16FlashAttnFwdSm90INS1_25CollectiveMainloopFwdSm90ILi2EN4cute5tupleIJNS5_1CILi1EEES8_S8_EEENS6_IJNS7_ILi128EEENS7_ILi112EEENS7_ILi192EEEEEELi192ENS_6half_tEfNS_4arch4Sm90ELb0ELb0ELb0ELb1ELb0ELb1ELb0ELb1ELb1ELb1ELb1ELb0EEENS1_21CollectiveEpilogueFwdINS6_IJSA_SC_SB_EEES9_SE_SG_Li256ELb1ELb1ELb1ELb0EEENS1_36VarlenDynamicPersistentTileSchedulerILi128ELi112ELi256ELi128ELb1ELb1ELb1ELb0ELb1ELb1EEEEEEEEEvNT_6ParamsE)
        .other          _ZN7cutlass13device_kernelIN5flash11enable_sm90INS1_16FlashAttnFwdSm90INS1_25CollectiveMainloopFwdSm90ILi2EN4cute5tupleIJNS5_1CILi1EEES8_S8_EEENS6_IJNS7_ILi128EEENS7_ILi112EEENS7_ILi192EEEEEELi192ENS_6half_tEfNS_4arch4Sm90ELb0ELb0ELb0ELb1ELb0ELb1ELb0ELb1ELb1ELb1ELb1ELb0EEENS1_21CollectiveEpilogueFwdINS6_IJSA_SC_SB_EEES9_SE_SG_Li256ELb1ELb1ELb1ELb0EEENS1_36VarlenDynamicPersistentTileSchedulerILi128ELi112ELi256ELi128ELb1ELb1ELb1ELb0ELb1ELb1EEEEEEEEEvNT_6ParamsE,@"STO_CUDA_ENTRY STV_DEFAULT"
_ZN7cutlass13device_kernelIN5flash11enable_sm90INS1_16FlashAttnFwdSm90INS1_25CollectiveMainloopFwdSm90ILi2EN4cute5tupleIJNS5_1CILi1EEES8_S8_EEENS6_IJNS7_ILi128EEENS7_ILi112EEENS7_ILi192EEEEEELi192ENS_6half_tEfNS_4arch4Sm90ELb0ELb0ELb0ELb1ELb0ELb1ELb0ELb1ELb1ELb1ELb1ELb0EEENS1_21CollectiveEpilogueFwdINS6_IJSA_SC_SB_EEES9_SE_SG_Li256ELb1ELb1ELb1ELb0EEENS1_36VarlenDynamicPersistentTileSchedulerILi128ELi112ELi256ELi128ELb1ELb1ELb1ELb0ELb1ELb1EEEEEEEEEvNT_6ParamsE:
[----:B------:R-:W-:Y:S01]  /*0000*/  LDC R1, c[0x0][0x37c] ;  /* 0x0000df00ff017b82 */ /* 0x000fe20000000800 */
[----:B------:R-:W-:Y:S05]  /*0010*/  EXIT ;  /* 0x000000000000794d */ /* 0x000fea0003800000 */
.L_x_11:
        /* <DEDUP_REMOVED lines=14> */
.L_x_56:


//--------------------- .text._ZN7cutlass13device_kernelIN5flash11enable_sm90INS1_16FlashAttnFwdSm90INS1_25CollectiveMainloopFwdSm90ILi2EN4cute5tupleIJNS5_1CILi1EEES8_S8_EEENS6_IJNS7_ILi128EEENS7_ILi96EEENS7_ILi192EEEEEELi192ENS_6half_tEfNS_4arch4Sm90ELb0ELb1ELb0ELb0ELb0ELb0ELb0ELb1ELb1ELb1ELb1ELb0EEENS1_21CollectiveEpilogueFwdINS6_IJSA_SC_SB_EEES9_SE_SG_Li256ELb0ELb1ELb1ELb0EEENS1_19SingleTileSchedulerILb0ELb1ELb1ELi128EEEEEEEEEvNT_6ParamsE --------------------------
	.section	.text._ZN7cutlass13device_kernelIN5flash11enable_sm90INS1_16FlashAttnFwdSm90INS1_25CollectiveMainloopFwdSm90ILi2EN4cute5tupleIJNS5_1CILi1EEES8_S8_EEENS6_IJNS7_ILi128EEENS7_ILi96EEENS7_ILi192EEEEEELi192ENS_6half_tEfNS_4arch4Sm90ELb0ELb1ELb0ELb0ELb0ELb0ELb0ELb1ELb1ELb1ELb1ELb0EEENS1_21CollectiveEpilogueFwdINS6_IJSA_SC_SB_EEES9_SE_SG_Li256ELb0ELb1ELb1ELb0EEENS1_19SingleTileSchedulerILb0ELb1ELb1ELi128EEEEEEEEEvNT_6ParamsE,"ax",@progbits
	.align	128
.text._ZN7cutlass13device_kernelIN5flash11enable_sm90INS1_16FlashAttnFwdSm90INS1_25CollectiveMainloopFwdSm90ILi2EN4cute5tupleIJNS5_1CILi1EEES8_S8_EEENS6_IJNS7_ILi128EEENS7_ILi96EEENS7_ILi192EEEEEELi192ENS_6half_tEfNS_4arch4Sm90ELb0ELb1ELb0ELb0ELb0ELb0ELb0ELb1ELb1ELb1ELb1ELb0EEENS1_21CollectiveEpilogueFwdINS6_IJSA_SC_SB_EEES9_SE_SG_Li256ELb0ELb1ELb1ELb0EEENS1_19SingleTileSchedulerILb0ELb1ELb1ELi128EEEEEEEEEvNT_6ParamsE:
        .type           _ZN7cutlass13device_kernelIN5flash11enable_sm90INS1_16FlashAttnFwdSm90INS1_25CollectiveMainloopFwdSm90ILi2EN4cute5tupleIJNS5_1CILi1EEES8_S8_EEENS6_IJNS7_ILi128EEENS7_ILi96EEENS7_ILi192EEEEEELi192ENS_6half_tEfNS_4arch4Sm90ELb0ELb1ELb0ELb0ELb0ELb0ELb0ELb1ELb1ELb1ELb1ELb0EEENS1_21CollectiveEpilogueFwdINS6_IJSA_SC_SB_EEES9_SE_SG_Li256ELb0ELb1ELb1ELb0EEENS1_19SingleTileSchedulerILb0ELb1ELb1ELi128EEEEEEEEEvNT_6ParamsE,@function
        .size           _ZN7cutlass13device_kernelIN5flash11enable_sm90INS1_16FlashAttnFwdSm90INS1_25CollectiveMainloopFwdSm90ILi2EN4cute5tupleIJNS5_1CILi1EEES8_S8_EEENS6_IJNS7_ILi128EEENS7_ILi96EEENS7_ILi192EEEEEELi192ENS_6half_tEfNS_4arch4Sm90ELb0ELb1ELb0ELb0ELb0ELb0ELb0ELb1ELb1ELb1ELb1ELb0EEENS1_21CollectiveEpilogueFwdINS6_IJSA_SC_SB_EEES9_SE_SG_Li256ELb0ELb1ELb1ELb0EEENS1_19SingleTileSchedulerILb0ELb1ELb1ELi128EEEEEEEEEvNT_6ParamsE,(.L_x_57 - _ZN7cutlass13device_kernelIN5flash11enable_sm90INS1_16FlashAttnFwdSm90INS1_25CollectiveMainloopFwdSm90ILi2EN4cute5tupleIJNS5_1CILi1EEES8_S8_EEENS6_IJNS7_ILi128EEENS7_ILi96EEENS7_ILi192EEEEEELi192ENS_6half_tEfNS_4arch4Sm90ELb0ELb1ELb0ELb0ELb0ELb0ELb0ELb1ELb1ELb1ELb1ELb0EEENS1_21CollectiveEpilogueFwdINS6_IJSA_SC_SB_EEES9_SE_SG_Li256ELb0ELb1ELb1ELb0EEENS1_19SingleTileSchedulerILb0ELb1ELb1ELi128EEEEEEEEEvNT_6ParamsE)
        .other          _ZN7cutlass13device_kernelIN5flash11enable_sm90INS1_16FlashAttnFwdSm90INS1_25CollectiveMainloopFwdSm90ILi2EN4cute5tupleIJNS5_1CILi1EEES8_S8_EEENS6_IJNS7_ILi128EEENS7_ILi96EEENS7_ILi192EEEEEELi192ENS_6half_tEfNS_4arch4Sm90ELb0ELb1ELb0ELb0ELb0ELb0ELb0ELb1ELb1ELb1ELb1ELb0EEENS1_21CollectiveEpilogueFwdINS6_IJSA_SC_SB_EEES9_SE_SG_Li256ELb0ELb1ELb1ELb0EEENS1_19SingleTileSchedulerILb0ELb1ELb1ELi128EEEEEEEEEvNT_6ParamsE,@"STO_CUDA_ENTRY STV_DEFAULT"
_ZN7cutlass13device_kernelIN5flash11enable_sm90INS1_16FlashAttnFwdSm90INS1_25CollectiveMainloopFwdSm90ILi2EN4cute5tupleIJNS5_1CILi1EEES8_S8_EEENS6_IJNS7_ILi128EEENS7_ILi96EEENS7_ILi192EEEEEELi192ENS_6half_tEfNS_4arch4Sm90ELb0ELb1ELb0ELb0ELb0ELb0ELb0ELb1ELb1ELb1ELb1ELb0EEENS1_21CollectiveEpilogueFwdINS6_IJSA_SC_SB_EEES9_SE_SG_Li256ELb0ELb1ELb1ELb0EEENS1_19SingleTileSchedulerILb0ELb1ELb1ELi128EEEEEEEEEvNT_6ParamsE:
[----:B------:R-:W-:Y:S01]  /*0000*/  LDC R1, c[0x0][0x37c] ;  /* 0x0000df00ff017b82 */ /* 0x000fe20000000800 */
[----:B------:R-:W-:Y:S05]  /*0010*/  EXIT ;  /* 0x000000000000794d */ /* 0x000fea0003800000 */
.L_x_12:
        /* <DEDUP_REMOVED lines=14> */
.L_x_57:


//--------------------- .text._ZN7cutlass13device_kernelIN5flash11enable_sm90INS1_16FlashAttnFwdSm90INS1_25CollectiveMainloopFwdSm90ILi2EN4cute5tupleIJNS5_1CILi1EEES8_S8_EEENS6_IJNS7_ILi128EEENS7_ILi96EEENS7_ILi192EEEEEELi192ENS_6half_tEfNS_4arch4Sm90ELb0ELb1ELb0ELb1ELb0ELb0ELb0ELb1ELb1ELb1ELb1ELb0EEENS1_21CollectiveEpilogueFwdINS6_IJSA_SC_SB_EEES9_SE_SG_Li256ELb1ELb1ELb1ELb0EEENS1_36VarlenDynamicPersistentTileSchedulerILi128ELi96ELi256ELi128ELb1ELb1ELb1ELb1ELb0ELb1EEEEEEEEEvNT_6ParamsE --------------------------
	.section	.text._ZN7cutlass13device_kernelIN5flash11enable_sm90INS1_16FlashAttnFwdSm90INS1_25CollectiveMainloopFwdSm90ILi2EN4cute5tupleIJNS5_1CILi1EEES8_S8_EEENS6_IJNS7_ILi128EEENS7_ILi96EEENS7_ILi192EEEEEELi192ENS_6half_tEfNS_4arch4Sm90ELb0ELb1ELb0ELb1ELb0ELb0ELb0ELb1ELb1ELb1ELb1ELb0EEENS1_21CollectiveEpilogueFwdINS6_IJSA_SC_SB_EEES9_SE_SG_Li256ELb1ELb1ELb1ELb0EEENS1_36VarlenDynamicPersistentTileSchedulerILi128ELi96ELi256ELi128ELb1ELb1ELb1ELb1ELb0ELb1EEEEEEEEEvNT_6ParamsE,"ax",@progbits
	.align	128
.text._ZN7cutlass13device_kernelIN5flash11enable_sm90INS1_16FlashAttnFwdSm90INS1_25CollectiveMainloopFwdSm90ILi2EN4cute5tupleIJNS5_1CILi1EEES8_S8_EEENS6_IJNS7_ILi128EEENS7_ILi96EEENS7_ILi192EEEEEELi192ENS_6half_tEfNS_4arch4Sm90ELb0ELb1ELb0ELb1ELb0ELb0ELb0ELb1ELb1ELb1ELb1ELb0EEENS1_21CollectiveEpilogueFwdINS6_IJSA_SC_SB_EEES9_SE_SG_Li256ELb1ELb1ELb1ELb0EEENS1_36VarlenDynamicPersistentTileSchedulerILi128ELi96ELi256ELi128ELb1ELb1ELb1ELb1ELb0ELb1EEEEEEEEEvNT_6ParamsE:
        .type           _ZN7cutlass13device_kernelIN5flash11enable_sm90INS1_16FlashAttnFwdSm90INS1_25CollectiveMainloopFwdSm90ILi2EN4cute5tupleIJNS5_1CILi1EEES8_S8_EEENS6_IJNS7_ILi128EEENS7_ILi96EEENS7_ILi192EEEEEELi192ENS_6half_tEfNS_4arch4Sm90ELb0ELb1ELb0ELb1ELb0ELb0ELb0ELb1ELb1ELb1ELb1ELb0EEENS1_21CollectiveEpilogueFwdINS6_IJSA_SC_SB_EEES9_SE_SG_Li256ELb1ELb1ELb1ELb0EEENS1_36VarlenDynamicPersistentTileSchedulerILi128ELi96ELi256ELi128ELb1ELb1ELb1ELb1ELb0ELb1EEEEEEEEEvNT_6ParamsE,@function
        .size           _ZN7cutlass13device_kernelIN5flash11enable_sm90INS1_16FlashAttnFwdSm90INS1_25CollectiveMainloopFwdSm90ILi2EN4cute5tupleIJNS5_1CILi1EEES8_S8_EEENS6_IJNS7_ILi128EEENS7_ILi96EEENS7_ILi192EEEEEELi192ENS_6half_tEfNS_4arch4Sm90ELb0ELb1ELb0ELb1ELb0ELb0ELb0ELb1ELb1ELb1ELb1ELb0EEENS1_21CollectiveEpilogueFwdINS6_IJSA_SC_SB_EEES9_SE_SG_Li256ELb1ELb1ELb1ELb0EEENS1_36VarlenDynamicPersistentTileSchedulerILi128ELi96ELi256ELi128ELb1ELb1ELb1ELb1ELb0ELb1EEEEEEEEEvNT_6ParamsE,(.L_x_58 - _ZN7cutlass13device_kernelIN5flash11enable_sm90INS1_16FlashAttnFwdSm90INS1_25CollectiveMainloopFwdSm90ILi2EN4cute5tupleIJNS5_1CILi1EEES8_S8_EEENS6_IJNS7_ILi128EEENS7_ILi96EEENS7_ILi192EEEEEELi192ENS_6half_tEfNS_4arch4Sm90ELb0ELb1ELb0ELb1ELb0ELb0ELb0ELb1ELb1ELb1ELb1ELb0EEENS1_21CollectiveEpilogueFwdINS6_IJSA_SC_SB_EEES9_SE_SG_Li256ELb1ELb1ELb1ELb0EEENS1_36VarlenDynamicPersistentTileSchedulerILi128ELi96ELi256ELi128ELb1ELb1ELb1ELb1ELb0ELb1EEEEEEEEEvNT_6ParamsE)
        .other          _ZN7cutlass13device_kernelIN5flash11enable_sm90INS1_16FlashAttnFwdSm90INS1_25CollectiveMainloopFwdSm90ILi2EN4cute5tupleIJNS5_1CILi1EEES8_S8_EEENS6_IJNS7_ILi128EEENS7_ILi96EEENS7_ILi192EEEEEELi192ENS_6half_tEfNS_4arch4Sm90ELb0ELb1ELb0ELb1ELb0ELb0ELb0ELb1ELb1ELb1ELb1ELb0EEENS1_21CollectiveEpilogueFwdINS6_IJSA_SC_SB_EEES9_SE_SG_Li256ELb1ELb1ELb1ELb0EEENS1_36VarlenDynamicPersistentTileSchedulerILi128ELi96ELi256ELi128ELb1ELb1ELb1ELb1ELb0ELb1EEEEEEEEEvNT_6ParamsE,@"STO_CUDA_ENTRY STV_DEFAULT"
_ZN7cutlass13device_kernelIN5flash11enable_sm90INS1_16FlashAttnFwdSm90INS1_25CollectiveMainloopFwdSm90ILi2EN4cute5tupleIJNS5_1CILi1EEES8_S8_EEENS6_IJNS7_ILi128EEENS7_ILi96EEENS7_ILi192EEEEEELi192ENS_6half_tEfNS_4arch4Sm90ELb0ELb1ELb0ELb1ELb0ELb0ELb0ELb1ELb1ELb1ELb1ELb0EEENS1_21CollectiveEpilogueFwdINS6_IJSA_SC_SB_EEES9_SE_SG_Li256ELb1ELb1ELb1ELb0EEENS1_36VarlenDynamicPersistentTileSchedulerILi128ELi96ELi256ELi128ELb1ELb1ELb1ELb1ELb0ELb1EEEEEEEEEvNT_6ParamsE:
[----:B------:R-:W-:Y:S01]  /*0000*/  LDC R1, c[0x0][0x37c] ;  /* 0x0000df00ff017b82 */ /* 0x000fe20000000800 */
[----:B------:R-:W-:Y:S05]  /*0010*/  EXIT ;  /* 0x000000000000794d */ /* 0x000fea0003800000 */
.L_x_13:
        /* <DEDUP_REMOVED lines=14> */
.L_x_58:


//--------------------- .text._ZN7cutlass13device_kernelIN5flash11enable_sm90INS1_16FlashAttnFwdSm90INS1_25CollectiveMainloopFwdSm90ILi2EN4cute5tupleIJNS5_1CILi1EEES8_S8_EEENS6_IJNS7_ILi128EEENS7_ILi96EEENS7_ILi192EEEEEELi192ENS_6half_tEfNS_4arch4Sm90ELb0ELb1ELb0ELb1ELb0ELb1ELb0ELb1ELb1ELb1ELb1ELb0EEENS1_21CollectiveEpilogueFwdINS6_IJSA_SC_SB_EEES9_SE_SG_Li256ELb1ELb1ELb1ELb0EEENS1_36VarlenDynamicPersistentTileSchedulerILi128ELi96ELi256ELi128ELb1ELb1ELb1ELb1ELb0ELb1EEEEEEEEEvNT_6ParamsE --------------------------
	.section	.text._ZN7cutlass13device_kernelIN5flash11enable_sm90INS1_16FlashAttnFwdSm90INS1_25CollectiveMainloopFwdSm90ILi2EN4cute5tupleIJNS5_1CILi1EEES8_S8_EEENS6_IJNS7_ILi128EEENS7_ILi96EEENS7_ILi192EEEEEELi192ENS_6half_tEfNS_4arch4Sm90ELb0ELb1ELb0ELb1ELb0ELb1ELb0ELb1ELb1ELb1ELb1ELb0EEENS1_21CollectiveEpilogueFwdINS6_IJSA_SC_SB_EEES9_SE_SG_Li256ELb1ELb1ELb1ELb0EEENS1_36VarlenDynamicPersistentTileSchedulerILi128ELi96ELi256ELi128ELb1ELb1ELb1ELb1ELb0ELb1EEEEEEEEEvNT_6ParamsE,"ax",@progbits
	.align	128
.text._ZN7cutlass13device_kernelIN5flash11enable_sm90INS1_16FlashAttnFwdSm90INS1_25CollectiveMainloopFwdSm90ILi2EN4cute5tupleIJNS5_1CILi1EEES8_S8_EEENS6_IJNS7_ILi128EEENS7_ILi96EEENS7_ILi192EEEEEELi192ENS_6half_tEfNS_4arch4Sm90ELb0ELb1ELb0ELb1ELb0ELb1ELb0ELb1ELb1ELb1ELb1ELb0EEENS1_21CollectiveEpilogueFwdINS6_IJSA_SC_SB_EEES9_SE_SG_Li256ELb1ELb1ELb1ELb0EEENS1_36VarlenDynamicPersistentTileSchedulerILi128ELi96ELi256ELi128ELb1ELb1ELb1ELb1ELb0ELb1EEEEEEEEEvNT_6ParamsE:
        .type           _ZN7cutlass13device_kernelIN5flash11enable_sm90INS1_16FlashAttnFwdSm90INS1_25CollectiveMainloopFwdSm90ILi2EN4cute5tupleIJNS5_1CILi1EEES8_S8_EEENS6_IJNS7_ILi128EEENS7_ILi96EEENS7_ILi192EEEEEELi192ENS_6half_tEfNS_4arch4Sm90ELb0ELb1ELb0ELb1ELb0ELb1ELb0ELb1ELb1ELb1ELb1ELb0EEENS1_21CollectiveEpilogueFwdINS6_IJSA_SC_SB_EEES9_SE_SG_Li256ELb1ELb1ELb1ELb0EEENS1_36VarlenDynamicPersistentTileSchedulerILi128ELi96ELi256ELi128ELb1ELb1ELb1ELb1ELb0ELb1EEEEEEEEEvNT_6ParamsE,@function
        .size           _ZN7cutlass13device_kernelIN5flash11enable_sm90INS1_16FlashAttnFwdSm90INS1_25CollectiveMainloopFwdSm90ILi2EN4cute5tupleIJNS5_1CILi1EEES8_S8_EEENS6_IJNS7_ILi128EEENS7_ILi96EEENS7_ILi192EEEEEELi192ENS_6half_tEfNS_4arch4Sm90ELb0ELb1ELb0ELb1ELb0ELb1ELb0ELb1ELb1ELb1ELb1ELb0EEENS1_21CollectiveEpilogueFwdINS6_IJSA_SC_SB_EEES9_SE_SG_Li256ELb1ELb1ELb1ELb0EEENS1_36VarlenDynamicPersistentTileSchedulerILi128ELi96ELi256ELi128ELb1ELb1ELb1ELb1ELb0ELb1EEEEEEEEEvNT_6ParamsE,(.L_x_59 - _ZN7cutlass13device_kernelIN5flash11enable_sm90INS1_16FlashAttnFwdSm90INS1_25CollectiveMainloopFwdSm90ILi2EN4cute5tupleIJNS5_1CILi1EEES8_S8_EEENS6_IJNS7_ILi128EEENS7_ILi96EEENS7_ILi192EEEEEELi192ENS_6half_tEfNS_4arch4Sm90ELb0ELb1ELb0ELb1ELb0ELb1ELb0ELb1ELb1ELb1ELb1ELb0EEENS1_21CollectiveEpilogueFwdINS6_IJSA_SC_SB_EEES9_SE_SG_Li256ELb1ELb1ELb1ELb0EEENS1_36VarlenDynamicPersistentTileSchedulerILi128ELi96ELi256ELi128ELb1ELb1ELb1ELb1ELb0ELb1EEEEEEEEEvNT_6ParamsE)
        .other          _ZN7cutlass13device_kernelIN5flash11enable_sm90INS1_16FlashAttnFwdSm90INS1_25CollectiveMainloopFwdSm90ILi2EN4cute5tupleIJNS5_1CILi1EEES8_S8_EEENS6_IJNS7_ILi128EEENS7_ILi96EEENS7_ILi192EEEEEELi192ENS_6half_tEfNS_4arch4Sm90ELb0ELb1ELb0ELb1ELb0ELb1ELb0ELb1ELb1ELb1ELb1ELb0EEENS1_21CollectiveEpilogueFwdINS6_IJSA_SC_SB_EEES9_SE_SG_Li256ELb1ELb1ELb1ELb0EEENS1_36VarlenDynamicPersistentTileSchedulerILi128ELi96ELi256ELi128ELb1ELb1ELb1ELb1ELb0ELb1EEEEEEEEEvNT_6ParamsE,@"STO_CUDA_ENTRY STV_DEFAULT"
_ZN7cutlass13device_kernelIN5flash11enable_sm90INS1_16FlashAttnFwdSm90INS1_25CollectiveMainloopFwdSm90ILi2EN4cute5tupleIJNS5_1CILi1EEES8_S8_EEENS6_IJNS7_ILi128EEENS7_ILi96EEENS7_ILi192EEEEEELi192ENS_6half_tEfNS_4arch4Sm90ELb0ELb1ELb0ELb1ELb0ELb1ELb0ELb1ELb1ELb1ELb1ELb0EEENS1_21CollectiveEpilogueFwdINS6_IJSA_SC_SB_EEES9_SE_SG_Li256ELb1ELb1ELb1ELb0EEENS1_36VarlenDynamicPersistentTileSchedulerILi128ELi96ELi256ELi128ELb1ELb1ELb1ELb1ELb0ELb1EEEEEEEEEvNT_6ParamsE:
[----:B------:R-:W-:Y:S01]  /*0000*/  LDC R1, c[0x0][0x37c] ;  /* 0x0000df00ff017b82 */ /* 0x000fe20000000800 */
[----:B------:R-:W-:Y:S05]  /*0010*/  EXIT ;  /* 0x000000000000794d */ /* 0x000fea0003800000 */
.L_x_14:
        /* <DEDUP_REMOVED lines=14> */
.L_x_59:


//--------------------- .text._ZN7cutlass13device_kernelIN5flash11enable_sm90INS1_16FlashAttnFwdSm90INS1_25CollectiveMainloopFwdSm90ILi2EN4cute5tupleIJNS5_1CILi1EEES8_S8_EEENS6_IJNS7_ILi128EEENS7_ILi112EEENS7_ILi192EEEEEELi192ENS_6half_tEfNS_4arch4Sm90ELb1ELb0ELb0ELb0ELb0ELb0ELb0ELb1ELb1ELb1ELb1ELb0EEENS1_21CollectiveEpilogueFwdINS6_IJSA_SC_SB_EEES9_SE_SG_Li256ELb0ELb1ELb1ELb0EEENS1_19SingleTileSchedulerILb0ELb1ELb1ELi128EEEEEEEEEvNT_6ParamsE --------------------------
	.section	.text._ZN7cutlass13device_kernelIN5flash11enable_sm90INS1_16FlashAttnFwdSm90INS1_25CollectiveMainloopFwdSm90ILi2EN4cute5tupleIJNS5_1CILi1EEES8_S8_EEENS6_IJNS7_ILi128EEENS7_ILi112EEENS7_ILi192EEEEEELi192ENS_6half_tEfNS_4arch4Sm90ELb1ELb0ELb0ELb0ELb0ELb0ELb0ELb1ELb1ELb1ELb1ELb0EEENS1_21CollectiveEpilogueFwdINS6_IJSA_SC_SB_EEES9_SE_SG_Li256ELb0ELb1ELb1ELb0EEENS1_19SingleTileSchedulerILb0ELb1ELb1ELi128EEEEEEEEEvNT_6ParamsE,"ax",@progbits
	.align	128
.text._ZN7cutlass13device_kernelIN5flash11enable_sm90INS1_16FlashAttnFwdSm90INS1_25CollectiveMainloopFwdSm90ILi2EN4cute5tupleIJNS5_1CILi1EEES8_S8_EEENS6_IJNS7_ILi128EEENS7_ILi112EEENS7_ILi192EEEEEELi192ENS_6half_tEfNS_4arch4Sm90ELb1ELb0ELb0ELb0ELb0ELb0ELb0ELb1ELb1ELb1ELb1ELb0EEENS1_21CollectiveEpilogueFwdINS6_IJSA_SC_SB_EEES9_SE_SG_Li256ELb0ELb1ELb1ELb0EEENS1_19SingleTileSchedulerILb0ELb1ELb1ELi128EEEEEEEEEvNT_6ParamsE:
        .type           _ZN7cutlass13device_kernelIN5flash11enable_sm90INS1_16FlashAttnFwdSm90INS1_25CollectiveMainloopFwdSm90ILi2EN4cute5tupleIJNS5_1CILi1EEES8_S8_EEENS6_IJNS7_ILi128EEENS7_ILi112EEENS7_ILi192EEEEEELi192ENS_6half_tEfNS_4arch4Sm90ELb1ELb0ELb0ELb0ELb0ELb0ELb0ELb1ELb1ELb1ELb1ELb0EEENS1_21CollectiveEpilogueFwdINS6_IJSA_SC_SB_EEES9_SE_SG_Li256ELb0ELb1ELb1ELb0EEENS1_19SingleTileSchedulerILb0ELb1ELb1ELi128EEEEEEEEEvNT_6ParamsE,@function
        .size           _ZN7cutlass13device_kernelIN5flash11enable_sm90INS1_16FlashAttnFwdSm90INS1_25CollectiveMainloopFwdSm90ILi2EN4cute5tupleIJNS5_1CILi1EEES8_S8_EEENS6_IJNS7_ILi128EEENS7_ILi112EEENS7_ILi192EEEEEELi192ENS_6half_tEfNS_4arch4Sm90ELb1ELb0ELb0ELb0ELb0ELb0ELb0ELb1ELb1ELb1ELb1ELb0EEENS1_21CollectiveEpilogueFwdINS6_IJSA_SC_SB_EEES9_SE_SG_Li256ELb0ELb1ELb1ELb0EEENS1_19SingleTileSchedulerILb0ELb1ELb1ELi128EEEEEEEEEvNT_6ParamsE,(.L_x_60 - _ZN7cutlass13device_kernelIN5flash11enable_sm90INS1_16FlashAttnFwdSm90INS1_25CollectiveMainloopFwdSm90ILi2EN4cute5tupleIJNS5_1CILi1EEES8_S8_EEENS6_IJNS7_ILi128EEENS7_ILi112EEENS7_ILi192EEEEEELi192ENS_6half_tEfNS_4arch4Sm90ELb1ELb0ELb0ELb0ELb0ELb0ELb0ELb1ELb1ELb1ELb1ELb0EEENS1_21CollectiveEpilogueFwdINS6_IJSA_SC_SB_EEES9_SE_SG_Li256ELb0ELb1ELb1ELb0EEENS1_19SingleTileSchedulerILb0ELb1ELb1ELi128EEEEEEEEEvNT_6ParamsE)
        .other          _ZN7cutlass13device_kernelIN5flash11enable_sm90INS1_16FlashAttnFwdSm90INS1_25CollectiveMainloopFwdSm90ILi2EN4cute5tupleIJNS5_1CILi1EEES8_S8_EEENS6_IJNS7_ILi128EEENS7_ILi112EEENS7_ILi192EEEEEELi192ENS_6half_tEfNS_4arch4Sm90ELb1ELb0ELb0ELb0ELb0ELb0ELb0ELb1ELb1ELb1ELb1ELb0EEENS1_21CollectiveEpilogueFwdINS6_IJSA_SC_SB_EEES9_SE_SG_Li256ELb0ELb1ELb1ELb0EEENS1_19SingleTileSchedulerILb0ELb1ELb1ELi128EEEEEEEEEvNT_6ParamsE,@"STO_CUDA_ENTRY STV_DEFAULT"
_ZN7cutlass13device_kernelIN5flash11enable_sm90INS1_16FlashAttnFwdSm90INS1_25CollectiveMainloopFwdSm90ILi2EN4cute5tupleIJNS5_1CILi1EEES8_S8_EEENS6_IJNS7_ILi128EEENS7_ILi112EEENS7_ILi192EEEEEELi192ENS_6half_tEfNS_4arch4Sm90ELb1ELb0ELb0ELb0ELb0ELb0ELb0ELb1ELb1ELb1ELb1ELb0EEENS1_21CollectiveEpilogueFwdINS6_IJSA_SC_SB_EEES9_SE_SG_Li256ELb0ELb1ELb1ELb0EEENS1_19SingleTileSchedulerILb0ELb1ELb1ELi128EEEEEEEEEvNT_6ParamsE:
[----:B------:R-:W-:Y:S01]  /*0000*/  LDC R1, c[0x0][0x37c] ;  /* 0x0000df00ff017b82 */ /* 0x000fe20000000800 */
[----:B------:R-:W-:Y:S05]  /*0010*/  EXIT ;  /* 0x000000000000794d */ /* 0x000fea0003800000 */
.L_x_15:
        /* <DEDUP_REMOVED lines=14> */
.L_x_60:


//--------------------- .text._ZN7cutlass13device_kernelIN5flash11enable_sm90INS1_16FlashAttnFwdSm90INS1_25CollectiveMainloopFwdSm90ILi2EN4cute5tupleIJNS5_1CILi1EEES8_S8_EEENS6_IJNS7_ILi128EEENS7_ILi112EEENS7_ILi192EEEEEELi192ENS_6half_tEfNS_4arch4Sm90ELb1ELb0ELb0ELb1ELb0ELb0ELb0ELb1ELb1ELb1ELb1ELb0EEENS1_21CollectiveEpilogueFwdINS6_IJSA_SC_SB_EEES9_SE_SG_Li256ELb1ELb1ELb1ELb0EEENS1_36VarlenDynamicPersistentTileSchedulerILi128ELi112ELi256ELi128ELb1ELb1ELb1ELb1ELb1ELb1EEEEEEEEEvNT_6ParamsE --------------------------
	.section	.text._ZN7cutlass13device_kernelIN5flash11enable_sm90INS1_16FlashAttnFwdSm90INS1_25CollectiveMainloopFwdSm90ILi2EN4cute5tupleIJNS5_1CILi1EEES8_S8_EEENS6_IJNS7_ILi128EEENS7_ILi112EEENS7_ILi192EEEEEELi192ENS_6half_tEfNS_4arch4Sm90ELb1ELb0ELb0ELb1ELb0ELb0ELb0ELb1ELb1ELb1ELb1ELb0EEENS1_21CollectiveEpilogueFwdINS6_IJSA_SC_SB_EEES9_SE_SG_Li256ELb1ELb1ELb1ELb0EEENS1_36VarlenDynamicPersistentTileSchedulerILi128ELi112ELi256ELi128ELb1ELb1ELb1ELb1ELb1ELb1EEEEEEEEEvNT_6ParamsE,"ax",@progbits
	.align	128
.text._ZN7cutlass13device_kernelIN5flash11enable_sm90INS1_16FlashAttnFwdSm90INS1_25CollectiveMainloopFwdSm90ILi2EN4cute5tupleIJNS5_1CILi1EEES8_S8_EEENS6_IJNS7_ILi128EEENS7_ILi112EEENS7_ILi192EEEEEELi192ENS_6half_tEfNS_4arch4Sm90ELb1ELb0ELb0ELb1ELb0ELb0ELb0ELb1ELb1ELb1ELb1ELb0EEENS1_21CollectiveEpilogueFwdINS6_IJSA_SC_SB_EEES9_SE_SG_Li256ELb1ELb1ELb1ELb0EEENS1_36VarlenDynamicPersistentTileSchedulerILi128ELi112ELi256ELi128ELb1ELb1ELb1ELb1ELb1ELb1EEEEEEEEEvNT_6ParamsE:
        .type           _ZN7cutlass13device_kernelIN5flash11enable_sm90INS1_16FlashAttnFwdSm90INS1_25CollectiveMainloopFwdSm90ILi2EN4cute5tupleIJNS5_1CILi1EEES8_S8_EEENS6_IJNS7_ILi128EEENS7_ILi112EEENS7_ILi192EEEEEELi192ENS_6half_tEfNS_4arch4Sm90ELb1ELb0ELb0ELb1ELb0ELb0ELb0ELb1ELb1ELb1ELb1ELb0EEENS1_21CollectiveEpilogueFwdINS6_IJSA_SC_SB_EEES9_SE_SG_Li256ELb1ELb1ELb1ELb0EEENS1_36VarlenDynamicPersistentTileSchedulerILi128ELi112ELi256ELi128ELb1ELb1ELb1ELb1ELb1ELb1EEEEEEEEEvNT_6ParamsE,@function
        .size           _ZN7cutlass13device_kernelIN5flash11enable_sm90INS1_16FlashAttnFwdSm90INS1_25CollectiveMainloopFwdSm90ILi2EN4cute5tupleIJNS5_1CILi1EEES8_S8_EEENS6_IJNS7_ILi128EEENS7_ILi112EEENS7_ILi192EEEEEELi192ENS_6half_tEfNS_4arch4Sm90ELb1ELb0ELb0ELb1ELb0ELb0ELb0ELb1ELb1ELb1ELb1ELb0EEENS1_21CollectiveEpilogueFwdINS6_IJSA_SC_SB_EEES9_SE_SG_Li256ELb1ELb1ELb1ELb0EEENS1_36VarlenDynamicPersistentTileSchedulerILi128ELi112ELi256ELi128ELb1ELb1ELb1ELb1ELb1ELb1EEEEEEEEEvNT_6ParamsE,(.L_x_61 - _ZN7cutlass13device_kernelIN5flash11enable_sm90INS1_16FlashAttnFwdSm90INS1_25CollectiveMainloopFwdSm90ILi2EN4cute5tupleIJNS5_1CILi1EEES8_S8_EEENS6_IJNS7_ILi128EEENS7_ILi112EEENS7_ILi192EEEEEELi192ENS_6half_tEfNS_4arch4Sm90ELb1ELb0ELb0ELb1ELb0ELb0ELb0ELb1ELb1ELb1ELb1ELb0EEENS1_21CollectiveEpilogueFwdINS6_IJSA_SC_SB_EEES9_SE_SG_Li256ELb1ELb1ELb1ELb0EEENS1_36VarlenDynamicPersistentTileSchedulerILi128ELi112ELi256ELi128ELb1ELb1ELb1ELb1ELb1ELb1EEEEEEEEEvNT_6ParamsE)
        .other          _ZN7cutlass13device_kernelIN5flash11enable_sm90INS1_16FlashAttnFwdSm90INS1_25CollectiveMainloopFwdSm90ILi2EN4cute5tupleIJNS5_1CILi1EEES8_S8_EEENS6_IJNS7_ILi128EEENS7_ILi112EEENS7_ILi192EEEEEELi192ENS_6half_tEfNS_4arch4Sm90ELb1ELb0ELb0ELb1ELb0ELb0ELb0ELb1ELb1ELb1ELb1ELb0EEENS1_21CollectiveEpilogueFwdINS6_IJSA_SC_SB_EEES9_SE_SG_Li256ELb1ELb1ELb1ELb0EEENS1_36VarlenDynamicPersistentTileSchedulerILi128ELi112ELi256ELi128ELb1ELb1ELb1ELb1ELb1ELb1EEEEEEEEEvNT_6ParamsE,@"STO_CUDA_ENTRY STV_DEFAULT"
_ZN7cutlass13device_kernelIN5flash11enable_sm90INS1_16FlashAttnFwdSm90INS1_25CollectiveMainloopFwdSm90ILi2EN4cute5tupleIJNS5_1CILi1EEES8_S8_EEENS6_IJNS7_ILi128EEENS7_ILi112EEENS7_ILi192EEEEEELi192ENS_6half_tEfNS_4arch4Sm90ELb1ELb0ELb0ELb1ELb0ELb0ELb0ELb1ELb1ELb1ELb1ELb0EEENS1_21CollectiveEpilogueFwdINS6_IJSA_SC_SB_EEES9_SE_SG_Li256ELb1ELb1ELb1ELb0EEENS1_36VarlenDynamicPersistentTileSchedulerILi128ELi112ELi256ELi128ELb1ELb1ELb1ELb1ELb1ELb1EEEEEEEEEvNT_6ParamsE:
[----:B------:R-:W-:Y:S01]  /*0000*/  LDC R1, c[0x0][0x37c] ;  /* 0x0000df00ff017b82 */ /* 0x000fe20000000800 */
[----:B------:R-:W-:Y:S05]  /*0010*/  EXIT ;  /* 0x000000000000794d */ /* 0x000fea0003800000 */
.L_x_16:
        /* <DEDUP_REMOVED lines=14> */
.L_x_61:


//--------------------- .text._ZN7cutlass13device_kernelIN5flash11enable_sm90INS1_16FlashAttnFwdSm90INS1_25CollectiveMainloopFwdSm90ILi2EN4cute5tupleIJNS5_1CILi1EEES8_S8_EEENS6_IJNS7_ILi128EEENS7_ILi112EEENS7_ILi192EEEEEELi192ENS_6half_tEfNS_4arch4Sm90ELb1ELb0ELb0ELb1ELb0ELb1ELb0ELb1ELb1ELb1ELb1ELb0EEENS1_21CollectiveEpilogueFwdINS6_IJSA_SC_SB_EEES9_SE_SG_Li256ELb1ELb1ELb1ELb0EEENS1_36VarlenDynamicPersistentTileSchedulerILi128ELi112ELi256ELi128ELb1ELb1ELb1ELb1ELb1ELb1EEEEEEEEEvNT_6ParamsE --------------------------
	.section	.text._ZN7cutlass13device_kernelIN5flash11enable_sm90INS1_16FlashAttnFwdSm90INS1_25CollectiveMainloopFwdSm90ILi2EN4cute5tupleIJNS5_1CILi1EEES8_S8_EEENS6_IJNS7_ILi128EEENS7_ILi112EEENS7_ILi192EEEEEELi192ENS_6half_tEfNS_4arch4Sm90ELb1ELb0ELb0ELb1ELb0ELb1ELb0ELb1ELb1ELb1ELb1ELb0EEENS1_21CollectiveEpilogueFwdINS6_IJSA_SC_SB_EEES9_SE_SG_Li256ELb1ELb1ELb1ELb0EEENS1_36VarlenDynamicPersistentTileSchedulerILi128ELi112ELi256ELi128ELb1ELb1ELb1ELb1ELb1ELb1EEEEEEEEEvNT_6ParamsE,"ax",@progbits
	.align	128
.text._ZN7cutlass13device_kernelIN5flash11enable_sm90INS1_16FlashAttnFwdSm90INS1_25CollectiveMainloopFwdSm90ILi2EN4cute5tupleIJNS5_1CILi1EEES8_S8_EEENS6_IJNS7_ILi128EEENS7_ILi112EEENS7_ILi192EEEEEELi192ENS_6half_tEfNS_4arch4Sm90ELb1ELb0ELb0ELb1ELb0ELb1ELb0ELb1ELb1ELb1ELb1ELb0EEENS1_21CollectiveEpilogueFwdINS6_IJSA_SC_SB_EEES9_SE_SG_Li256ELb1ELb1ELb1ELb0EEENS1_36VarlenDynamicPersistentTileSchedulerILi128ELi112ELi256ELi128ELb1ELb1ELb1ELb1ELb1ELb1EEEEEEEEEvNT_6ParamsE:
        .type           _ZN7cutlass13device_kernelIN5flash11enable_sm90INS1_16FlashAttnFwdSm90INS1_25CollectiveMainloopFwdSm90ILi2EN4cute5tupleIJNS5_1CILi1EEES8_S8_EEENS6_IJNS7_ILi128EEENS7_ILi112EEENS7_ILi192EEEEEELi192ENS_6half_tEfNS_4arch4Sm90ELb1ELb0ELb0ELb1ELb0ELb1ELb0ELb1ELb1ELb1ELb1ELb0EEENS1_21CollectiveEpilogueFwdINS6_IJSA_SC_SB_EEES9_SE_SG_Li256ELb1ELb1ELb1ELb0EEENS1_36VarlenDynamicPersistentTileSchedulerILi128ELi112ELi256ELi128ELb1ELb1ELb1ELb1ELb1ELb1EEEEEEEEEvNT_6ParamsE,@function
        .size           _ZN7cutlass13device_kernelIN5flash11enable_sm90INS1_16FlashAttnFwdSm90INS1_25CollectiveMainloopFwdSm90ILi2EN4cute5tupleIJNS5_1CILi1EEES8_S8_EEENS6_IJNS7_ILi128EEENS7_ILi112EEENS7_ILi192EEEEEELi192ENS_6half_tEfNS_4arch4Sm90ELb1ELb0ELb0ELb1ELb0ELb1ELb0ELb1ELb1ELb1ELb1ELb0EEENS1_21CollectiveEpilogueFwdINS6_IJSA_SC_SB_EEES9_SE_SG_Li256ELb1ELb1ELb1ELb0EEENS1_36VarlenDynamicPersistentTileSchedulerILi128ELi112ELi256ELi128ELb1ELb1ELb1ELb1ELb1ELb1EEEEEEEEEvNT_6ParamsE,(.L_x_62 - _ZN7cutlass13device_kernelIN5flash11enable_sm90INS1_16FlashAttnFwdSm90INS1_25CollectiveMainloopFwdSm90ILi2EN4cute5tupleIJNS5_1CILi1EEES8_S8_EEENS6_IJNS7_ILi128EEENS7_ILi112EEENS7_ILi192EEEEEELi192ENS_6half_tEfNS_4arch4Sm90ELb1ELb0ELb0ELb1ELb0ELb1ELb0ELb1ELb1ELb1ELb1ELb0EEENS1_21CollectiveEpilogueFwdINS6_IJSA_SC_SB_EEES9_SE_SG_Li256ELb1ELb1ELb1ELb0EEENS1_36VarlenDynamicPersistentTileSchedulerILi128ELi112ELi256ELi128ELb1ELb1ELb1ELb1ELb1ELb1EEEEEEEEEvNT_6ParamsE)
        .other          _ZN7cutlass13device_kernelIN5flash11enable_sm90INS1_16FlashAttnFwdSm90INS1_25CollectiveMainloopFwdSm90ILi2EN4cute5tupleIJNS5_1CILi1EEES8_S8_EEENS6_IJNS7_ILi128EEENS7_ILi112EEENS7_ILi192EEEEEELi192ENS_6half_tEfNS_4arch4Sm90ELb1ELb0ELb0ELb1ELb0ELb1ELb0ELb1ELb1ELb1ELb1ELb0EEENS1_21CollectiveEpilogueFwdINS6_IJSA_SC_SB_EEES9_SE_SG_Li256ELb1ELb1ELb1ELb0EEENS1_36VarlenDynamicPersistentTileSchedulerILi128ELi112ELi256ELi128ELb1ELb1ELb1ELb1ELb1ELb1EEEEEEEEEvNT_6ParamsE,@"STO_CUDA_ENTRY STV_DEFAULT"
_ZN7cutlass13device_kernelIN5flash11enable_sm90INS1_16FlashAttnFwdSm90INS1_25CollectiveMainloopFwdSm90ILi2EN4cute5tupleIJNS5_1CILi1EEES8_S8_EEENS6_IJNS7_ILi128EEENS7_ILi112EEENS7_ILi192EEEEEELi192ENS_6half_tEfNS_4arch4Sm90ELb1ELb0ELb0ELb1ELb0ELb1ELb0ELb1ELb1ELb1ELb1ELb0EEENS1_21CollectiveEpilogueFwdINS6_IJSA_SC_SB_EEES9_SE_SG_Li256ELb1ELb1ELb1ELb0EEENS1_36VarlenDynamicPersistentTileSchedulerILi128ELi112ELi256ELi128ELb1ELb1ELb1ELb1ELb1ELb1EEEEEEEEEvNT_6ParamsE:
[----:B------:R-:W-:Y:S01]  /*0000*/  LDC R1, c[0x0][0x37c] ;  /* 0x0000df00ff017b82 */ /* 0x000fe20000000800 */
[----:B------:R-:W-:Y:S05]  /*0010*/  EXIT ;  /* 0x000000000000794d */ /* 0x000fea0003800000 */
.L_x_17:
        /* <DEDUP_REMOVED lines=14> */
.L_x_62:


//--------------------- .text._ZN7cutlass13device_kernelIN5flash11enable_sm90INS1_16FlashAttnFwdSm90INS1_25CollectiveMainloopFwdSm90ILi2EN4cute5tupleIJNS5_1CILi1EEES8_S8_EEENS6_IJNS7_ILi128EEENS7_ILi176EEESA_EEELi128ENS_6half_tEfNS_4arch4Sm90ELb0ELb0ELb0ELb0ELb0ELb0ELb0ELb1ELb1ELb1ELb1ELb0EEENS1_21CollectiveEpilogueFwdINS6_IJSA_SA_SB_EEES9_SD_SF_Li256ELb0ELb1ELb1ELb0EEENS1_19SingleTileSchedulerILb0ELb1ELb1ELi128EEEEEEEEEvNT_6ParamsE --------------------------
	.section	.text._ZN7cutlass13device_kernelIN5flash11enable_sm90INS1_16FlashAttnFwdSm90INS1_25CollectiveMainloopFwdSm90ILi2EN4cute5tupleIJNS5_1CILi1EEES8_S8_EEENS6_IJNS7_ILi128EEENS7_ILi176EEESA_EEELi128ENS_6half_tEfNS_4arch4Sm90ELb0ELb0ELb0ELb0ELb0ELb0ELb0ELb1ELb1ELb1ELb1ELb0EEENS1_21CollectiveEpilogueFwdINS6_IJSA_SA_SB_EEES9_SD_SF_Li256ELb0ELb1ELb1ELb0EEENS1_19SingleTileSchedulerILb0ELb1ELb1ELi128EEEEEEEEEvNT_6ParamsE,"ax",@progbits
	.align	128
.text._ZN7cutlass13device_kernelIN5flash11enable_sm90INS1_16FlashAttnFwdSm90INS1_25CollectiveMainloopFwdSm90ILi2EN4cute5tupleIJNS5_1CILi1EEES8_S8_EEENS6_IJNS7_ILi128EEENS7_ILi176EEESA_EEELi128ENS_6half_tEfNS_4arch4Sm90ELb0ELb0ELb0ELb0ELb0ELb0ELb0ELb1ELb1ELb1ELb1ELb0EEENS1_21CollectiveEpilogueFwdINS6_IJSA_SA_SB_EEES9_SD_SF_Li256ELb0ELb1ELb1ELb0EEENS1_19SingleTileSchedulerILb0ELb1ELb1ELi128EEEEEEEEEvNT_6ParamsE:
        .type           _ZN7cutlass13device_kernelIN5flash11enable_sm90INS1_16FlashAttnFwdSm90INS1_25CollectiveMainloopFwdSm90ILi2EN4cute5tupleIJNS5_1CILi1EEES8_S8_EEENS6_IJNS7_ILi128EEENS7_ILi176EEESA_EEELi128ENS_6half_tEfNS_4arch4Sm90ELb0ELb0ELb0ELb0ELb0ELb0ELb0ELb1ELb1ELb1ELb1ELb0EEENS1_21CollectiveEpilogueFwdINS6_IJSA_SA_SB_EEES9_SD_SF_Li256ELb0ELb1ELb1ELb0EEENS1_19SingleTileSchedulerILb0ELb1ELb1ELi128EEEEEEEEEvNT_6ParamsE,@function
        .size           _ZN7cutlass13device_kernelIN5flash11enable_sm90INS1_16FlashAttnFwdSm90INS1_25CollectiveMainloopFwdSm90ILi2EN4cute5tupleIJNS5_1CILi1EEES8_S8_EEENS6_IJNS7_ILi128EEENS7_ILi176EEESA_EEELi128ENS_6half_tEfNS_4arch4Sm90ELb0ELb0ELb0ELb0ELb0ELb0ELb0ELb1ELb1ELb1ELb1ELb0EEENS1_21CollectiveEpilogueFwdINS6_IJSA_SA_SB_EEES9_SD_SF_Li256ELb0ELb1ELb1ELb0EEENS1_19SingleTileSchedulerILb0ELb1ELb1ELi128EEEEEEEEEvNT_6ParamsE,(.L_x_63 - _ZN7cutlass13device_kernelIN5flash11enable_sm90INS1_16FlashAttnFwdSm90INS1_25CollectiveMainloopFwdSm90ILi2EN4cute5tupleIJNS5_1CILi1EEES8_S8_EEENS6_IJNS7_ILi128EEENS7_ILi176EEESA_EEELi128ENS_6half_tEfNS_4arch4Sm90ELb0ELb0ELb0ELb0ELb0ELb0ELb0ELb1ELb1ELb1ELb1ELb0EEENS1_21CollectiveEpilogueFwdINS6_IJSA_SA_SB_EEES9_SD_SF_Li256ELb0ELb1ELb1ELb0EEENS1_19SingleTileSchedulerILb0ELb1ELb1ELi128EEEEEEEEEvNT_6ParamsE)
        .other          _ZN7cutlass13device_kernelIN5flash11enable_sm90INS1_16FlashAttnFwdSm90INS1_25CollectiveMainloopFwdSm90ILi2EN4cute5tupleIJNS5_1CILi1EEES8_S8_EEENS6_IJNS7_ILi128EEENS7_ILi176EEESA_EEELi128ENS_6half_tEfNS_4arch4Sm90ELb0ELb0ELb0ELb0ELb0ELb0ELb0ELb1ELb1ELb1ELb1ELb0EEENS1_21CollectiveEpilogueFwdINS6_IJSA_SA_SB_EEES9_SD_SF_Li256ELb0ELb1ELb1ELb0EEENS1_19SingleTileSchedulerILb0ELb1ELb1ELi128EEEEEEEEEvNT_6ParamsE,@"STO_CUDA_ENTRY STV_DEFAULT"
_ZN7cutlass13device_kernelIN5flash11enable_sm90INS1_16FlashAttnFwdSm90INS1_25CollectiveMainloopFwdSm90ILi2EN4cute5tupleIJNS5_1CILi1EEES8_S8_EEENS6_IJNS7_ILi128EEENS7_ILi176EEESA_EEELi128ENS_6half_tEfNS_4arch4Sm90ELb0ELb0ELb0ELb0ELb0ELb0ELb0ELb1ELb1ELb1ELb1ELb0EEENS1_21CollectiveEpilogueFwdINS6_IJSA_SA_SB_EEES9_SD_SF_Li256ELb0ELb1ELb1ELb0EEENS1_19SingleTileSchedulerILb0ELb1ELb1ELi128EEEEEEEEEvNT_6ParamsE:
[----:B------:R-:W-:Y:S01]  /*0000*/  LDC R1, c[0x0][0x37c] ;  /* 0x0000df00ff017b82 */ /* 0x000fe20000000800 */
[----:B------:R-:W-:Y:S05]  /*0010*/  EXIT ;  /* 0x000000000000794d */ /* 0x000fea0003800000 */
.L_x_18:
        /* <DEDUP_REMOVED lines=14> */
.L_x_63:


//--------------------- .text._ZN7cutlass13device_kernelIN5flash11enable_sm90INS1_16FlashAttnFwdSm90INS1_25CollectiveMainloopFwdSm90ILi2EN4cute5tupleIJNS5_1CILi1EEES8_S8_EEENS6_IJNS7_ILi128EEENS7_ILi176EEESA_EEELi128ENS_6half_tEfNS_4arch4Sm90ELb0ELb0ELb0ELb1ELb0ELb0ELb0ELb1ELb1ELb1ELb1ELb0EEENS1_21CollectiveEpilogueFwdINS6_IJSA_SA_SB_EEES9_SD_SF_Li256ELb1ELb1ELb1ELb0EEENS1_36VarlenDynamicPersistentTileSchedulerILi128ELi176ELi256ELi128ELb1ELb1ELb1ELb0ELb1ELb1EEEEEEEEEvNT_6ParamsE --------------------------
	.section	.text._ZN7cutlass13device_kernelIN5flash11enable_sm90INS1_16FlashAttnFwdSm90INS1_25CollectiveMainloopFwdSm90ILi2EN4cute5tupleIJNS5_1CILi1EEES8_S8_EEENS6_IJNS7_ILi128EEENS7_ILi176EEESA_EEELi128ENS_6half_tEfNS_4arch4Sm90ELb0ELb0ELb0ELb1ELb0ELb0ELb0ELb1ELb1ELb1ELb1ELb0EEENS1_21CollectiveEpilogueFwdINS6_IJSA_SA_SB_EEES9_SD_SF_Li256ELb1ELb1ELb1ELb0EEENS1_36VarlenDynamicPersistentTileSchedulerILi128ELi176ELi256ELi128ELb1ELb1ELb1ELb0ELb1ELb1EEEEEEEEEvNT_6ParamsE,"ax",@progbits
	.align	128
.text._ZN7cutlass13device_kernelIN5flash11enable_sm90INS1_16FlashAttnFwdSm90INS1_25CollectiveMainloopFwdSm90ILi2EN4cute5tupleIJNS5_1CILi1EEES8_S8_EEENS6_IJNS7_ILi128EEENS7_ILi176EEESA_EEELi128ENS_6half_tEfNS_4arch4Sm90ELb0ELb0ELb0ELb1ELb0ELb0ELb0ELb1ELb1ELb1ELb1ELb0EEENS1_21CollectiveEpilogueFwdINS6_IJSA_SA_SB_EEES9_SD_SF_Li256ELb1ELb1ELb1ELb0EEENS1_36VarlenDynamicPersistentTileSchedulerILi128ELi176ELi256ELi128ELb1ELb1ELb1ELb0ELb1ELb1EEEEEEEEEvNT_6ParamsE:
        .type           _ZN7cutlass13device_kernelIN5flash11enable_sm90INS1_16FlashAttnFwdSm90INS1_25CollectiveMainloopFwdSm90ILi2EN4cute5tupleIJNS5_1CILi1EEES8_S8_EEENS6_IJNS7_ILi128EEENS7_ILi176EEESA_EEELi128ENS_6half_tEfNS_4arch4Sm90ELb0ELb0ELb0ELb1ELb0ELb0ELb0ELb1ELb1ELb1ELb1ELb0EEENS1_21CollectiveEpilogueFwdINS6_IJSA_SA_SB_EEES9_SD_SF_Li256ELb1ELb1ELb1ELb0EEENS1_36VarlenDynamicPersistentTileSchedulerILi128ELi176ELi256ELi128ELb1ELb1ELb1ELb0ELb1ELb1EEEEEEEEEvNT_6ParamsE,@function
        .size           _ZN7cutlass13device_kernelIN5flash11enable_sm90INS1_16FlashAttnFwdSm90INS1_25CollectiveMainloopFwdSm90ILi2EN4cute5tupleIJNS5_1CILi1EEES8_S8_EEENS6_IJNS7_ILi128EEENS7_ILi176EEESA_EEELi128ENS_6half_tEfNS_4arch4Sm90ELb0ELb0ELb0ELb1ELb0ELb0ELb0ELb1ELb1ELb1ELb1ELb0EEENS1_21CollectiveEpilogueFwdINS6_IJSA_SA_SB_EEES9_SD_SF_Li256ELb1ELb1ELb1ELb0EEENS1_36VarlenDynamicPersistentTileSchedulerILi128ELi176ELi256ELi128ELb1ELb1ELb1ELb0ELb1ELb1EEEEEEEEEvNT_6ParamsE,(.L_x_64 - _ZN7cutlass13device_kernelIN5flash11enable_sm90INS1_16FlashAttnFwdSm90INS1_25CollectiveMainloopFwdSm90ILi2EN4cute5tupleIJNS5_1CILi1EEES8_S8_EEENS6_IJNS7_ILi128EEENS7_ILi176EEESA_EEELi128ENS_6half_tEfNS_4arch4Sm90ELb0ELb0ELb0ELb1ELb0ELb0ELb0ELb1ELb1ELb1ELb1ELb0EEENS1_21CollectiveEpilogueFwdINS6_IJSA_SA_SB_EEES9_SD_SF_Li256ELb1ELb1ELb1ELb0EEENS1_36VarlenDynamicPersistentTileSchedulerILi128ELi176ELi256ELi128ELb1ELb1ELb1ELb0ELb1ELb1EEEEEEEEEvNT_6ParamsE)
        .other          _ZN7cutlass13device_kernelIN5flash11enable_sm90INS1_16FlashAttnFwdSm90INS1_25CollectiveMainloopFwdSm90ILi2EN4cute5tupleIJNS5_1CILi1EEES8_S8_EEENS6_IJNS7_ILi128EEENS7_ILi176EEESA_EEELi128ENS_6half_tEfNS_4arch4Sm90ELb0ELb0ELb0ELb1ELb0ELb0ELb0ELb1ELb1ELb1ELb1ELb0EEENS1_21CollectiveEpilogueFwdINS6_IJSA_SA_SB_EEES9_SD_SF_Li256ELb1ELb1ELb1ELb0EEENS1_36VarlenDynamicPersistentTileSchedulerILi128ELi176ELi256ELi128ELb1ELb1ELb1ELb0ELb1ELb1EEEEEEEEEvNT_6ParamsE,@"STO_CUDA_ENTRY STV_DEFAULT"
_ZN7cutlass13device_kernelIN5flash11enable_sm90INS1_16FlashAttnFwdSm90INS1_25CollectiveMainloopFwdSm90ILi2EN4cute5tupleIJNS5_1CILi1EEES8_S8_EEENS6_IJNS7_ILi128EEENS7_ILi176EEESA_EEELi128ENS_6half_tEfNS_4arch4Sm90ELb0ELb0ELb0ELb1ELb0ELb0ELb0ELb1ELb1ELb1ELb1ELb0EEENS1_21CollectiveEpilogueFwdINS6_IJSA_SA_SB_EEES9_SD_SF_Li256ELb1ELb1ELb1ELb0EEENS1_36VarlenDynamicPersistentTileSchedulerILi128ELi176ELi256ELi128ELb1ELb1ELb1ELb0ELb1ELb1EEEEEEEEEvNT_6ParamsE:
[----:B------:R-:W-:Y:S01]  /*0000*/  LDC R1, c[0x0][0x37c] ;  /* 0x0000df00ff017b82 */ /* 0x000fe20000000800 */
[----:B------:R-:W-:Y:S05]  /*0010*/  EXIT ;  /* 0x000000000000794d */ /* 0x000fea0003800000 */
.L_x_19:
        /* <DEDUP_REMOVED lines=14> */
.L_x_64:


//--------------------- .text._ZN7cutlass13device_kernelIN5flash11enable_sm90INS1_16FlashAttnFwdSm90INS1_25CollectiveMainloopFwdSm90ILi2EN4cute5tupleIJNS5_1CILi1EEES8_S8_EEENS6_IJNS7_ILi128EEENS7_ILi176EEESA_EEELi128ENS_6half_tEfNS_4arch4Sm90ELb0ELb0ELb0ELb1ELb0ELb1ELb0ELb1ELb1ELb1ELb1ELb0EEENS1_21CollectiveEpilogueFwdINS6_IJSA_SA_SB_EEES9_SD_SF_Li256ELb1ELb1ELb1ELb0EEENS1_36VarlenDynamicPersistentTileSchedulerILi128ELi176ELi256ELi128ELb1ELb1ELb1ELb0ELb1ELb1EEEEEEEEEvNT_6ParamsE --------------------------
	.section	.text._ZN7cutlass13device_kernelIN5flash11enable_sm90INS1_16FlashAttnFwdSm90INS1_25CollectiveMainloopFwdSm90ILi2EN4cute5tupleIJNS5_1CILi1EEES8_S8_EEENS6_IJNS7_ILi128EEENS7_ILi176EEESA_EEELi128ENS_6half_tEfNS_4arch4Sm90ELb0ELb0ELb0ELb1ELb0ELb1ELb0ELb1ELb1ELb1ELb1ELb0EEENS1_21CollectiveEpilogueFwdINS6_IJSA_SA_SB_EEES9_SD_SF_Li256ELb1ELb1ELb1ELb0EEENS1_36VarlenDynamicPersistentTileSchedulerILi128ELi176ELi256ELi128ELb1ELb1ELb1ELb0ELb1ELb1EEEEEEEEEvNT_6ParamsE,"ax",@progbits
	.align	128
.text._ZN7cutlass13device_kernelIN5flash11enable_sm90INS1_16FlashAttnFwdSm90INS1_25CollectiveMainloopFwdSm90ILi2EN4cute5tupleIJNS5_1CILi1EEES8_S8_EEENS6_IJNS7_ILi128EEENS7_ILi176EEESA_EEELi128ENS_6half_tEfNS_4arch4Sm90ELb0ELb0ELb0ELb1ELb0ELb1ELb0ELb1ELb1ELb1ELb1ELb0EEENS1_21CollectiveEpilogueFwdINS6_IJSA_SA_SB_EEES9_SD_SF_Li256ELb1ELb1ELb1ELb0EEENS1_36VarlenDynamicPersistentTileSchedulerILi128ELi176ELi256ELi128ELb1ELb1ELb1ELb0ELb1ELb1EEEEEEEEEvNT_6ParamsE:
        .type           _ZN7cutlass13device_kernelIN5flash11enable_sm90INS1_16FlashAttnFwdSm90INS1_25CollectiveMainloopFwdSm90ILi2EN4cute5tupleIJNS5_1CILi1EEES8_S8_EEENS6_IJNS7_ILi128EEENS7_ILi176EEESA_EEELi128ENS_6half_tEfNS_4arch4Sm90ELb0ELb0ELb0ELb1ELb0ELb1ELb0ELb1ELb1ELb1ELb1ELb0EEENS1_21CollectiveEpilogueFwdINS6_IJSA_SA_SB_EEES9_SD_SF_Li256ELb1ELb1ELb1ELb0EEENS1_36VarlenDynamicPersistentTileSchedulerILi128ELi176ELi256ELi128ELb1ELb1ELb1ELb0ELb1ELb1EEEEEEEEEvNT_6ParamsE,@function
        .size           _ZN7cutlass13device_kernelIN5flash11enable_sm90INS1_16FlashAttnFwdSm90INS1_25CollectiveMainloopFwdSm90ILi2EN4cute5tupleIJNS5_1CILi1EEES8_S8_EEENS6_IJNS7_ILi128EEENS7_ILi176EEESA_EEELi128ENS_6half_tEfNS_4arch4Sm90ELb0ELb0ELb0ELb1ELb0ELb1ELb0ELb1ELb1ELb1ELb1ELb0EEENS1_21CollectiveEpilogueFwdINS6_IJSA_SA_SB_EEES9_SD_SF_Li256ELb1ELb1ELb1ELb0EEENS1_36VarlenDynamicPersistentTileSchedulerILi128ELi176ELi256ELi128ELb1ELb1ELb1ELb0ELb1ELb1EEEEEEEEEvNT_6ParamsE,(.L_x_65 - _ZN7cutlass13device_kernelIN5flash11enable_sm90INS1_16FlashAttnFwdSm90INS1_25CollectiveMainloopFwdSm90ILi2EN4cute5tupleIJNS5_1CILi1EEES8_S8_EEENS6_IJNS7_ILi128EEENS7_ILi176EEESA_EEELi128ENS_6half_tEfNS_4arch4Sm90ELb0ELb0ELb0ELb1ELb0ELb1ELb0ELb1ELb1ELb1ELb1ELb0EEENS1_21CollectiveEpilogueFwdINS6_IJSA_SA_SB_EEES9_SD_SF_Li256ELb1ELb1ELb1ELb0EEENS1_36VarlenDynamicPersistentTileSchedulerILi128ELi176ELi256ELi128ELb1ELb1ELb1ELb0ELb1ELb1EEEEEEEEEvNT_6ParamsE)
        .other          _ZN7cutlass13device_kernelIN5flash11enable_sm90INS1_16FlashAttnFwdSm90INS1_25CollectiveMainloopFwdSm90ILi2EN4cute5tupleIJNS5_1CILi1EEES8_S8_EEENS6_IJNS7_ILi128EEENS7_ILi176EEESA_EEELi128ENS_6half_tEfNS_4arch4Sm90ELb0ELb0ELb0ELb1ELb0ELb1ELb0ELb1ELb1ELb1ELb1ELb0EEENS1_21CollectiveEpilogueFwdINS6_IJSA_SA_SB_EEES9_SD_SF_Li256ELb1ELb1ELb1ELb0EEENS1_36VarlenDynamicPersistentTileSchedulerILi128ELi176ELi256ELi128ELb1ELb1ELb1ELb0ELb1ELb1EEEEEEEEEvNT_6ParamsE,@"STO_CUDA_ENTRY STV_DEFAULT"
_ZN7cutlass13device_kernelIN5flash11enable_sm90INS1_16FlashAttnFwdSm90INS1_25CollectiveMainloopFwdSm90ILi2EN4cute5tupleIJNS5_1CILi1EEES8_S8_EEENS6_IJNS7_ILi128EEENS7_ILi176EEESA_EEELi128ENS_6half_tEfNS_4arch4Sm90ELb0ELb0ELb0ELb1ELb0ELb1ELb0ELb1ELb1ELb1ELb1ELb0EEENS1_21CollectiveEpilogueFwdINS6_IJSA_SA_SB_EEES9_SD_SF_Li256ELb1ELb1ELb1ELb0EEENS1_36VarlenDynamicPersistentTileSchedulerILi128ELi176ELi256ELi128ELb1ELb1ELb1ELb0ELb1ELb1EEEEEEEEEvNT_6ParamsE:
[----:B------:R-:W-:Y:S01]  /*0000*/  LDC R1, c[0x0][0x37c] ;  /* 0x0000df00ff017b82 */ /* 0x000fe20000000800 */
[----:B------:R-:W-:Y:S05]  /*0010*/  EXIT ;  /* 0x000000000000794d */ /* 0x000fea0003800000 */
.L_x_20:
        /* <DEDUP_REMOVED lines=14> */
.L_x_65:


//--------------------- .text._ZN7cutlass13device_kernelIN5flash11enable_sm90INS1_16FlashAttnFwdSm90INS1_25CollectiveMainloopFwdSm90ILi2EN4cute5tupleIJNS5_1CILi1EEES8_S8_EEENS6_IJNS7_ILi128EEESA_SA_EEELi128ENS_6half_tEfNS_4arch4Sm90ELb0ELb1ELb0ELb0ELb0ELb0ELb0ELb1ELb1ELb1ELb1ELb0EEENS1_21CollectiveEpilogueFwdISB_S9_SC_SE_Li256ELb0ELb1ELb1ELb0EEENS1_19SingleTileSchedulerILb0ELb1ELb1ELi128EEEEEEEEEvNT_6ParamsE --------------------------
	.section	.text._ZN7cutlass13device_kernelIN5flash11enable_sm90INS1_16FlashAttnFwdSm90INS1_25CollectiveMainloopFwdSm90ILi2EN4cute5tupleIJNS5_1CILi1EEES8_S8_EEENS6_IJNS7_ILi128EEESA_SA_EEELi128ENS_6half_tEfNS_4arch4Sm90ELb0ELb1ELb0ELb0ELb0ELb0ELb0ELb1ELb1ELb1ELb1ELb0EEENS1_21CollectiveEpilogueFwdISB_S9_SC_SE_Li256ELb0ELb1ELb1ELb0EEENS1_19SingleTileSchedulerILb0ELb1ELb1ELi128EEEEEEEEEvNT_6ParamsE,"ax",@progbits
	.align	128
.text._ZN7cutlass13device_kernelIN5flash11enable_sm90INS1_16FlashAttnFwdSm90INS1_25CollectiveMainloopFwdSm90ILi2EN4cute5tupleIJNS5_1CILi1EEES8_S8_EEENS6_IJNS7_ILi128EEESA_SA_EEELi128ENS_6half_tEfNS_4arch4Sm90ELb0ELb1ELb0ELb0ELb0ELb0ELb0ELb1ELb1ELb1ELb1ELb0EEENS1_21CollectiveEpilogueFwdISB_S9_SC_SE_Li256ELb0ELb1ELb1ELb0EEENS1_19SingleTileSchedulerILb0ELb1ELb1ELi128EEEEEEEEEvNT_6ParamsE:
        .type           _ZN7cutlass13device_kernelIN5flash11enable_sm90INS1_16FlashAttnFwdSm90INS1_25CollectiveMainloopFwdSm90ILi2EN4cute5tupleIJNS5_1CILi1EEES8_S8_EEENS6_IJNS7_ILi128EEESA_SA_EEELi128ENS_6half_tEfNS_4arch4Sm90ELb0ELb1ELb0ELb0ELb0ELb0ELb0ELb1ELb1ELb1ELb1ELb0EEENS1_21CollectiveEpilogueFwdISB_S9_SC_SE_Li256ELb0ELb1ELb1ELb0EEENS1_19SingleTileSchedulerILb0ELb1ELb1ELi128EEEEEEEEEvNT_6ParamsE,@function
        .size           _ZN7cutlass13device_kernelIN5flash11enable_sm90INS1_16FlashAttnFwdSm90INS1_25CollectiveMainloopFwdSm90ILi2EN4cute5tupleIJNS5_1CILi1EEES8_S8_EEENS6_IJNS7_ILi128EEESA_SA_EEELi128ENS_6half_tEfNS_4arch4Sm90ELb0ELb1ELb0ELb0ELb0ELb0ELb0ELb1ELb1ELb1ELb1ELb0EEENS1_21CollectiveEpilogueFwdISB_S9_SC_SE_Li256ELb0ELb1ELb1ELb0EEENS1_19SingleTileSchedulerILb0ELb1ELb1ELi128EEEEEEEEEvNT_6ParamsE,(.L_x_66 - _ZN7cutlass13device_kernelIN5flash11enable_sm90INS1_16FlashAttnFwdSm90INS1_25CollectiveMainloopFwdSm90ILi2EN4cute5tupleIJNS5_1CILi1EEES8_S8_EEENS6_IJNS7_ILi128EEESA_SA_EEELi128ENS_6half_tEfNS_4arch4Sm90ELb0ELb1ELb0ELb0ELb0ELb0ELb0ELb1ELb1ELb1ELb1ELb0EEENS1_21CollectiveEpilogueFwdISB_S9_SC_SE_Li256ELb0ELb1ELb1ELb0EEENS1_19SingleTileSchedulerILb0ELb1ELb1ELi128EEEEEEEEEvNT_6ParamsE)
        .other          _ZN7cutlass13device_kernelIN5flash11enable_sm90INS1_16FlashAttnFwdSm90INS1_25CollectiveMainloopFwdSm90ILi2EN4cute5tupleIJNS5_1CILi1EEES8_S8_EEENS6_IJNS7_ILi128EEESA_SA_EEELi128ENS_6half_tEfNS_4arch4Sm90ELb0ELb1ELb0ELb0ELb0ELb0ELb0ELb1ELb1ELb1ELb1ELb0EEENS1_21CollectiveEpilogueFwdISB_S9_SC_SE_Li256ELb0ELb1ELb1ELb0EEENS1_19SingleTileSchedulerILb0ELb1ELb1ELi128EEEEEEEEEvNT_6ParamsE,@"STO_CUDA_ENTRY STV_DEFAULT"
_ZN7cutlass13device_kernelIN5flash11enable_sm90INS1_16FlashAttnFwdSm90INS1_25CollectiveMainloopFwdSm90ILi2EN4cute5tupleIJNS5_1CILi1EEES8_S8_EEENS6_IJNS7_ILi128EEESA_SA_EEELi128ENS_6half_tEfNS_4arch4Sm90ELb0ELb1ELb0ELb0ELb0ELb0ELb0ELb1ELb1ELb1ELb1ELb0EEENS1_21CollectiveEpilogueFwdISB_S9_SC_SE_Li256ELb0ELb1ELb1ELb0EEENS1_19SingleTileSchedulerILb0ELb1ELb1ELi128EEEEEEEEEvNT_6ParamsE:
[----:B------:R-:W-:Y:S01]  /*0000*/  LDC R1, c[0x0][0x37c] ;  /* 0x0000df00ff017b82 */ /* 0x000fe20000000800 */
[----:B------:R-:W-:Y:S05]  /*0010*/  EXIT ;  /* 0x000000000000794d */ /* 0x000fea0003800000 */
.L_x_21:
        /* <DEDUP_REMOVED lines=14> */
.L_x_66:


//--------------------- .text._ZN7cutlass13device_kernelIN5flash11enable_sm90INS1_16FlashAttnFwdSm90INS1_25CollectiveMainloopFwdSm90ILi2EN4cute5tupleIJNS5_1CILi1EEES8_S8_EEENS6_IJNS7_ILi128EEESA_SA_EEELi128ENS_6half_tEfNS_4arch4Sm90ELb0ELb1ELb0ELb1ELb0ELb0ELb0ELb1ELb1ELb1ELb1ELb0EEENS1_21CollectiveEpilogueFwdISB_S9_SC_SE_Li256ELb1ELb1ELb1ELb0EEENS1_36VarlenDynamicPersistentTileSchedulerILi128ELi128ELi256ELi128ELb1ELb1ELb1ELb1ELb0ELb1EEEEEEEEEvNT_6ParamsE --------------------------
	.section	.text._ZN7cutlass13device_kernelIN5flash11enable_sm90INS1_16FlashAttnFwdSm90INS1_25CollectiveMainloopFwdSm90ILi2EN4cute5tupleIJNS5_1CILi1EEES8_S8_EEENS6_IJNS7_ILi128EEESA_SA_EEELi128ENS_6half_tEfNS_4arch4Sm90ELb0ELb1ELb0ELb1ELb0ELb0ELb0ELb1ELb1ELb1ELb1ELb0EEENS1_21CollectiveEpilogueFwdISB_S9_SC_SE_Li256ELb1ELb1ELb1ELb0EEENS1_36VarlenDynamicPersistentTileSchedulerILi128ELi128ELi256ELi128ELb1ELb1ELb1ELb1ELb0ELb1EEEEEEEEEvNT_6ParamsE,"ax",@progbits
	.align	128
.text._ZN7cutlass13device_kernelIN5flash11enable_sm90INS1_16FlashAttnFwdSm90INS1_25CollectiveMainloopFwdSm90ILi2EN4cute5tupleIJNS5_1CILi1EEES8_S8_EEENS6_IJNS7_ILi128EEESA_SA_EEELi128ENS_6half_tEfNS_4arch4Sm90ELb0ELb1ELb0ELb1ELb0ELb0ELb0ELb1ELb1ELb1ELb1ELb0EEENS1_21CollectiveEpilogueFwdISB_S9_SC_SE_Li256ELb1ELb1ELb1ELb0EEENS1_36VarlenDynamicPersistentTileSchedulerILi128ELi128ELi256ELi128ELb1ELb1ELb1ELb1ELb0ELb1EEEEEEEEEvNT_6ParamsE:
        .type           _ZN7cutlass13device_kernelIN5flash11enable_sm90INS1_16FlashAttnFwdSm90INS1_25CollectiveMainloopFwdSm90ILi2EN4cute5tupleIJNS5_1CILi1EEES8_S8_EEENS6_IJNS7_ILi128EEESA_SA_EEELi128ENS_6half_tEfNS_4arch4Sm90ELb0ELb1ELb0ELb1ELb0ELb0ELb0ELb1ELb1ELb1ELb1ELb0EEENS1_21CollectiveEpilogueFwdISB_S9_SC_SE_Li256ELb1ELb1ELb1ELb0EEENS1_36VarlenDynamicPersistentTileSchedulerILi128ELi128ELi256ELi128ELb1ELb1ELb1ELb1ELb0ELb1EEEEEEEEEvNT_6ParamsE,@function
        .size           _ZN7cutlass13device_kernelIN5flash11enable_sm90INS1_16FlashAttnFwdSm90INS1_25CollectiveMainloopFwdSm90ILi2EN4cute5tupleIJNS5_1CILi1EEES8_S8_EEENS6_IJNS7_ILi128EEESA_SA_EEELi128ENS_6half_tEfNS_4arch4Sm90ELb0ELb1ELb0ELb1ELb0ELb0ELb0ELb1ELb1ELb1ELb1ELb0EEENS1_21CollectiveEpilogueFwdISB_S9_SC_SE_Li256ELb1ELb1ELb1ELb0EEENS1_36VarlenDynamicPersistentTileSchedulerILi128ELi128ELi256ELi128ELb1ELb1ELb1ELb1ELb0ELb1EEEEEEEEEvNT_6ParamsE,(.L_x_67 - _ZN7cutlass13device_kernelIN5flash11enable_sm90INS1_16FlashAttnFwdSm90INS1_25CollectiveMainloopFwdSm90ILi2EN4cute5tupleIJNS5_1CILi1EEES8_S8_EEENS6_IJNS7_ILi128EEESA_SA_EEELi128ENS_6half_tEfNS_4arch4Sm90ELb0ELb1ELb0ELb1ELb0ELb0ELb0ELb1ELb1ELb1ELb1ELb0EEENS1_21CollectiveEpilogueFwdISB_S9_SC_SE_Li256ELb1ELb1ELb1ELb0EEENS1_36VarlenDynamicPersistentTileSchedulerILi128ELi128ELi256ELi128ELb1ELb1ELb1ELb1ELb0ELb1EEEEEEEEEvNT_6ParamsE)
        .other          _ZN7cutlass13device_kernelIN5flash11enable_sm90INS1_16FlashAttnFwdSm90INS1_25CollectiveMainloopFwdSm90ILi2EN4cute5tupleIJNS5_1CILi1EEES8_S8_EEENS6_IJNS7_ILi128EEESA_SA_EEELi128ENS_6half_tEfNS_4arch4Sm90ELb0ELb1ELb0ELb1ELb0ELb0ELb0ELb1ELb1ELb1ELb1ELb0EEENS1_21CollectiveEpilogueFwdISB_S9_SC_SE_Li256ELb1ELb1ELb1ELb0EEENS1_36VarlenDynamicPersistentTileSchedulerILi128ELi128ELi256ELi128ELb1ELb1ELb1ELb1ELb0ELb1EEEEEEEEEvNT_6ParamsE,@"STO_CUDA_ENTRY STV_DEFAULT"
_ZN7cutlass13device_kernelIN5flash11enable_sm90INS1_16FlashAttnFwdSm90INS1_25CollectiveMainloopFwdSm90ILi2EN4cute5tupleIJNS5_1CILi1EEES8_S8_EEENS6_IJNS7_ILi128EEESA_SA_EEELi128ENS_6half_tEfNS_4arch4Sm90ELb0ELb1ELb0ELb1ELb0ELb0ELb0ELb1ELb1ELb1ELb1ELb0EEENS1_21CollectiveEpilogueFwdISB_S9_SC_SE_Li256ELb1ELb1ELb1ELb0EEENS1_36VarlenDynamicPersistentTileSchedulerILi128ELi128ELi256ELi128ELb1ELb1ELb1ELb1ELb0ELb1EEEEEEEEEvNT_6ParamsE:
[----:B------:R-:W-:Y:S01]  /*0000*/  LDC R1, c[0x0][0x37c] ;  /* 0x0000df00ff017b82 */ /* 0x000fe20000000800 */
[----:B------:R-:W-:Y:S05]  /*0010*/  EXIT ;  /* 0x000000000000794d */ /* 0x000fea0003800000 */
.L_x_22:
        /* <DEDUP_REMOVED lines=14> */
.L_x_67:


//--------------------- .text._ZN7cutlass13device_kernelIN5flash11enable_sm90INS1_16FlashAttnFwdSm90INS1_25CollectiveMainloopFwdSm90ILi2EN4cute5tupleIJNS5_1CILi1EEES8_S8_EEENS6_IJNS7_ILi128EEESA_SA_EEELi128ENS_6half_tEfNS_4arch4Sm90ELb0ELb1ELb0ELb1ELb0ELb1ELb0ELb1ELb1ELb1ELb1ELb0EEENS1_21CollectiveEpilogueFwdISB_S9_SC_SE_Li256ELb1ELb1ELb1ELb0EEENS1_36VarlenDynamicPersistentTileSchedulerILi128ELi128ELi256ELi128ELb1ELb1ELb1ELb1ELb0ELb1EEEEEEEEEvNT_6ParamsE --------------------------
	.section	.text._ZN7cutlass13device_kernelIN5flash11enable_sm90INS1_16FlashAttnFwdSm90INS1_25CollectiveMainloopFwdSm90ILi2EN4cute5tupleIJNS5_1CILi1EEES8_S8_EEENS6_IJNS7_ILi128EEESA_SA_EEELi128ENS_6half_tEfNS_4arch4Sm90ELb0ELb1ELb0ELb1ELb0ELb1ELb0ELb1ELb1ELb1ELb1ELb0EEENS1_21CollectiveEpilogueFwdISB_S9_SC_SE_Li256ELb1ELb1ELb1ELb0EEENS1_36VarlenDynamicPersistentTileSchedulerILi128ELi128ELi256ELi128ELb1ELb1ELb1ELb1ELb0ELb1EEEEEEEEEvNT_6ParamsE,"ax",@progbits
	.align	128
.text._ZN7cutlass13device_kernelIN5flash11enable_sm90INS1_16FlashAttnFwdSm90INS1_25CollectiveMainloopFwdSm90ILi2EN4cute5tupleIJNS5_1CILi1EEES8_S8_EEENS6_IJNS7_ILi128EEESA_SA_EEELi128ENS_6half_tEfNS_4arch4Sm90ELb0ELb1ELb0ELb1ELb0ELb1ELb0ELb1ELb1ELb1ELb1ELb0EEENS1_21CollectiveEpilogueFwdISB_S9_SC_SE_Li256ELb1ELb1ELb1ELb0EEENS1_36VarlenDynamicPersistentTileSchedulerILi128ELi128ELi256ELi128ELb1ELb1ELb1ELb1ELb0ELb1EEEEEEEEEvNT_6ParamsE:
        .type           _ZN7cutlass13device_kernelIN5flash11enable_sm90INS1_16FlashAttnFwdSm90INS1_25CollectiveMainloopFwdSm90ILi2EN4cute5tupleIJNS5_1CILi1EEES8_S8_EEENS6_IJNS7_ILi128EEESA_SA_EEELi128ENS_6half_tEfNS_4arch4Sm90ELb0ELb1ELb0ELb1ELb0ELb1ELb0ELb1ELb1ELb1ELb1ELb0EEENS1_21CollectiveEpilogueFwdISB_S9_SC_SE_Li256ELb1ELb1ELb1ELb0EEENS1_36VarlenDynamicPersistentTileSchedulerILi128ELi128ELi256ELi128ELb1ELb1ELb1ELb1ELb0ELb1EEEEEEEEEvNT_6ParamsE,@function
        .size           _ZN7cutlass13device_kernelIN5flash11enable_sm90INS1_16FlashAttnFwdSm90INS1_25CollectiveMainloopFwdSm90ILi2EN4cute5tupleIJNS5_1CILi1EEES8_S8_EEENS6_IJNS7_ILi128EEESA_SA_EEELi128ENS_6half_tEfNS_4arch4Sm90ELb0ELb1ELb0ELb1ELb0ELb1ELb0ELb1ELb1ELb1ELb1ELb0EEENS1_21CollectiveEpilogueFwdISB_S9_SC_SE_Li256ELb1ELb1ELb1ELb0EEENS1_36VarlenDynamicPersistentTileSchedulerILi128ELi128ELi256ELi128ELb1ELb1ELb1ELb1ELb0ELb1EEEEEEEEEvNT_6ParamsE,(.L_x_68 - _ZN7cutlass13device_kernelIN5flash11enable_sm90INS1_16FlashAttnFwdSm90INS1_25CollectiveMainloopFwdSm90ILi2EN4cute5tupleIJNS5_1CILi1EEES8_S8_EEENS6_IJNS7_ILi128EEESA_SA_EEELi128ENS_6half_tEfNS_4arch4Sm90ELb0ELb1ELb0ELb1ELb0ELb1ELb0ELb1ELb1ELb1ELb1ELb0EEENS1_21CollectiveEpilogueFwdISB_S9_SC_SE_Li256ELb1ELb1ELb1ELb0EEENS1_36VarlenDynamicPersistentTileSchedulerILi128ELi128ELi256ELi128ELb1ELb1ELb1ELb1ELb0ELb1EEEEEEEEEvNT_6ParamsE)
        .other          _ZN7cutlass13device_kernelIN5flash11enable_sm90INS1_16FlashAttnFwdSm90INS1_25CollectiveMainloopFwdSm90ILi2EN4cute5tupleIJNS5_1CILi1EEES8_S8_EEENS6_IJNS7_ILi128EEESA_SA_EEELi128ENS_6half_tEfNS_4arch4Sm90ELb0ELb1ELb0ELb1ELb0ELb1ELb0ELb1ELb1ELb1ELb1ELb0EEENS1_21CollectiveEpilogueFwdISB_S9_SC_SE_Li256ELb1ELb1ELb1ELb0EEENS1_36VarlenDynamicPersistentTileSchedulerILi128ELi128ELi256ELi128ELb1ELb1ELb1ELb1ELb0ELb1EEEEEEEEEvNT_6ParamsE,@"STO_CUDA_ENTRY STV_DEFAULT"
_ZN7cutlass13device_kernelIN5flash11enable_sm90INS1_16FlashAttnFwdSm90INS1_25CollectiveMainloopFwdSm90ILi2EN4cute5tupleIJNS5_1CILi1EEES8_S8_EEENS6_IJNS7_ILi128EEESA_SA_EEELi128ENS_6half_tEfNS_4arch4Sm90ELb0ELb1ELb0ELb1ELb0ELb1ELb0ELb1ELb1ELb1ELb1ELb0EEENS1_21CollectiveEpilogueFwdISB_S9_SC_SE_Li256ELb1ELb1ELb1ELb0EEENS1_36VarlenDynamicPersistentTileSchedulerILi128ELi128ELi256ELi128ELb1ELb1ELb1ELb1ELb0ELb1EEEEEEEEEvNT_6ParamsE:
[----:B------:R-:W-:Y:S01]  /*0000*/  LDC R1, c[0x0][0x37c] ;  /* 0x0000df00ff017b82 */ /* 0x000fe20000000800 */
[----:B------:R-:W-:Y:S05]  /*0010*/  EXIT ;  /* 0x000000000000794d */ /* 0x000fea0003800000 */
.L_x_23:
        /* <DEDUP_REMOVED lines=14> */
.L_x_68:


//--------------------- .text._ZN7cutlass13device_kernelIN5flash11enable_sm90INS1_16FlashAttnFwdSm90INS1_25CollectiveMainloopFwdSm90ILi2EN4cute5tupleIJNS5_1CILi1EEES8_S8_EEENS6_IJNS7_ILi128EEESA_SA_EEELi128ENS_6half_tEfNS_4arch4Sm90ELb1ELb0ELb0ELb0ELb0ELb0ELb0ELb1ELb1ELb1ELb1ELb0EEENS1_21CollectiveEpilogueFwdISB_S9_SC_SE_Li256ELb0ELb1ELb1ELb0EEENS1_19SingleTileSchedulerILb0ELb1ELb1ELi128EEEEEEEEEvNT_6ParamsE --------------------------
	.section	.text._ZN7cutlass13device_kernelIN5flash11enable_sm90INS1_16FlashAttnFwdSm90INS1_25CollectiveMainloopFwdSm90ILi2EN4cute5tupleIJNS5_1CILi1EEES8_S8_EEENS6_IJNS7_ILi128EEESA_SA_EEELi128ENS_6half_tEfNS_4arch4Sm90ELb1ELb0ELb0ELb0ELb0ELb0ELb0ELb1ELb1ELb1ELb1ELb0EEENS1_21CollectiveEpilogueFwdISB_S9_SC_SE_Li256ELb0ELb1ELb1ELb0EEENS1_19SingleTileSchedulerILb0ELb1ELb1ELi128EEEEEEEEEvNT_6ParamsE,"ax",@progbits
	.align	128
.text._ZN7cutlass13device_kernelIN5flash11enable_sm90INS1_16FlashAttnFwdSm90INS1_25CollectiveMainloopFwdSm90ILi2EN4cute5tupleIJNS5_1CILi1EEES8_S8_EEENS6_IJNS7_ILi128EEESA_SA_EEELi128ENS_6half_tEfNS_4arch4Sm90ELb1ELb0ELb0ELb0ELb0ELb0ELb0ELb1ELb1ELb1ELb1ELb0EEENS1_21CollectiveEpilogueFwdISB_S9_SC_SE_Li256ELb0ELb1ELb1ELb0EEENS1_19SingleTileSchedulerILb0ELb1ELb1ELi128EEEEEEEEEvNT_6ParamsE:
        .type           _ZN7cutlass13device_kernelIN5flash11enable_sm90INS1_16FlashAttnFwdSm90INS1_25CollectiveMainloopFwdSm90ILi2EN4cute5tupleIJNS5_1CILi1EEES8_S8_EEENS6_IJNS7_ILi128EEESA_SA_EEELi128ENS_6half_tEfNS_4arch4Sm90ELb1ELb0ELb0ELb0ELb0ELb0ELb0ELb1ELb1ELb1ELb1ELb0EEENS1_21CollectiveEpilogueFwdISB_S9_SC_SE_Li256ELb0ELb1ELb1ELb0EEENS1_19SingleTileSchedulerILb0ELb1ELb1ELi128EEEEEEEEEvNT_6ParamsE,@function
        .size           _ZN7cutlass13device_kernelIN5flash11enable_sm90INS1_16FlashAttnFwdSm90INS1_25CollectiveMainloopFwdSm90ILi2EN4cute5tupleIJNS5_1CILi1EEES8_S8_EEENS6_IJNS7_ILi128EEESA_SA_EEELi128ENS_6half_tEfNS_4arch4Sm90ELb1ELb0ELb0ELb0ELb0ELb0ELb0ELb1ELb1ELb1ELb1ELb0EEENS1_21CollectiveEpilogueFwdISB_S9_SC_SE_Li256ELb0ELb1ELb1ELb0EEENS1_19SingleTileSchedulerILb0ELb1ELb1ELi128EEEEEEEEEvNT_6ParamsE,(.L_x_69 - _ZN7cutlass13device_kernelIN5flash11enable_sm90INS1_16FlashAttnFwdSm90INS1_25CollectiveMainloopFwdSm90ILi2EN4cute5tupleIJNS5_1CILi1EEES8_S8_EEENS6_IJNS7_ILi128EEESA_SA_EEELi128ENS_6half_tEfNS_4arch4Sm90ELb1ELb0ELb0ELb0ELb0ELb0ELb0ELb1ELb1ELb1ELb1ELb0EEENS1_21CollectiveEpilogueFwdISB_S9_SC_SE_Li256ELb0ELb1ELb1ELb0EEENS1_19SingleTileSchedulerILb0ELb1ELb1ELi128EEEEEEEEEvNT_6ParamsE)
        .other          _ZN7cutlass13device_kernelIN5flash11enable_sm90INS1_16FlashAttnFwdSm90INS1_25CollectiveMainloopFwdSm90ILi2EN4cute5tupleIJNS5_1CILi1EEES8_S8_EEENS6_IJNS7_ILi128EEESA_SA_EEELi128ENS_6half_tEfNS_4arch4Sm90ELb1ELb0ELb0ELb0ELb0ELb0ELb0ELb1ELb1ELb1ELb1ELb0EEENS1_21CollectiveEpilogueFwdISB_S9_SC_SE_Li256ELb0ELb1ELb1ELb0EEENS1_19SingleTileSchedulerILb0ELb1ELb1ELi128EEEEEEEEEvNT_6ParamsE,@"STO_CUDA_ENTRY STV_DEFAULT"
_ZN7cutlass13device_kernelIN5flash11enable_sm90INS1_16FlashAttnFwdSm90INS1_25CollectiveMainloopFwdSm90ILi2EN4cute5tupleIJNS5_1CILi1EEES8_S8_EEENS6_IJNS7_ILi128EEESA_SA_EEELi128ENS_6half_tEfNS_4arch4Sm90ELb1ELb0ELb0ELb0ELb0ELb0ELb0ELb1ELb1ELb1ELb1ELb0EEENS1_21CollectiveEpilogueFwdISB_S9_SC_SE_Li256ELb0ELb1ELb1ELb0EEENS1_19SingleTileSchedulerILb0ELb1ELb1ELi128EEEEEEEEEvNT_6ParamsE:
[----:B------:R-:W-:Y:S01]  /*0000*/  LDC R1, c[0x0][0x37c] ;  /* 0x0000df00ff017b82 */ /* 0x000fe20000000800 */
[----:B------:R-:W-:Y:S05]  /*0010*/  EXIT ;  /* 0x000000000000794d */ /* 0x000fea0003800000 */
.L_x_24:
        /* <DEDUP_REMOVED lines=14> */
.L_x_69:


//--------------------- .text._ZN7cutlass13device_kernelIN5flash11enable_sm90INS1_16FlashAttnFwdSm90INS1_25CollectiveMainloopFwdSm90ILi2EN4cute5tupleIJNS5_1CILi1EEES8_S8_EEENS6_IJNS7_ILi128EEESA_SA_EEELi128ENS_6half_tEfNS_4arch4Sm90ELb1ELb0ELb0ELb1ELb0ELb0ELb0ELb1ELb1ELb1ELb1ELb0EEENS1_21CollectiveEpilogueFwdISB_S9_SC_SE_Li256ELb1ELb1ELb1ELb0EEENS1_36VarlenDynamicPersistentTileSchedulerILi128ELi128ELi256ELi128ELb1ELb1ELb1ELb1ELb1ELb1EEEEEEEEEvNT_6ParamsE --------------------------
	.section	.text._ZN7cutlass13device_kernelIN5flash11enable_sm90INS1_16FlashAttnFwdSm90INS1_25CollectiveMainloopFwdSm90ILi2EN4cute5tupleIJNS5_1CILi1EEES8_S8_EEENS6_IJNS7_ILi128EEESA_SA_EEELi128ENS_6half_tEfNS_4arch4Sm90ELb1ELb0ELb0ELb1ELb0ELb0ELb0ELb1ELb1ELb1ELb1ELb0EEENS1_21CollectiveEpilogueFwdISB_S9_SC_SE_Li256ELb1ELb1ELb1ELb0EEENS1_36VarlenDynamicPersistentTileSchedulerILi128ELi128ELi256ELi128ELb1ELb1ELb1ELb1ELb1ELb1EEEEEEEEEvNT_6ParamsE,"ax",@progbits
	.align	128
.text._ZN7cutlass13device_kernelIN5flash11enable_sm90INS1_16FlashAttnFwdSm90INS1_25CollectiveMainloopFwdSm90ILi2EN4cute5tupleIJNS5_1CILi1EEES8_S8_EEENS6_IJNS7_ILi128EEESA_SA_EEELi128ENS_6half_tEfNS_4arch4Sm90ELb1ELb0ELb0ELb1ELb0ELb0ELb0ELb1ELb1ELb1ELb1ELb0EEENS1_21CollectiveEpilogueFwdISB_S9_SC_SE_Li256ELb1ELb1ELb1ELb0EEENS1_36VarlenDynamicPersistentTileSchedulerILi128ELi128ELi256ELi128ELb1ELb1ELb1ELb1ELb1ELb1EEEEEEEEEvNT_6ParamsE:
        .type           _ZN7cutlass13device_kernelIN5flash11enable_sm90INS1_16FlashAttnFwdSm90INS1_25CollectiveMainloopFwdSm90ILi2EN4cute5tupleIJNS5_1CILi1EEES8_S8_EEENS6_IJNS7_ILi128EEESA_SA_EEELi128ENS_6half_tEfNS_4arch4Sm90ELb1ELb0ELb0ELb1ELb0ELb0ELb0ELb1ELb1ELb1ELb1ELb0EEENS1_21CollectiveEpilogueFwdISB_S9_SC_SE_Li256ELb1ELb1ELb1ELb0EEENS1_36VarlenDynamicPersistentTileSchedulerILi128ELi128ELi256ELi128ELb1ELb1ELb1ELb1ELb1ELb1EEEEEEEEEvNT_6ParamsE,@function
        .size           _ZN7cutlass13device_kernelIN5flash11enable_sm90INS1_16FlashAttnFwdSm90INS1_25CollectiveMainloopFwdSm90ILi2EN4cute5tupleIJNS5_1CILi1EEES8_S8_EEENS6_IJNS7_ILi128EEESA_SA_EEELi128ENS_6half_tEfNS_4arch4Sm90ELb1ELb0ELb0ELb1ELb0ELb0ELb0ELb1ELb1ELb1ELb1ELb0EEENS1_21CollectiveEpilogueFwdISB_S9_SC_SE_Li256ELb1ELb1ELb1ELb0EEENS1_36VarlenDynamicPersistentTileSchedulerILi128ELi128ELi256ELi128ELb1ELb1ELb1ELb1ELb1ELb1EEEEEEEEEvNT_6ParamsE,(.L_x_70 - _ZN7cutlass13device_kernelIN5flash11enable_sm90INS1_16FlashAttnFwdSm90INS1_25CollectiveMainloopFwdSm90ILi2EN4cute5tupleIJNS5_1CILi1EEES8_S8_EEENS6_IJNS7_ILi128EEESA_SA_EEELi128ENS_6half_tEfNS_4arch4Sm90ELb1ELb0ELb0ELb1ELb0ELb0ELb0ELb1ELb1ELb1ELb1ELb0EEENS1_21CollectiveEpilogueFwdISB_S9_SC_SE_Li256ELb1ELb1ELb1ELb0EEENS1_36VarlenDynamicPersistentTileSchedulerILi128ELi128ELi256ELi128ELb1ELb1ELb1ELb1ELb1ELb1EEEEEEEEEvNT_6ParamsE)
        .other          _ZN7cutlass13device_kernelIN5flash11enable_sm90INS1_16FlashAttnFwdSm90INS1_25CollectiveMainloopFwdSm90ILi2EN4cute5tupleIJNS5_1CILi1EEES8_S8_EEENS6_IJNS7_ILi128EEESA_SA_EEELi128ENS_6half_tEfNS_4arch4Sm90ELb1ELb0ELb0ELb1ELb0ELb0ELb0ELb1ELb1ELb1ELb1ELb0EEENS1_21CollectiveEpilogueFwdISB_S9_SC_SE_Li256ELb1ELb1ELb1ELb0EEENS1_36VarlenDynamicPersistentTileSchedulerILi128ELi128ELi256ELi128ELb1ELb1ELb1ELb1ELb1ELb1EEEEEEEEEvNT_6ParamsE,@"STO_CUDA_ENTRY STV_DEFAULT"
_ZN7cutlass13device_kernelIN5flash11enable_sm90INS1_16FlashAttnFwdSm90INS1_25CollectiveMainloopFwdSm90ILi2EN4cute5tupleIJNS5_1CILi1EEES8_S8_EEENS6_IJNS7_ILi128EEESA_SA_EEELi128ENS_6half_tEfNS_4arch4Sm90ELb1ELb0ELb0ELb1ELb0ELb0ELb0ELb1ELb1ELb1ELb1ELb0EEENS1_21CollectiveEpilogueFwdISB_S9_SC_SE_Li256ELb1ELb1ELb1ELb0EEENS1_36VarlenDynamicPersistentTileSchedulerILi128ELi128ELi256ELi128ELb1ELb1ELb1ELb1ELb1ELb1EEEEEEEEEvNT_6ParamsE:
[----:B------:R-:W-:Y:S01]  /*0000*/  LDC R1, c[0x0][0x37c] ;  /* 0x0000df00ff017b82 */ /* 0x000fe20000000800 */
[----:B------:R-:W-:Y:S05]  /*0010*/  EXIT ;  /* 0x000000000000794d */ /* 0x000fea0003800000 */
.L_x_25:
        /* <DEDUP_REMOVED lines=14> */
.L_x_70:


//--------------------- .text._ZN7cutlass13device_kernelIN5flash11enable_sm90INS1_16FlashAttnFwdSm90INS1_25CollectiveMainloopFwdSm90ILi2EN4cute5tupleIJNS5_1CILi1EEES8_S8_EEENS6_IJNS7_ILi128EEESA_SA_EEELi128ENS_6half_tEfNS_4arch4Sm90ELb1ELb0ELb0ELb1ELb0ELb1ELb0ELb1ELb1ELb1ELb1ELb0EEENS1_21CollectiveEpilogueFwdISB_S9_SC_SE_Li256ELb1ELb1ELb1ELb0EEENS1_36VarlenDynamicPersistentTileSchedulerILi128ELi128ELi256ELi128ELb1ELb1ELb1ELb1ELb1ELb1EEEEEEEEEvNT_6ParamsE --------------------------
	.section	.text._ZN7cutlass13device_kernelIN5flash11enable_sm90INS1_16FlashAttnFwdSm90INS1_25CollectiveMainloopFwdSm90ILi2EN4cute5tupleIJNS5_1CILi1EEES8_S8_EEENS6_IJNS7_ILi128EEESA_SA_EEELi128ENS_6half_tEfNS_4arch4Sm90ELb1ELb0ELb0ELb1ELb0ELb1ELb0ELb1ELb1ELb1ELb1ELb0EEENS1_21CollectiveEpilogueFwdISB_S9_SC_SE_Li256ELb1ELb1ELb1ELb0EEENS1_36VarlenDynamicPersistentTileSchedulerILi128ELi128ELi256ELi128ELb1ELb1ELb1ELb1ELb1ELb1EEEEEEEEEvNT_6ParamsE,"ax",@progbits
	.align	128
.text._ZN7cutlass13device_kernelIN5flash11enable_sm90INS1_16FlashAttnFwdSm90INS1_25CollectiveMainloopFwdSm90ILi2EN4cute5tupleIJNS5_1CILi1EEES8_S8_EEENS6_IJNS7_ILi128EEESA_SA_EEELi128ENS_6half_tEfNS_4arch4Sm90ELb1ELb0ELb0ELb1ELb0ELb1ELb0ELb1ELb1ELb1ELb1ELb0EEENS1_21CollectiveEpilogueFwdISB_S9_SC_SE_Li256ELb1ELb1ELb1ELb0EEENS1_36VarlenDynamicPersistentTileSchedulerILi128ELi128ELi256ELi128ELb1ELb1ELb1ELb1ELb1ELb1EEEEEEEEEvNT_6ParamsE:
        .type           _ZN7cutlass13device_kernelIN5flash11enable_sm90INS1_16FlashAttnFwdSm90INS1_25CollectiveMainloopFwdSm90ILi2EN4cute5tupleIJNS5_1CILi1EEES8_S8_EEENS6_IJNS7_ILi128EEESA_SA_EEELi128ENS_6half_tEfNS_4arch4Sm90ELb1ELb0ELb0ELb1ELb0ELb1ELb0ELb1ELb1ELb1ELb1ELb0EEENS1_21CollectiveEpilogueFwdISB_S9_SC_SE_Li256ELb1ELb1ELb1ELb0EEENS1_36VarlenDynamicPersistentTileSchedulerILi128ELi128ELi256ELi128ELb1ELb1ELb1ELb1ELb1ELb1EEEEEEEEEvNT_6ParamsE,@function
        .size           _ZN7cutlass13device_kernelIN5flash11enable_sm90INS1_16FlashAttnFwdSm90INS1_25CollectiveMainloopFwdSm90ILi2EN4cute5tupleIJNS5_1CILi1EEES8_S8_EEENS6_IJNS7_ILi128EEESA_SA_EEELi128ENS_6half_tEfNS_4arch4Sm90ELb1ELb0ELb0ELb1ELb0ELb1ELb0ELb1ELb1ELb1ELb1ELb0EEENS1_21CollectiveEpilogueFwdISB_S9_SC_SE_Li256ELb1ELb1ELb1ELb0EEENS1_36VarlenDynamicPersistentTileSchedulerILi128ELi128ELi256ELi128ELb1ELb1ELb1ELb1ELb1ELb1EEEEEEEEEvNT_6ParamsE,(.L_x_71 - _ZN7cutlass13device_kernelIN5flash11enable_sm90INS1_16FlashAttnFwdSm90INS1_25CollectiveMainloopFwdSm90ILi2EN4cute5tupleIJNS5_1CILi1EEES8_S8_EEENS6_IJNS7_ILi128EEESA_SA_EEELi128ENS_6half_tEfNS_4arch4Sm90ELb1ELb0ELb0ELb1ELb0ELb1ELb0ELb1ELb1ELb1ELb1ELb0EEENS1_21CollectiveEpilogueFwdISB_S9_SC_SE_Li256ELb1ELb1ELb1ELb0EEENS1_36VarlenDynamicPersistentTileSchedulerILi128ELi128ELi256ELi128ELb1ELb1ELb1ELb1ELb1ELb1EEEEEEEEEvNT_6ParamsE)
        .other          _ZN7cutlass13device_kernelIN5flash11enable_sm90INS1_16FlashAttnFwdSm90INS1_25CollectiveMainloopFwdSm90ILi2EN4cute5tupleIJNS5_1CILi1EEES8_S8_EEENS6_IJNS7_ILi128EEESA_SA_EEELi128ENS_6half_tEfNS_4arch4Sm90ELb1ELb0ELb0ELb1ELb0ELb1ELb0ELb1ELb1ELb1ELb1ELb0EEENS1_21CollectiveEpilogueFwdISB_S9_SC_SE_Li256ELb1ELb1ELb1ELb0EEENS1_36VarlenDynamicPersistentTileSchedulerILi128ELi128ELi256ELi128ELb1ELb1ELb1ELb1ELb1ELb1EEEEEEEEEvNT_6ParamsE,@"STO_CUDA_ENTRY STV_DEFAULT"
_ZN7cutlass13device_kernelIN5flash11enable_sm90INS1_16FlashAttnFwdSm90INS1_25CollectiveMainloopFwdSm90ILi2EN4cute5tupleIJNS5_1CILi1EEES8_S8_EEENS6_IJNS7_ILi128EEESA_SA_EEELi128ENS_6half_tEfNS_4arch4Sm90ELb1ELb0ELb0ELb1ELb0ELb1ELb0ELb1ELb1ELb1ELb1ELb0EEENS1_21CollectiveEpilogueFwdISB_S9_SC_SE_Li256ELb1ELb1ELb1ELb0EEENS1_36VarlenDynamicPersistentTileSchedulerILi128ELi128ELi256ELi128ELb1ELb1ELb1ELb1ELb1ELb1EEEEEEEEEvNT_6ParamsE:
[----:B------:R-:W-:Y:S01]  /*0000*/  LDC R1, c[0x0][0x37c] ;  /* 0x0000df00ff017b82 */ /* 0x000fe20000000800 */
[----:B------:R-:W-:Y:S05]  /*0010*/  EXIT ;  /* 0x000000000000794d */ /* 0x000fea0003800000 */
.L_x_26:
        /* <DEDUP_REMOVED lines=14> */
.L_x_71:


//--------------------- .text._ZN7cutlass13device_kernelIN5flash11enable_sm90INS1_16FlashAttnFwdSm90INS1_25CollectiveMainloopFwdSm90ILi2EN4cute5tupleIJNS5_1CILi1EEES8_S8_EEENS6_IJNS7_ILi192EEENS7_ILi144EEENS7_ILi96EEEEEELi96ENS_6half_tEfNS_4arch4Sm90ELb0ELb0ELb0ELb0ELb0ELb0ELb0ELb0ELb1ELb1ELb1ELb0EEENS1_21CollectiveEpilogueFwdINS6_IJSA_SC_SB_EEES9_SE_SG_Li384ELb0ELb1ELb1ELb0EEENS1_19SingleTileSchedulerILb0ELb1ELb1ELi192EEEEEEEEEvNT_6ParamsE --------------------------
	.section	.text._ZN7cutlass13device_kernelIN5flash11enable_sm90INS1_16FlashAttnFwdSm90INS1_25CollectiveMainloopFwdSm90ILi2EN4cute5tupleIJNS5_1CILi1EEES8_S8_EEENS6_IJNS7_ILi192EEENS7_ILi144EEENS7_ILi96EEEEEELi96ENS_6half_tEfNS_4arch4Sm90ELb0ELb0ELb0ELb0ELb0ELb0ELb0ELb0ELb1ELb1ELb1ELb0EEENS1_21CollectiveEpilogueFwdINS6_IJSA_SC_SB_EEES9_SE_SG_Li384ELb0ELb1ELb1ELb0EEENS1_19SingleTileSchedulerILb0ELb1ELb1ELi192EEEEEEEEEvNT_6ParamsE,"ax",@progbits
	.align	128
.text._ZN7cutlass13device_kernelIN5flash11enable_sm90INS1_16FlashAttnFwdSm90INS1_25CollectiveMainloopFwdSm90ILi2EN4cute5tupleIJNS5_1CILi1EEES8_S8_EEENS6_IJNS7_ILi192EEENS7_ILi144EEENS7_ILi96EEEEEELi96ENS_6half_tEfNS_4arch4Sm90ELb0ELb0ELb0ELb0ELb0ELb0ELb0ELb0ELb1ELb1ELb1ELb0EEENS1_21CollectiveEpilogueFwdINS6_IJSA_SC_SB_EEES9_SE_SG_Li384ELb0ELb1ELb1ELb0EEENS1_19SingleTileSchedulerILb0ELb1ELb1ELi192EEEEEEEEEvNT_6ParamsE:
        .type           _ZN7cutlass13device_kernelIN5flash11enable_sm90INS1_16FlashAttnFwdSm90INS1_25CollectiveMainloopFwdSm90ILi2EN4cute5tupleIJNS5_1CILi1EEES8_S8_EEENS6_IJNS7_ILi192EEENS7_ILi144EEENS7_ILi96EEEEEELi96ENS_6half_tEfNS_4arch4Sm90ELb0ELb0ELb0ELb0ELb0ELb0ELb0ELb0ELb1ELb1ELb1ELb0EEENS1_21CollectiveEpilogueFwdINS6_IJSA_SC_SB_EEES9_SE_SG_Li384ELb0ELb1ELb1ELb0EEENS1_19SingleTileSchedulerILb0ELb1ELb1ELi192EEEEEEEEEvNT_6ParamsE,@function
        .size           _ZN7cutlass13device_kernelIN5flash11enable_sm90INS1_16FlashAttnFwdSm90INS1_25CollectiveMainloopFwdSm90ILi2EN4cute5tupleIJNS5_1CILi1EEES8_S8_EEENS6_IJNS7_ILi192EEENS7_ILi144EEENS7_ILi96EEEEEELi96ENS_6half_tEfNS_4arch4Sm90ELb0ELb0ELb0ELb0ELb0ELb0ELb0ELb0ELb1ELb1ELb1ELb0EEENS1_21CollectiveEpilogueFwdINS6_IJSA_SC_SB_EEES9_SE_SG_Li384ELb0ELb1ELb1ELb0EEENS1_19SingleTileSchedulerILb0ELb1ELb1ELi192EEEEEEEEEvNT_6ParamsE,(.L_x_72 - _ZN7cutlass13device_kernelIN5flash11enable_sm90INS1_16FlashAttnFwdSm90INS1_25CollectiveMainloopFwdSm90ILi2EN4cute5tupleIJNS5_1CILi1EEES8_S8_EEENS6_IJNS7_ILi192EEENS7_ILi144EEENS7_ILi96EEEEEELi96ENS_6half_tEfNS_4arch4Sm90ELb0ELb0ELb0ELb0ELb0ELb0ELb0ELb0ELb1ELb1ELb1ELb0EEENS1_21CollectiveEpilogueFwdINS6_IJSA_SC_SB_EEES9_SE_SG_Li384ELb0ELb1ELb1ELb0EEENS1_19SingleTileSchedulerILb0ELb1ELb1ELi192EEEEEEEEEvNT_6ParamsE)
        .other          _ZN7cutlass13device_kernelIN5flash11enable_sm90INS1_16FlashAttnFwdSm90INS1_25CollectiveMainloopFwdSm90ILi2EN4cute5tupleIJNS5_1CILi1EEES8_S8_EEENS6_IJNS7_ILi192EEENS7_ILi144EEENS7_ILi96EEEEEELi96ENS_6half_tEfNS_4arch4Sm90ELb0ELb0ELb0ELb0ELb0ELb0ELb0ELb0ELb1ELb1ELb1ELb0EEENS1_21CollectiveEpilogueFwdINS6_IJSA_SC_SB_EEES9_SE_SG_Li384ELb0ELb1ELb1ELb0EEENS1_19SingleTileSchedulerILb0ELb1ELb1ELi192EEEEEEEEEvNT_6ParamsE,@"STO_CUDA_ENTRY STV_DEFAULT"
_ZN7cutlass13device_kernelIN5flash11enable_sm90INS1_16FlashAttnFwdSm90INS1_25CollectiveMainloopFwdSm90ILi2EN4cute5tupleIJNS5_1CILi1EEES8_S8_EEENS6_IJNS7_ILi192EEENS7_ILi144EEENS7_ILi96EEEEEELi96ENS_6half_tEfNS_4arch4Sm90ELb0ELb0ELb0ELb0ELb0ELb0ELb0ELb0ELb1ELb1ELb1ELb0EEENS1_21CollectiveEpilogueFwdINS6_IJSA_SC_SB_EEES9_SE_SG_Li384ELb0ELb1ELb1ELb0EEENS1_19SingleTileSchedulerILb0ELb1ELb1ELi192EEEEEEEEEvNT_6ParamsE:
[----:B------:R-:W-:Y:S01]  /*0000*/  LDC R1, c[0x0][0x37c] ;  /* 0x0000df00ff017b82 */ /* 0x000fe20000000800 */
[----:B------:R-:W-:Y:S05]  /*0010*/  EXIT ;  /* 0x000000000000794d */ /* 0x000fea0003800000 */
.L_x_27:
        /* <DEDUP_REMOVED lines=14> */
.L_x_72:


//--------------------- .text._ZN7cutlass13device_kernelIN5flash11enable_sm90INS1_16FlashAttnFwdSm90INS1_25CollectiveMainloopFwdSm90ILi2EN4cute5tupleIJNS5_1CILi1EEES8_S8_EEENS6_IJNS7_ILi192EEENS7_ILi144EEENS7_ILi96EEEEEELi96ENS_6half_tEfNS_4arch4Sm90ELb0ELb0ELb0ELb1ELb0ELb0ELb0ELb0ELb1ELb1ELb1ELb0EEENS1_21CollectiveEpilogueFwdINS6_IJSA_SC_SB_EEES9_SE_SG_Li384ELb1ELb1ELb1ELb0EEENS1_36VarlenDynamicPersistentTileSchedulerILi192ELi144ELi384ELi128ELb1ELb1ELb1ELb0ELb1ELb1EEEEEEEEEvNT_6ParamsE --------------------------
	.section	.text._ZN7cutlass13device_kernelIN5flash11enable_sm90INS1_16FlashAttnFwdSm90INS1_25CollectiveMainloopFwdSm90ILi2EN4cute5tupleIJNS5_1CILi1EEES8_S8_EEENS6_IJNS7_ILi192EEENS7_ILi144EEENS7_ILi96EEEEEELi96ENS_6half_tEfNS_4arch4Sm90ELb0ELb0ELb0ELb1ELb0ELb0ELb0ELb0ELb1ELb1ELb1ELb0EEENS1_21CollectiveEpilogueFwdINS6_IJSA_SC_SB_EEES9_SE_SG_Li384ELb1ELb1ELb1ELb0EEENS1_36VarlenDynamicPersistentTileSchedulerILi192ELi144ELi384ELi128ELb1ELb1ELb1ELb0ELb1ELb1EEEEEEEEEvNT_6ParamsE,"ax",@progbits
	.align	128
.text._ZN7cutlass13device_kernelIN5flash11enable_sm90INS1_16FlashAttnFwdSm90INS1_25CollectiveMainloopFwdSm90ILi2EN4cute5tupleIJNS5_1CILi1EEES8_S8_EEENS6_IJNS7_ILi192EEENS7_ILi144EEENS7_ILi96EEEEEELi96ENS_6half_tEfNS_4arch4Sm90ELb0ELb0ELb0ELb1ELb0ELb0ELb0ELb0ELb1ELb1ELb1ELb0EEENS1_21CollectiveEpilogueFwdINS6_IJSA_SC_SB_EEES9_SE_SG_Li384ELb1ELb1ELb1ELb0EEENS1_36VarlenDynamicPersistentTileSchedulerILi192ELi144ELi384ELi128ELb1ELb1ELb1ELb0ELb1ELb1EEEEEEEEEvNT_6ParamsE:
        .type           _ZN7cutlass13device_kernelIN5flash11enable_sm90INS1_16FlashAttnFwdSm90INS1_25CollectiveMainloopFwdSm90ILi2EN4cute5tupleIJNS5_1CILi1EEES8_S8_EEENS6_IJNS7_ILi192EEENS7_ILi144EEENS7_ILi96EEEEEELi96ENS_6half_tEfNS_4arch4Sm90ELb0ELb0ELb0ELb1ELb0ELb0ELb0ELb0ELb1ELb1ELb1ELb0EEENS1_21CollectiveEpilogueFwdINS6_IJSA_SC_SB_EEES9_SE_SG_Li384ELb1ELb1ELb1ELb0EEENS1_36VarlenDynamicPersistentTileSchedulerILi192ELi144ELi384ELi128ELb1ELb1ELb1ELb0ELb1ELb1EEEEEEEEEvNT_6ParamsE,@function
        .size           _ZN7cutlass13device_kernelIN5flash11enable_sm90INS1_16FlashAttnFwdSm90INS1_25CollectiveMainloopFwdSm90ILi2EN4cute5tupleIJNS5_1CILi1EEES8_S8_EEENS6_IJNS7_ILi192EEENS7_ILi144EEENS7_ILi96EEEEEELi96ENS_6half_tEfNS_4arch4Sm90ELb0ELb0ELb0ELb1ELb0ELb0ELb0ELb0ELb1ELb1ELb1ELb0EEENS1_21CollectiveEpilogueFwdINS6_IJSA_SC_SB_EEES9_SE_SG_Li384ELb1ELb1ELb1ELb0EEENS1_36VarlenDynamicPersistentTileSchedulerILi192ELi144ELi384ELi128ELb1ELb1ELb1ELb0ELb1ELb1EEEEEEEEEvNT_6ParamsE,(.L_x_73 - _ZN7cutlass13device_kernelIN5flash11enable_sm90INS1_16FlashAttnFwdSm90INS1_25CollectiveMainloopFwdSm90ILi2EN4cute5tupleIJNS5_1CILi1EEES8_S8_EEENS6_IJNS7_ILi192EEENS7_ILi144EEENS7_ILi96EEEEEELi96ENS_6half_tEfNS_4arch4Sm90ELb0ELb0ELb0ELb1ELb0ELb0ELb0ELb0ELb1ELb1ELb1ELb0EEENS1_21CollectiveEpilogueFwdINS6_IJSA_SC_SB_EEES9_SE_SG_Li384ELb1ELb1ELb1ELb0EEENS1_36VarlenDynamicPersistentTileSchedulerILi192ELi144ELi384ELi128ELb1ELb1ELb1ELb0ELb1ELb1EEEEEEEEEvNT_6ParamsE)
        .other          _ZN7cutlass13device_kernelIN5flash11enable_sm90INS1_16FlashAttnFwdSm90INS1_25CollectiveMainloopFwdSm90ILi2EN4cute5tupleIJNS5_1CILi1EEES8_S8_EEENS6_IJNS7_ILi192EEENS7_ILi144EEENS7_ILi96EEEEEELi96ENS_6half_tEfNS_4arch4Sm90ELb0ELb0ELb0ELb1ELb0ELb0ELb0ELb0ELb1ELb1ELb1ELb0EEENS1_21CollectiveEpilogueFwdINS6_IJSA_SC_SB_EEES9_SE_SG_Li384ELb1ELb1ELb1ELb0EEENS1_36VarlenDynamicPersistentTileSchedulerILi192ELi144ELi384ELi128ELb1ELb1ELb1ELb0ELb1ELb1EEEEEEEEEvNT_6ParamsE,@"STO_CUDA_ENTRY STV_DEFAULT"
_ZN7cutlass13device_kernelIN5flash11enable_sm90INS1_16FlashAttnFwdSm90INS1_25CollectiveMainloopFwdSm90ILi2EN4cute5tupleIJNS5_1CILi1EEES8_S8_EEENS6_IJNS7_ILi192EEENS7_ILi144EEENS7_ILi96EEEEEELi96ENS_6half_tEfNS_4arch4Sm90ELb0ELb0ELb0ELb1ELb0ELb0ELb0ELb0ELb1ELb1ELb1ELb0EEENS1_21CollectiveEpilogueFwdINS6_IJSA_SC_SB_EEES9_SE_SG_Li384ELb1ELb1ELb1ELb0EEENS1_36VarlenDynamicPersistentTileSchedulerILi192ELi144ELi384ELi128ELb1ELb1ELb1ELb0ELb1ELb1EEEEEEEEEvNT_6ParamsE:
[----:B------:R-:W-:Y:S01]  /*0000*/  LDC R1, c[0x0][0x37c] ;  /* 0x0000df00ff017b82 */ /* 0x000fe20000000800 */
[----:B------:R-:W-:Y:S05]  /*0010*/  EXIT ;  /* 0x000000000000794d */ /* 0x000fea0003800000 */
.L_x_28:
        /* <DEDUP_REMOVED lines=14> */
.L_x_73:


//--------------------- .text._ZN7cutlass13device_kernelIN5flash11enable_sm90INS1_16FlashAttnFwdSm90INS1_25CollectiveMainloopFwdSm90ILi2EN4cute5tupleIJNS5_1CILi1EEES8_S8_EEENS6_IJNS7_ILi192EEENS7_ILi144EEENS7_ILi96EEEEEELi96ENS_6half_tEfNS_4arch4Sm90ELb0ELb0ELb0ELb1ELb0ELb1ELb0ELb0ELb1ELb1ELb1ELb0EEENS1_21CollectiveEpilogueFwdINS6_IJSA_SC_SB_EEES9_SE_SG_Li384ELb1ELb1ELb1ELb0EEENS1_36VarlenDynamicPersistentTileSchedulerILi192ELi144ELi384ELi128ELb1ELb1ELb1ELb0ELb1ELb1EEEEEEEEEvNT_6ParamsE --------------------------
	.section	.text._ZN7cutlass13device_kernelIN5flash11enable_sm90INS1_16FlashAttnFwdSm90INS1_25CollectiveMainloopFwdSm90ILi2EN4cute5tupleIJNS5_1CILi1EEES8_S8_EEENS6_IJNS7_ILi192EEENS7_ILi144EEENS7_ILi96EEEEEELi96ENS_6half_tEfNS_4arch4Sm90ELb0ELb0ELb0ELb1ELb0ELb1ELb0ELb0ELb1ELb1ELb1ELb0EEENS1_21CollectiveEpilogueFwdINS6_IJSA_SC_SB_EEES9_SE_SG_Li384ELb1ELb1ELb1ELb0EEENS1_36VarlenDynamicPersistentTileSchedulerILi192ELi144ELi384ELi128ELb1ELb1ELb1ELb0ELb1ELb1EEEEEEEEEvNT_6ParamsE,"ax",@progbits
	.align	128
.text._ZN7cutlass13device_kernelIN5flash11enable_sm90INS1_16FlashAttnFwdSm90INS1_25CollectiveMainloopFwdSm90ILi2EN4cute5tupleIJNS5_1CILi1EEES8_S8_EEENS6_IJNS7_ILi192EEENS7_ILi144EEENS7_ILi96EEEEEELi96ENS_6half_tEfNS_4arch4Sm90ELb0ELb0ELb0ELb1ELb0ELb1ELb0ELb0ELb1ELb1ELb1ELb0EEENS1_21CollectiveEpilogueFwdINS6_IJSA_SC_SB_EEES9_SE_SG_Li384ELb1ELb1ELb1ELb0EEENS1_36VarlenDynamicPersistentTileSchedulerILi192ELi144ELi384ELi128ELb1ELb1ELb1ELb0ELb1ELb1EEEEEEEEEvNT_6ParamsE:
        .type           _ZN7cutlass13device_kernelIN5flash11enable_sm90INS1_16FlashAttnFwdSm90INS1_25CollectiveMainloopFwdSm90ILi2EN4cute5tupleIJNS5_1CILi1EEES8_S8_EEENS6_IJNS7_ILi192EEENS7_ILi144EEENS7_ILi96EEEEEELi96ENS_6half_tEfNS_4arch4Sm90ELb0ELb0ELb0ELb1ELb0ELb1ELb0ELb0ELb1ELb1ELb1ELb0EEENS1_21CollectiveEpilogueFwdINS6_IJSA_SC_SB_EEES9_SE_SG_Li384ELb1ELb1ELb1ELb0EEENS1_36VarlenDynamicPersistentTileSchedulerILi192ELi144ELi384ELi128ELb1ELb1ELb1ELb0ELb1ELb1EEEEEEEEEvNT_6ParamsE,@function
        .size           _ZN7cutlass13device_kernelIN5flash11enable_sm90INS1_16FlashAttnFwdSm90INS1_25CollectiveMainloopFwdSm90ILi2EN4cute5tupleIJNS5_1CILi1EEES8_S8_EEENS6_IJNS7_ILi192EEENS7_ILi144EEENS7_ILi96EEEEEELi96ENS_6half_tEfNS_4arch4Sm90ELb0ELb0ELb0ELb1ELb0ELb1ELb0ELb0ELb1ELb1ELb1ELb0EEENS1_21CollectiveEpilogueFwdINS6_IJSA_SC_SB_EEES9_SE_SG_Li384ELb1ELb1ELb1ELb0EEENS1_36VarlenDynamicPersistentTileSchedulerILi192ELi144ELi384ELi128ELb1ELb1ELb1ELb0ELb1ELb1EEEEEEEEEvNT_6ParamsE,(.L_x_74 - _ZN7cutlass13device_kernelIN5flash11enable_sm90INS1_16FlashAttnFwdSm90INS1_25CollectiveMainloopFwdSm90ILi2EN4cute5tupleIJNS5_1CILi1EEES8_S8_EEENS6_IJNS7_ILi192EEENS7_ILi144EEENS7_ILi96EEEEEELi96ENS_6half_tEfNS_4arch4Sm90ELb0ELb0ELb0ELb1ELb0ELb1ELb0ELb0ELb1ELb1ELb1ELb0EEENS1_21CollectiveEpilogueFwdINS6_IJSA_SC_SB_EEES9_SE_SG_Li384ELb1ELb1ELb1ELb0EEENS1_36VarlenDynamicPersistentTileSchedulerILi192ELi144ELi384ELi128ELb1ELb1ELb1ELb0ELb1ELb1EEEEEEEEEvNT_6ParamsE)
        .other          _ZN7cutlass13device_kernelIN5flash11enable_sm90INS1_16FlashAttnFwdSm90INS1_25CollectiveMainloopFwdSm90ILi2EN4cute5tupleIJNS5_1CILi1EEES8_S8_EEENS6_IJNS7_ILi192EEENS7_ILi144EEENS7_ILi96EEEEEELi96ENS_6half_tEfNS_4arch4Sm90ELb0ELb0ELb0ELb1ELb0ELb1ELb0ELb0ELb1ELb1ELb1ELb0EEENS1_21CollectiveEpilogueFwdINS6_IJSA_SC_SB_EEES9_SE_SG_Li384ELb1ELb1ELb1ELb0EEENS1_36VarlenDynamicPersistentTileSchedulerILi192ELi144ELi384ELi128ELb1ELb1ELb1ELb0ELb1ELb1EEEEEEEEEvNT_6ParamsE,@"STO_CUDA_ENTRY STV_DEFAULT"
_ZN7cutlass13device_kernelIN5flash11enable_sm90INS1_16FlashAttnFwdSm90INS1_25CollectiveMainloopFwdSm90ILi2EN4cute5tupleIJNS5_1CILi1EEES8_S8_EEENS6_IJNS7_ILi192EEENS7_ILi144EEENS7_ILi96EEEEEELi96ENS_6half_tEfNS_4arch4Sm90ELb0ELb0ELb0ELb1ELb0ELb1ELb0ELb0ELb1ELb1ELb1ELb0EEENS1_21CollectiveEpilogueFwdINS6_IJSA_SC_SB_EEES9_SE_SG_Li384ELb1ELb1ELb1ELb0EEENS1_36VarlenDynamicPersistentTileSchedulerILi192ELi144ELi384ELi128ELb1ELb1ELb1ELb0ELb1ELb1EEEEEEEEEvNT_6ParamsE:
[----:B------:R-:W-:Y:S01]  /*0000*/  LDC R1, c[0x0][0x37c] ;  /* 0x0000df00ff017b82 */ /* 0x000fe20000000800 */
[----:B------:R-:W-:Y:S05]  /*0010*/  EXIT ;  /* 0x000000000000794d */ /* 0x000fea0003800000 */
.L_x_29:
        /* <DEDUP_REMOVED lines=14> */
.L_x_74:


//--------------------- .text._ZN7cutlass13device_kernelIN5flash11enable_sm90INS1_16FlashAttnFwdSm90INS1_25CollectiveMainloopFwdSm90ILi2EN4cute5tupleIJNS5_1CILi1EEES8_S8_EEENS6_IJNS7_ILi192EEENS7_ILi128EEENS7_ILi96EEEEEELi96ENS_6half_tEfNS_4arch4Sm90ELb0ELb1ELb0ELb0ELb0ELb0ELb0ELb0ELb1ELb1ELb1ELb0EEENS1_21CollectiveEpilogueFwdINS6_IJSA_SC_SB_EEES9_SE_SG_Li384ELb0ELb1ELb1ELb0EEENS1_19SingleTileSchedulerILb0ELb1ELb1ELi192EEEEEEEEEvNT_6ParamsE --------------------------
	.section	.text._ZN7cutlass13device_kernelIN5flash11enable_sm90INS1_16FlashAttnFwdSm90INS1_25CollectiveMainloopFwdSm90ILi2EN4cute5tupleIJNS5_1CILi1EEES8_S8_EEENS6_IJNS7_ILi192EEENS7_ILi128EEENS7_ILi96EEEEEELi96ENS_6half_tEfNS_4arch4Sm90ELb0ELb1ELb0ELb0ELb0ELb0ELb0ELb0ELb1ELb1ELb1ELb0EEENS1_21CollectiveEpilogueFwdINS6_IJSA_SC_SB_EEES9_SE_SG_Li384ELb0ELb1ELb1ELb0EEENS1_19SingleTileSchedulerILb0ELb1ELb1ELi192EEEEEEEEEvNT_6ParamsE,"ax",@progbits
	.align	128
.text._ZN7cutlass13device_kernelIN5flash11enable_sm90INS1_16FlashAttnFwdSm90INS1_25CollectiveMainloopFwdSm90ILi2EN4cute5tupleIJNS5_1CILi1EEES8_S8_EEENS6_IJNS7_ILi192EEENS7_ILi128EEENS7_ILi96EEEEEELi96ENS_6half_tEfNS_4arch4Sm90ELb0ELb1ELb0ELb0ELb0ELb0ELb0ELb0ELb1ELb1ELb1ELb0EEENS1_21CollectiveEpilogueFwdINS6_IJSA_SC_SB_EEES9_SE_SG_Li384ELb0ELb1ELb1ELb0EEENS1_19SingleTileSchedulerILb0ELb1ELb1ELi192EEEEEEEEEvNT_6ParamsE:
        .type           _ZN7cutlass13device_kernelIN5flash11enable_sm90INS1_16FlashAttnFwdSm90INS1_25CollectiveMainloopFwdSm90ILi2EN4cute5tupleIJNS5_1CILi1EEES8_S8_EEENS6_IJNS7_ILi192EEENS7_ILi128EEENS7_ILi96EEEEEELi96ENS_6half_tEfNS_4arch4Sm90ELb0ELb1ELb0ELb0ELb0ELb0ELb0ELb0ELb1ELb1ELb1ELb0EEENS1_21CollectiveEpilogueFwdINS6_IJSA_SC_SB_EEES9_SE_SG_Li384ELb0ELb1ELb1ELb0EEENS1_19SingleTileSchedulerILb0ELb1ELb1ELi192EEEEEEEEEvNT_6ParamsE,@function
        .size           _ZN7cutlass13device_kernelIN5flash11enable_sm90INS1_16FlashAttnFwdSm90INS1_25CollectiveMainloopFwdSm90ILi2EN4cute5tupleIJNS5_1CILi1EEES8_S8_EEENS6_IJNS7_ILi192EEENS7_ILi128EEENS7_ILi96EEEEEELi96ENS_6half_tEfNS_4arch4Sm90ELb0ELb1ELb0ELb0ELb0ELb0ELb0ELb0ELb1ELb1ELb1ELb0EEENS1_21CollectiveEpilogueFwdINS6_IJSA_SC_SB_EEES9_SE_SG_Li384ELb0ELb1ELb1ELb0EEENS1_19SingleTileSchedulerILb0ELb1ELb1ELi192EEEEEEEEEvNT_6ParamsE,(.L_x_75 - _ZN7cutlass13device_kernelIN5flash11enable_sm90INS1_16FlashAttnFwdSm90INS1_25CollectiveMainloopFwdSm90ILi2EN4cute5tupleIJNS5_1CILi1EEES8_S8_EEENS6_IJNS7_ILi192EEENS7_ILi128EEENS7_ILi96EEEEEELi96ENS_6half_tEfNS_4arch4Sm90ELb0ELb1ELb0ELb0ELb0ELb0ELb0ELb0ELb1ELb1ELb1ELb0EEENS1_21CollectiveEpilogueFwdINS6_IJSA_SC_SB_EEES9_SE_SG_Li384ELb0ELb1ELb1ELb0EEENS1_19SingleTileSchedulerILb0ELb1ELb1ELi192EEEEEEEEEvNT_6ParamsE)
        .other          _ZN7cutlass13device_kernelIN5flash11enable_sm90INS1_16FlashAttnFwdSm90INS1_25CollectiveMainloopFwdSm90ILi2EN4cute5tupleIJNS5_1CILi1EEES8_S8_EEENS6_IJNS7_ILi192EEENS7_ILi128EEENS7_ILi96EEEEEELi96ENS_6half_tEfNS_4arch4Sm90ELb0ELb1ELb0ELb0ELb0ELb0ELb0ELb0ELb1ELb1ELb1ELb0EEENS1_21CollectiveEpilogueFwdINS6_IJSA_SC_SB_EEES9_SE_SG_Li384ELb0ELb1ELb1ELb0EEENS1_19SingleTileSchedulerILb0ELb1ELb1ELi192EEEEEEEEEvNT_6ParamsE,@"STO_CUDA_ENTRY STV_DEFAULT"
_ZN7cutlass13device_kernelIN5flash11enable_sm90INS1_16FlashAttnFwdSm90INS1_25CollectiveMainloopFwdSm90ILi2EN4cute5tupleIJNS5_1CILi1EEES8_S8_EEENS6_IJNS7_ILi192EEENS7_ILi128EEENS7_ILi96EEEEEELi96ENS_6half_tEfNS_4arch4Sm90ELb0ELb1ELb0ELb0ELb0ELb0ELb0ELb0ELb1ELb1ELb1ELb0EEENS1_21CollectiveEpilogueFwdINS6_IJSA_SC_SB_EEES9_SE_SG_Li384ELb0ELb1ELb1ELb0EEENS1_19SingleTileSchedulerILb0ELb1ELb1ELi192EEEEEEEEEvNT_6ParamsE:
[----:B------:R-:W-:Y:S01]  /*0000*/  LDC R1, c[0x0][0x37c] ;  /* 0x0000df00ff017b82 */ /* 0x000fe20000000800 */
[----:B------:R-:W-:Y:S05]  /*0010*/  EXIT ;  /* 0x000000000000794d */ /* 0x000fea0003800000 */
.L_x_30:
        /* <DEDUP_REMOVED lines=14> */
.L_x_75:


//--------------------- .text._ZN7cutlass13device_kernelIN5flash11enable_sm90INS1_16FlashAttnFwdSm90INS1_25CollectiveMainloopFwdSm90ILi2EN4cute5tupleIJNS5_1CILi1EEES8_S8_EEENS6_IJNS7_ILi192EEENS7_ILi128EEENS7_ILi96EEEEEELi96ENS_6half_tEfNS_4arch4Sm90ELb0ELb1ELb0ELb1ELb0ELb0ELb0ELb0ELb1ELb1ELb1ELb0EEENS1_21CollectiveEpilogueFwdINS6_IJSA_SC_SB_EEES9_SE_SG_Li384ELb1ELb1ELb1ELb0EEENS1_36VarlenDynamicPersistentTileSchedulerILi192ELi128ELi384ELi128ELb1ELb1ELb1ELb1ELb0ELb1EEEEEEEEEvNT_6ParamsE --------------------------
	.section	.text._ZN7cutlass13device_kernelIN5flash11enable_sm90INS1_16FlashAttnFwdSm90INS1_25CollectiveMainloopFwdSm90ILi2EN4cute5tupleIJNS5_1CILi1EEES8_S8_EEENS6_IJNS7_ILi192EEENS7_ILi128EEENS7_ILi96EEEEEELi96ENS_6half_tEfNS_4arch4Sm90ELb0ELb1ELb0ELb1ELb0ELb0ELb0ELb0ELb1ELb1ELb1ELb0EEENS1_21CollectiveEpilogueFwdINS6_IJSA_SC_SB_EEES9_SE_SG_Li384ELb1ELb1ELb1ELb0EEENS1_36VarlenDynamicPersistentTileSchedulerILi192ELi128ELi384ELi128ELb1ELb1ELb1ELb1ELb0ELb1EEEEEEEEEvNT_6ParamsE,"ax",@progbits
	.align	128
.text._ZN7cutlass13device_kernelIN5flash11enable_sm90INS1_16FlashAttnFwdSm90INS1_25CollectiveMainloopFwdSm90ILi2EN4cute5tupleIJNS5_1CILi1EEES8_S8_EEENS6_IJNS7_ILi192EEENS7_ILi128EEENS7_ILi96EEEEEELi96ENS_6half_tEfNS_4arch4Sm90ELb0ELb1ELb0ELb1ELb0ELb0ELb0ELb0ELb1ELb1ELb1ELb0EEENS1_21CollectiveEpilogueFwdINS6_IJSA_SC_SB_EEES9_SE_SG_Li384ELb1ELb1ELb1ELb0EEENS1_36VarlenDynamicPersistentTileSchedulerILi192ELi128ELi384ELi128ELb1ELb1ELb1ELb1ELb0ELb1EEEEEEEEEvNT_6ParamsE:
        .type           _ZN7cutlass13device_kernelIN5flash11enable_sm90INS1_16FlashAttnFwdSm90INS1_25CollectiveMainloopFwdSm90ILi2EN4cute5tupleIJNS5_1CILi1EEES8_S8_EEENS6_IJNS7_ILi192EEENS7_ILi128EEENS7_ILi96EEEEEELi96ENS_6half_tEfNS_4arch4Sm90ELb0ELb1ELb0ELb1ELb0ELb0ELb0ELb0ELb1ELb1ELb1ELb0EEENS1_21CollectiveEpilogueFwdINS6_IJSA_SC_SB_EEES9_SE_SG_Li384ELb1ELb1ELb1ELb0EEENS1_36VarlenDynamicPersistentTileSchedulerILi192ELi128ELi384ELi128ELb1ELb1ELb1ELb1ELb0ELb1EEEEEEEEEvNT_6ParamsE,@function
        .size           _ZN7cutlass13device_kernelIN5flash11enable_sm90INS1_16FlashAttnFwdSm90INS1_25CollectiveMainloopFwdSm90ILi2EN4cute5tupleIJNS5_1CILi1EEES8_S8_EEENS6_IJNS7_ILi192EEENS7_ILi128EEENS7_ILi96EEEEEELi96ENS_6half_tEfNS_4arch4Sm90ELb0ELb1ELb0ELb1ELb0ELb0ELb0ELb0ELb1ELb1ELb1ELb0EEENS1_21CollectiveEpilogueFwdINS6_IJSA_SC_SB_EEES9_SE_SG_Li384ELb1ELb1ELb1ELb0EEENS1_36VarlenDynamicPersistentTileSchedulerILi192ELi128ELi384ELi128ELb1ELb1ELb1ELb1ELb0ELb1EEEEEEEEEvNT_6ParamsE,(.L_x_76 - _ZN7cutlass13device_kernelIN5flash11enable_sm90INS1_16FlashAttnFwdSm90INS1_25CollectiveMainloopFwdSm90ILi2EN4cute5tupleIJNS5_1CILi1EEES8_S8_EEENS6_IJNS7_ILi192EEENS7_ILi128EEENS7_ILi96EEEEEELi96ENS_6half_tEfNS_4arch4Sm90ELb0ELb1ELb0ELb1ELb0ELb0ELb0ELb0ELb1ELb1ELb1ELb0EEENS1_21CollectiveEpilogueFwdINS6_IJSA_SC_SB_EEES9_SE_SG_Li384ELb1ELb1ELb1ELb0EEENS1_36VarlenDynamicPersistentTileSchedulerILi192ELi128ELi384ELi128ELb1ELb1ELb1ELb1ELb0ELb1EEEEEEEEEvNT_6ParamsE)
        .other          _ZN7cutlass13device_kernelIN5flash11enable_sm90INS1_16FlashAttnFwdSm90INS1_25CollectiveMainloopFwdSm90ILi2EN4cute5tupleIJNS5_1CILi1EEES8_S8_EEENS6_IJNS7_ILi192EEENS7_ILi128EEENS7_ILi96EEEEEELi96ENS_6half_tEfNS_4arch4Sm90ELb0ELb1ELb0ELb1ELb0ELb0ELb0ELb0ELb1ELb1ELb1ELb0EEENS1_21CollectiveEpilogueFwdINS6_IJSA_SC_SB_EEES9_SE_SG_Li384ELb1ELb1ELb1ELb0EEENS1_36VarlenDynamicPersistentTileSchedulerILi192ELi128ELi384ELi128ELb1ELb1ELb1ELb1ELb0ELb1EEEEEEEEEvNT_6ParamsE,@"STO_CUDA_ENTRY STV_DEFAULT"
_ZN7cutlass13device_kernelIN5flash11enable_sm90INS1_16FlashAttnFwdSm90INS1_25CollectiveMainloopFwdSm90ILi2EN4cute5tupleIJNS5_1CILi1EEES8_S8_EEENS6_IJNS7_ILi192EEENS7_ILi128EEENS7_ILi96EEEEEELi96ENS_6half_tEfNS_4arch4Sm90ELb0ELb1ELb0ELb1ELb0ELb0ELb0ELb0ELb1ELb1ELb1ELb0EEENS1_21CollectiveEpilogueFwdINS6_IJSA_SC_SB_EEES9_SE_SG_Li384ELb1ELb1ELb1ELb0EEENS1_36VarlenDynamicPersistentTileSchedulerILi192ELi128ELi384ELi128ELb1ELb1ELb1ELb1ELb0ELb1EEEEEEEEEvNT_6ParamsE:
[----:B------:R-:W-:Y:S01]  /*0000*/  LDC R1, c[0x0][0x37c] ;  /* 0x0000df00ff017b82 */ /* 0x000fe20000000800 */
[----:B------:R-:W-:Y:S05]  /*0010*/  EXIT ;  /* 0x000000000000794d */ /* 0x000fea0003800000 */
.L_x_31:
        /* <DEDUP_REMOVED lines=14> */
.L_x_76:


//--------------------- .text._ZN7cutlass13device_kernelIN5flash11enable_sm90INS1_16FlashAttnFwdSm90INS1_25CollectiveMainloopFwdSm90ILi2EN4cute5tupleIJNS5_1CILi1EEES8_S8_EEENS6_IJNS7_ILi192EEENS7_ILi128EEENS7_ILi96EEEEEELi96ENS_6half_tEfNS_4arch4Sm90ELb0ELb1ELb0ELb1ELb0ELb1ELb0ELb0ELb1ELb1ELb1ELb0EEENS1_21CollectiveEpilogueFwdINS6_IJSA_SC_SB_EEES9_SE_SG_Li384ELb1ELb1ELb1ELb0EEENS1_36VarlenDynamicPersistentTileSchedulerILi192ELi128ELi384ELi128ELb1ELb1ELb1ELb1ELb0ELb1EEEEEEEEEvNT_6ParamsE --------------------------
	.section	.text._ZN7cutlass13device_kernelIN5flash11enable_sm90INS1_16FlashAttnFwdSm90INS1_25CollectiveMainloopFwdSm90ILi2EN4cute5tupleIJNS5_1CILi1EEES8_S8_EEENS6_IJNS7_ILi192EEENS7_ILi128EEENS7_ILi96EEEEEELi96ENS_6half_tEfNS_4arch4Sm90ELb0ELb1ELb0ELb1ELb0ELb1ELb0ELb0ELb1ELb1ELb1ELb0EEENS1_21CollectiveEpilogueFwdINS6_IJSA_SC_SB_EEES9_SE_SG_Li384ELb1ELb1ELb1ELb0EEENS1_36VarlenDynamicPersistentTileSchedulerILi192ELi128ELi384ELi128ELb1ELb1ELb1ELb1ELb0ELb1EEEEEEEEEvNT_6ParamsE,"ax",@progbits
	.align	128
.text._ZN7cutlass13device_kernelIN5flash11enable_sm90INS1_16FlashAttnFwdSm90INS1_25CollectiveMainloopFwdSm90ILi2EN4cute5tupleIJNS5_1CILi1EEES8_S8_EEENS6_IJNS7_ILi192EEENS7_ILi128EEENS7_ILi96EEEEEELi96ENS_6half_tEfNS_4arch4Sm90ELb0ELb1ELb0ELb1ELb0ELb1ELb0ELb0ELb1ELb1ELb1ELb0EEENS1_21CollectiveEpilogueFwdINS6_IJSA_SC_SB_EEES9_SE_SG_Li384ELb1ELb1ELb1ELb0EEENS1_36VarlenDynamicPersistentTileSchedulerILi192ELi128ELi384ELi128ELb1ELb1ELb1ELb1ELb0ELb1EEEEEEEEEvNT_6ParamsE:
        .type           _ZN7cutlass13device_kernelIN5flash11enable_sm90INS1_16FlashAttnFwdSm90INS1_25CollectiveMainloopFwdSm90ILi2EN4cute5tupleIJNS5_1CILi1EEES8_S8_EEENS6_IJNS7_ILi192EEENS7_ILi128EEENS7_ILi96EEEEEELi96ENS_6half_tEfNS_4arch4Sm90ELb0ELb1ELb0ELb1ELb0ELb1ELb0ELb0ELb1ELb1ELb1ELb0EEENS1_21CollectiveEpilogueFwdINS6_IJSA_SC_SB_EEES9_SE_SG_Li384ELb1ELb1ELb1ELb0EEENS1_36VarlenDynamicPersistentTileSchedulerILi192ELi128ELi384ELi128ELb1ELb1ELb1ELb1ELb0ELb1EEEEEEEEEvNT_6ParamsE,@function
        .size           _ZN7cutlass13device_kernelIN5flash11enable_sm90INS1_16FlashAttnFwdSm90INS1_25CollectiveMainloopFwdSm90ILi2EN4cute5tupleIJNS5_1CILi1EEES8_S8_EEENS6_IJNS7_ILi192EEENS7_ILi128EEENS7_ILi96EEEEEELi96ENS_6half_tEfNS_4arch4Sm90ELb0ELb1ELb0ELb1ELb0ELb1ELb0ELb0ELb1ELb1ELb1ELb0EEENS1_21CollectiveEpilogueFwdINS6_IJSA_SC_SB_EEES9_SE_SG_Li384ELb1ELb1ELb1ELb0EEENS1_36VarlenDynamicPersistentTileSchedulerILi192ELi128ELi384ELi128ELb1ELb1ELb1ELb1ELb0ELb1EEEEEEEEEvNT_6ParamsE,(.L_x_77 - _ZN7cutlass13device_kernelIN5flash11enable_sm90INS1_16FlashAttnFwdSm90INS1_25CollectiveMainloopFwdSm90ILi2EN4cute5tupleIJNS5_1CILi1EEES8_S8_EEENS6_IJNS7_ILi192EEENS7_ILi128EEENS7_ILi96EEEEEELi96ENS_6half_tEfNS_4arch4Sm90ELb0ELb1ELb0ELb1ELb0ELb1ELb0ELb0ELb1ELb1ELb1ELb0EEENS1_21CollectiveEpilogueFwdINS6_IJSA_SC_SB_EEES9_SE_SG_Li384ELb1ELb1ELb1ELb0EEENS1_36VarlenDynamicPersistentTileSchedulerILi192ELi128ELi384ELi128ELb1ELb1ELb1ELb1ELb0ELb1EEEEEEEEEvNT_6ParamsE)
        .other          _ZN7cutlass13device_kernelIN5flash11enable_sm90INS1_16FlashAttnFwdSm90INS1_25CollectiveMainloopFwdSm90ILi2EN4cute5tupleIJNS5_1CILi1EEES8_S8_EEENS6_IJNS7_ILi192EEENS7_ILi128EEENS7_ILi96EEEEEELi96ENS_6half_tEfNS_4arch4Sm90ELb0ELb1ELb0ELb1ELb0ELb1ELb0ELb0ELb1ELb1ELb1ELb0EEENS1_21CollectiveEpilogueFwdINS6_IJSA_SC_SB_EEES9_SE_SG_Li384ELb1ELb1ELb1ELb0EEENS1_36VarlenDynamicPersistentTileSchedulerILi192ELi128ELi384ELi128ELb1ELb1ELb1ELb1ELb0ELb1EEEEEEEEEvNT_6ParamsE,@"STO_CUDA_ENTRY STV_DEFAULT"
_ZN7cutlass13device_kernelIN5flash11enable_sm90INS1_16FlashAttnFwdSm90INS1_25CollectiveMainloopFwdSm90ILi2EN4cute5tupleIJNS5_1CILi1EEES8_S8_EEENS6_IJNS7_ILi192EEENS7_ILi128EEENS7_ILi96EEEEEELi96ENS_6half_tEfNS_4arch4Sm90ELb0ELb1ELb0ELb1ELb0ELb1ELb0ELb0ELb1ELb1ELb1ELb0EEENS1_21CollectiveEpilogueFwdINS6_IJSA_SC_SB_EEES9_SE_SG_Li384ELb1ELb1ELb1ELb0EEENS1_36VarlenDynamicPersistentTileSchedulerILi192ELi128ELi384ELi128ELb1ELb1ELb1ELb1ELb0ELb1EEEEEEEEEvNT_6ParamsE:
[----:B------:R-:W-:Y:S01]  /*0000*/  LDC R1, c[0x0][0x37c] ;  /* 0x0000df00ff017b82 */ /* 0x000fe20000000800 */
[----:B------:R-:W-:Y:S05]  /*0010*/  EXIT ;  /* 0x000000000000794d */ /* 0x000fea0003800000 */
.L_x_32:
        /* <DEDUP_REMOVED lines=14> */
.L_x_77:


//--------------------- .text._ZN7cutlass13device_kernelIN5flash11enable_sm90INS1_16FlashAttnFwdSm90INS1_25CollectiveMainloopFwdSm90ILi2EN4cute5tupleIJNS5_1CILi1EEES8_S8_EEENS6_IJNS7_ILi192EEENS7_ILi144EEENS7_ILi96EEEEEELi96ENS_6half_tEfNS_4arch4Sm90ELb1ELb0ELb0ELb0ELb0ELb0ELb0ELb0ELb1ELb1ELb1ELb0EEENS1_21CollectiveEpilogueFwdINS6_IJSA_SC_SB_EEES9_SE_SG_Li384ELb0ELb1ELb1ELb0EEENS1_19SingleTileSchedulerILb0ELb1ELb1ELi192EEEEEEEEEvNT_6ParamsE --------------------------
	.section	.text._ZN7cutlass13device_kernelIN5flash11enable_sm90INS1_16FlashAttnFwdSm90INS1_25CollectiveMainloopFwdSm90ILi2EN4cute5tupleIJNS5_1CILi1EEES8_S8_EEENS6_IJNS7_ILi192EEENS7_ILi144EEENS7_ILi96EEEEEELi96ENS_6half_tEfNS_4arch4Sm90ELb1ELb0ELb0ELb0ELb0ELb0ELb0ELb0ELb1ELb1ELb1ELb0EEENS1_21CollectiveEpilogueFwdINS6_IJSA_SC_SB_EEES9_SE_SG_Li384ELb0ELb1ELb1ELb0EEENS1_19SingleTileSchedulerILb0ELb1ELb1ELi192EEEEEEEEEvNT_6ParamsE,"ax",@progbits
	.align	128
.text._ZN7cutlass13device_kernelIN5flash11enable_sm90INS1_16FlashAttnFwdSm90INS1_25CollectiveMainloopFwdSm90ILi2EN4cute5tupleIJNS5_1CILi1EEES8_S8_EEENS6_IJNS7_ILi192EEENS7_ILi144EEENS7_ILi96EEEEEELi96ENS_6half_tEfNS_4arch4Sm90ELb1ELb0ELb0ELb0ELb0ELb0ELb0ELb0ELb1ELb1ELb1ELb0EEENS1_21CollectiveEpilogueFwdINS6_IJSA_SC_SB_EEES9_SE_SG_Li384ELb0ELb1ELb1ELb0EEENS1_19SingleTileSchedulerILb0ELb1ELb1ELi192EEEEEEEEEvNT_6ParamsE:
        .type           _ZN7cutlass13device_kernelIN5flash11enable_sm90INS1_16FlashAttnFwdSm90INS1_25CollectiveMainloopFwdSm90ILi2EN4cute5tupleIJNS5_1CILi1EEES8_S8_EEENS6_IJNS7_ILi192EEENS7_ILi144EEENS7_ILi96EEEEEELi96ENS_6half_tEfNS_4arch4Sm90ELb1ELb0ELb0ELb0ELb0ELb0ELb0ELb0ELb1ELb1ELb1ELb0EEENS1_21CollectiveEpilogueFwdINS6_IJSA_SC_SB_EEES9_SE_SG_Li384ELb0ELb1ELb1ELb0EEENS1_19SingleTileSchedulerILb0ELb1ELb1ELi192EEEEEEEEEvNT_6ParamsE,@function
        .size           _ZN7cutlass13device_kernelIN5flash11enable_sm90INS1_16FlashAttnFwdSm90INS1_25CollectiveMainloopFwdSm90ILi2EN4cute5tupleIJNS5_1CILi1EEES8_S8_EEENS6_IJNS7_ILi192EEENS7_ILi144EEENS7_ILi96EEEEEELi96ENS_6half_tEfNS_4arch4Sm90ELb1ELb0ELb0ELb0ELb0ELb0ELb0ELb0ELb1ELb1ELb1ELb0EEENS1_21CollectiveEpilogueFwdINS6_IJSA_SC_SB_EEES9_SE_SG_Li384ELb0ELb1ELb1ELb0EEENS1_19SingleTileSchedulerILb0ELb1ELb1ELi192EEEEEEEEEvNT_6ParamsE,(.L_x_78 - _ZN7cutlass13device_kernelIN5flash11enable_sm90INS1_16FlashAttnFwdSm90INS1_25CollectiveMainloopFwdSm90ILi2EN4cute5tupleIJNS5_1CILi1EEES8_S8_EEENS6_IJNS7_ILi192EEENS7_ILi144EEENS7_ILi96EEEEEELi96ENS_6half_tEfNS_4arch4Sm90ELb1ELb0ELb0ELb0ELb0ELb0ELb0ELb0ELb1ELb1ELb1ELb0EEENS1_21CollectiveEpilogueFwdINS6_IJSA_SC_SB_EEES9_SE_SG_Li384ELb0ELb1ELb1ELb0EEENS1_19SingleTileSchedulerILb0ELb1ELb1ELi192EEEEEEEEEvNT_6ParamsE)
        .other          _ZN7cutlass13device_kernelIN5flash11enable_sm90INS1_16FlashAttnFwdSm90INS1_25CollectiveMainloopFwdSm90ILi2EN4cute5tupleIJNS5_1CILi1EEES8_S8_EEENS6_IJNS7_ILi192EEENS7_ILi144EEENS7_ILi96EEEEEELi96ENS_6half_tEfNS_4arch4Sm90ELb1ELb0ELb0ELb0ELb0ELb0ELb0ELb0ELb1ELb1ELb1ELb0EEENS1_21CollectiveEpilogueFwdINS6_IJSA_SC_SB_EEES9_SE_SG_Li384ELb0ELb1ELb1ELb0EEENS1_19SingleTileSchedulerILb0ELb1ELb1ELi192EEEEEEEEEvNT_6ParamsE,@"STO_CUDA_ENTRY STV_DEFAULT"
_ZN7cutlass13device_kernelIN5flash11enable_sm90INS1_16FlashAttnFwdSm90INS1_25CollectiveMainloopFwdSm90ILi2EN4cute5tupleIJNS5_1CILi1EEES8_S8_EEENS6_IJNS7_ILi192EEENS7_ILi144EEENS7_ILi96EEEEEELi96ENS_6half_tEfNS_4arch4Sm90ELb1ELb0ELb0ELb0ELb0ELb0ELb0ELb0ELb1ELb1ELb1ELb0EEENS1_21CollectiveEpilogueFwdINS6_IJSA_SC_SB_EEES9_SE_SG_Li384ELb0ELb1ELb1ELb0EEENS1_19SingleTileSchedulerILb0ELb1ELb1ELi192EEEEEEEEEvNT_6ParamsE:
[----:B------:R-:W-:Y:S01]  /*0000*/  LDC R1, c[0x0][0x37c] ;  /* 0x0000df00ff017b82 */ /* 0x000fe20000000800 */
[----:B------:R-:W-:Y:S05]  /*0010*/  EXIT ;  /* 0x000000000000794d */ /* 0x000fea0003800000 */
.L_x_33:
        /* <DEDUP_REMOVED lines=14> */
.L_x_78:


//--------------------- .text._ZN7cutlass13device_kernelIN5flash11enable_sm90INS1_16FlashAttnFwdSm90INS1_25CollectiveMainloopFwdSm90ILi2EN4cute5tupleIJNS5_1CILi1EEES8_S8_EEENS6_IJNS7_ILi192EEENS7_ILi144EEENS7_ILi96EEEEEELi96ENS_6half_tEfNS_4arch4Sm90ELb1ELb0ELb0ELb1ELb0ELb0ELb0ELb0ELb1ELb1ELb1ELb0EEENS1_21CollectiveEpilogueFwdINS6_IJSA_SC_SB_EEES9_SE_SG_Li384ELb1ELb1ELb1ELb0EEENS1_36VarlenDynamicPersistentTileSchedulerILi192ELi144ELi384ELi128ELb1ELb1ELb1ELb1ELb1ELb1EEEEEEEEEvNT_6ParamsE --------------------------
	.section	.text._ZN7cutlass13device_kernelIN5flash11enable_sm90INS1_16FlashAttnFwdSm90INS1_25CollectiveMainloopFwdSm90ILi2EN4cute5tupleIJNS5_1CILi1EEES8_S8_EEENS6_IJNS7_ILi192EEENS7_ILi144EEENS7_ILi96EEEEEELi96ENS_6half_tEfNS_4arch4Sm90ELb1ELb0ELb0ELb1ELb0ELb0ELb0ELb0ELb1ELb1ELb1ELb0EEENS1_21CollectiveEpilogueFwdINS6_IJSA_SC_SB_EEES9_SE_SG_Li384ELb1ELb1ELb1ELb0EEENS1_36VarlenDynamicPersistentTileSchedulerILi192ELi144ELi384ELi128ELb1ELb1ELb1ELb1ELb1ELb1EEEEEEEEEvNT_6ParamsE,"ax",@progbits
	.align	128
.text._ZN7cutlass13device_kernelIN5flash11enable_sm90INS1_16FlashAttnFwdSm90INS1_25CollectiveMainloopFwdSm90ILi2EN4cute5tupleIJNS5_1CILi1EEES8_S8_EEENS6_IJNS7_ILi192EEENS7_ILi144EEENS7_ILi96EEEEEELi96ENS_6half_tEfNS_4arch4Sm90ELb1ELb0ELb0ELb1ELb0ELb0ELb0ELb0ELb1ELb1ELb1ELb0EEENS1_21CollectiveEpilogueFwdINS6_IJSA_SC_SB_EEES9_SE_SG_Li384ELb1ELb1ELb1ELb0EEENS1_36VarlenDynamicPersistentTileSchedulerILi192ELi144ELi384ELi128ELb1ELb1ELb1ELb1ELb1ELb1EEEEEEEEEvNT_6ParamsE:
        .type           _ZN7cutlass13device_kernelIN5flash11enable_sm90INS1_16FlashAttnFwdSm90INS1_25CollectiveMainloopFwdSm90ILi2EN4cute5tupleIJNS5_1CILi1EEES8_S8_EEENS6_IJNS7_ILi192EEENS7_ILi144EEENS7_ILi96EEEEEELi96ENS_6half_tEfNS_4arch4Sm90ELb1ELb0ELb0ELb1ELb0ELb0ELb0ELb0ELb1ELb1ELb1ELb0EEENS1_21CollectiveEpilogueFwdINS6_IJSA_SC_SB_EEES9_SE_SG_Li384ELb1ELb1ELb1ELb0EEENS1_36VarlenDynamicPersistentTileSchedulerILi192ELi144ELi384ELi128ELb1ELb1ELb1ELb1ELb1ELb1EEEEEEEEEvNT_6ParamsE,@function
        .size           _ZN7cutlass13device_kernelIN5flash11enable_sm90INS1_16FlashAttnFwdSm90INS1_25CollectiveMainloopFwdSm90ILi2EN4cute5tupleIJNS5_1CILi1EEES8_S8_EEENS6_IJNS7_ILi192EEENS7_ILi144EEENS7_ILi96EEEEEELi96ENS_6half_tEfNS_4arch4Sm90ELb1ELb0ELb0ELb1ELb0ELb0ELb0ELb0ELb1ELb1ELb1ELb0EEENS1_21CollectiveEpilogueFwdINS6_IJSA_SC_SB_EEES9_SE_SG_Li384ELb1ELb1ELb1ELb0EEENS1_36VarlenDynamicPersistentTileSchedulerILi192ELi144ELi384ELi128ELb1ELb1ELb1ELb1ELb1ELb1EEEEEEEEEvNT_6ParamsE,(.L_x_79 - _ZN7cutlass13device_kernelIN5flash11enable_sm90INS1_16FlashAttnFwdSm90INS1_25CollectiveMainloopFwdSm90ILi2EN4cute5tupleIJNS5_1CILi1EEES8_S8_EEENS6_IJNS7_ILi192EEENS7_ILi144EEENS7_ILi96EEEEEELi96ENS_6half_tEfNS_4arch4Sm90ELb1ELb0ELb0ELb1ELb0ELb0ELb0ELb0ELb1ELb1ELb1ELb0EEENS1_21CollectiveEpilogueFwdINS6_IJSA_SC_SB_EEES9_SE_SG_Li384ELb1ELb1ELb1ELb0EEENS1_36VarlenDynamicPersistentTileSchedulerILi192ELi144ELi384ELi128ELb1ELb1ELb1ELb1ELb1ELb1EEEEEEEEEvNT_6ParamsE)
        .other          _ZN7cutlass13device_kernelIN5flash11enable_sm90INS1_16FlashAttnFwdSm90INS1_25CollectiveMainloopFwdSm90ILi2EN4cute5tupleIJNS5_1CILi1EEES8_S8_EEENS6_IJNS7_ILi192EEENS7_ILi144EEENS7_ILi96EEEEEELi96ENS_6half_tEfNS_4arch4Sm90ELb1ELb0ELb0ELb1ELb0ELb0ELb0ELb0ELb1ELb1ELb1ELb0EEENS1_21CollectiveEpilogueFwdINS6_IJSA_SC_SB_EEES9_SE_SG_Li384ELb1ELb1ELb1ELb0EEENS1_36VarlenDynamicPersistentTileSchedulerILi192ELi144ELi384ELi128ELb1ELb1ELb1ELb1ELb1ELb1EEEEEEEEEvNT_6ParamsE,@"STO_CUDA_ENTRY STV_DEFAULT"
_ZN7cutlass13device_kernelIN5flash11enable_sm90INS1_16FlashAttnFwdSm90INS1_25CollectiveMainloopFwdSm90ILi2EN4cute5tupleIJNS5_1CILi1EEES8_S8_EEENS6_IJNS7_ILi192EEENS7_ILi144EEENS7_ILi96EEEEEELi96ENS_6half_tEfNS_4arch4Sm90ELb1ELb0ELb0ELb1ELb0ELb0ELb0ELb0ELb1ELb1ELb1ELb0EEENS1_21CollectiveEpilogueFwdINS6_IJSA_SC_SB_EEES9_SE_SG_Li384ELb1ELb1ELb1ELb0EEENS1_36VarlenDynamicPersistentTileSchedulerILi192ELi144ELi384ELi128ELb1ELb1ELb1ELb1ELb1ELb1EEEEEEEEEvNT_6ParamsE:
[----:B------:R-:W-:Y:S01]  /*0000*/  LDC R1, c[0x0][0x37c] ;  /* 0x0000df00ff017b82 */ /* 0x000fe20000000800 */
[----:B------:R-:W-:Y:S05]  /*0010*/  EXIT ;  /* 0x000000000000794d */ /* 0x000fea0003800000 */
.L_x_34:
        /* <DEDUP_REMOVED lines=14> */
.L_x_79:


//--------------------- .text._ZN7cutlass13device_kernelIN5flash11enable_sm90INS1_16FlashAttnFwdSm90INS1_25CollectiveMainloopFwdSm90ILi2EN4cute5tupleIJNS5_1CILi1EEES8_S8_EEENS6_IJNS7_ILi192EEENS7_ILi144EEENS7_ILi96EEEEEELi96ENS_6half_tEfNS_4arch4Sm90ELb1ELb0ELb0ELb1ELb0ELb1ELb0ELb0ELb1ELb1ELb1ELb0EEENS1_21CollectiveEpilogueFwdINS6_IJSA_SC_SB_EEES9_SE_SG_Li384ELb1ELb1ELb1ELb0EEENS1_36VarlenDynamicPersistentTileSchedulerILi192ELi144ELi384ELi128ELb1ELb1ELb1ELb1ELb1ELb1EEEEEEEEEvNT_6ParamsE --------------------------
	.section	.text._ZN7cutlass13device_kernelIN5flash11enable_sm90INS1_16FlashAttnFwdSm90INS1_25CollectiveMainloopFwdSm90ILi2EN4cute5tupleIJNS5_1CILi1EEES8_S8_EEENS6_IJNS7_ILi192EEENS7_ILi144EEENS7_ILi96EEEEEELi96ENS_6half_tEfNS_4arch4Sm90ELb1ELb0ELb0ELb1ELb0ELb1ELb0ELb0ELb1ELb1ELb1ELb0EEENS1_21CollectiveEpilogueFwdINS6_IJSA_SC_SB_EEES9_SE_SG_Li384ELb1ELb1ELb1ELb0EEENS1_36VarlenDynamicPersistentTileSchedulerILi192ELi144ELi384ELi128ELb1ELb1ELb1ELb1ELb1ELb1EEEEEEEEEvNT_6ParamsE,"ax",@progbits
	.align	128
.text._ZN7cutlass13device_kernelIN5flash11enable_sm90INS1_16FlashAttnFwdSm90INS1_25CollectiveMainloopFwdSm90ILi2EN4cute5tupleIJNS5_1CILi1EEES8_S8_EEENS6_IJNS7_ILi192EEENS7_ILi144EEENS7_ILi96EEEEEELi96ENS_6half_tEfNS_4arch4Sm90ELb1ELb0ELb0ELb1ELb0ELb1ELb0ELb0ELb1ELb1ELb1ELb0EEENS1_21CollectiveEpilogueFwdINS6_IJSA_SC_SB_EEES9_SE_SG_Li384ELb1ELb1ELb1ELb0EEENS1_36VarlenDynamicPersistentTileSchedulerILi192ELi144ELi384ELi128ELb1ELb1ELb1ELb1ELb1ELb1EEEEEEEEEvNT_6ParamsE:
        .type           _ZN7cutlass13device_kernelIN5flash11enable_sm90INS1_16FlashAttnFwdSm90INS1_25CollectiveMainloopFwdSm90ILi2EN4cute5tupleIJNS5_1CILi1EEES8_S8_EEENS6_IJNS7_ILi192EEENS7_ILi144EEENS7_ILi96EEEEEELi96ENS_6half_tEfNS_4arch4Sm90ELb1ELb0ELb0ELb1ELb0ELb1ELb0ELb0ELb1ELb1ELb1ELb0EEENS1_21CollectiveEpilogueFwdINS6_IJSA_SC_SB_EEES9_SE_SG_Li384ELb1ELb1ELb1ELb0EEENS1_36VarlenDynamicPersistentTileSchedulerILi192ELi144ELi384ELi128ELb1ELb1ELb1ELb1ELb1ELb1EEEEEEEEEvNT_6ParamsE,@function
        .size           _ZN7cutlass13device_kernelIN5flash11enable_sm90INS1_16FlashAttnFwdSm90INS1_25CollectiveMainloopFwdSm90ILi2EN4cute5tupleIJNS5_1CILi1EEES8_S8_EEENS6_IJNS7_ILi192EEENS7_ILi144EEENS7_ILi96EEEEEELi96ENS_6half_tEfNS_4arch4Sm90ELb1ELb0ELb0ELb1ELb0ELb1ELb0ELb0ELb1ELb1ELb1ELb0EEENS1_21CollectiveEpilogueFwdINS6_IJSA_SC_SB_EEES9_SE_SG_Li384ELb1ELb1ELb1ELb0EEENS1_36VarlenDynamicPersistentTileSchedulerILi192ELi144ELi384ELi128ELb1ELb1ELb1ELb1ELb1ELb1EEEEEEEEEvNT_6ParamsE,(.L_x_80 - _ZN7cutlass13device_kernelIN5flash11enable_sm90INS1_16FlashAttnFwdSm90INS1_25CollectiveMainloopFwdSm90ILi2EN4cute5tupleIJNS5_1CILi1EEES8_S8_EEENS6_IJNS7_ILi192EEENS7_ILi144EEENS7_ILi96EEEEEELi96ENS_6half_tEfNS_4arch4Sm90ELb1ELb0ELb0ELb1ELb0ELb1ELb0ELb0ELb1ELb1ELb1ELb0EEENS1_21CollectiveEpilogueFwdINS6_IJSA_SC_SB_EEES9_SE_SG_Li384ELb1ELb1ELb1ELb0EEENS1_36VarlenDynamicPersistentTileSchedulerILi192ELi144ELi384ELi128ELb1ELb1ELb1ELb1ELb1ELb1EEEEEEEEEvNT_6ParamsE)
        .other          _ZN7cutlass13device_kernelIN5flash11enable_sm90INS1_16FlashAttnFwdSm90INS1_25CollectiveMainloopFwdSm90ILi2EN4cute5tupleIJNS5_1CILi1EEES8_S8_EEENS6_IJNS7_ILi192EEENS7_ILi144EEENS7_ILi96EEEEEELi96ENS_6half_tEfNS_4arch4Sm90ELb1ELb0ELb0ELb1ELb0ELb1ELb0ELb0ELb1ELb1ELb1ELb0EEENS1_21CollectiveEpilogueFwdINS6_IJSA_SC_SB_EEES9_SE_SG_Li384ELb1ELb1ELb1ELb0EEENS1_36VarlenDynamicPersistentTileSchedulerILi192ELi144ELi384ELi128ELb1ELb1ELb1ELb1ELb1ELb1EEEEEEEEEvNT_6ParamsE,@"STO_CUDA_ENTRY STV_DEFAULT"
_ZN7cutlass13device_kernelIN5flash11enable_sm90INS1_16FlashAttnFwdSm90INS1_25CollectiveMainloopFwdSm90ILi2EN4cute5tupleIJNS5_1CILi1EEES8_S8_EEENS6_IJNS7_ILi192EEENS7_ILi144EEENS7_ILi96EEEEEELi96ENS_6half_tEfNS_4arch4Sm90ELb1ELb0ELb0ELb1ELb0ELb1ELb0ELb0ELb1ELb1ELb1ELb0EEENS1_21CollectiveEpilogueFwdINS6_IJSA_SC_SB_EEES9_SE_SG_Li384ELb1ELb1ELb1ELb0EEENS1_36VarlenDynamicPersistentTileSchedulerILi192ELi144ELi384ELi128ELb1ELb1ELb1ELb1ELb1ELb1EEEEEEEEEvNT_6ParamsE:
[----:B------:R-:W-:Y:S01]  /*0000*/  LDC R1, c[0x0][0x37c] ;  /* 0x0000df00ff017b82 */ /* 0x000fe20000000800 */
[----:B------:R-:W-:Y:S05]  /*0010*/  EXIT ;  /* 0x000000000000794d */ /* 0x000fea0003800000 */
.L_x_35:
        /* <DEDUP_REMOVED lines=14> */
.L_x_80:


//--------------------- .text._ZN7cutlass13device_kernelIN5flash11enable_sm90INS1_16FlashAttnFwdSm90INS1_25CollectiveMainloopFwdSm90ILi2EN4cute5tupleIJNS5_1CILi1EEES8_S8_EEENS6_IJNS7_ILi192EEESA_NS7_ILi64EEEEEELi64ENS_6half_tEfNS_4arch4Sm90ELb0ELb0ELb0ELb0ELb0ELb0ELb0ELb0ELb1ELb1ELb1ELb0EEENS1_21CollectiveEpilogueFwdINS6_IJSA_SB_SA_EEES9_SD_SF_Li384ELb0ELb1ELb1ELb0EEENS1_19SingleTileSchedulerILb0ELb1ELb1ELi192EEEEEEEEEvNT_6ParamsE --------------------------
	.section	.text._ZN7cutlass13device_kernelIN5flash11enable_sm90INS1_16FlashAttnFwdSm90INS1_25CollectiveMainloopFwdSm90ILi2EN4cute5tupleIJNS5_1CILi1EEES8_S8_EEENS6_IJNS7_ILi192EEESA_NS7_ILi64EEEEEELi64ENS_6half_tEfNS_4arch4Sm90ELb0ELb0ELb0ELb0ELb0ELb0ELb0ELb0ELb1ELb1ELb1ELb0EEENS1_21CollectiveEpilogueFwdINS6_IJSA_SB_SA_EEES9_SD_SF_Li384ELb0ELb1ELb1ELb0EEENS1_19SingleTileSchedulerILb0ELb1ELb1ELi192EEEEEEEEEvNT_6ParamsE,"ax",@progbits
	.align	128
.text._ZN7cutlass13device_kernelIN5flash11enable_sm90INS1_16FlashAttnFwdSm90INS1_25CollectiveMainloopFwdSm90ILi2EN4cute5tupleIJNS5_1CILi1EEES8_S8_EEENS6_IJNS7_ILi192EEESA_NS7_ILi64EEEEEELi64ENS_6half_tEfNS_4arch4Sm90ELb0ELb0ELb0ELb0ELb0ELb0ELb0ELb0ELb1ELb1ELb1ELb0EEENS1_21CollectiveEpilogueFwdINS6_IJSA_SB_SA_EEES9_SD_SF_Li384ELb0ELb1ELb1ELb0EEENS1_19SingleTileSchedulerILb0ELb1ELb1ELi192EEEEEEEEEvNT_6ParamsE:
        .type           _ZN7cutlass13device_kernelIN5flash11enable_sm90INS1_16FlashAttnFwdSm90INS1_25CollectiveMainloopFwdSm90ILi2EN4cute5tupleIJNS5_1CILi1EEES8_S8_EEENS6_IJNS7_ILi192EEESA_NS7_ILi64EEEEEELi64ENS_6half_tEfNS_4arch4Sm90ELb0ELb0ELb0ELb0ELb0ELb0ELb0ELb0ELb1ELb1ELb1ELb0EEENS1_21CollectiveEpilogueFwdINS6_IJSA_SB_SA_EEES9_SD_SF_Li384ELb0ELb1ELb1ELb0EEENS1_19SingleTileSchedulerILb0ELb1ELb1ELi192EEEEEEEEEvNT_6ParamsE,@function
        .size           _ZN7cutlass13device_kernelIN5flash11enable_sm90INS1_16FlashAttnFwdSm90INS1_25CollectiveMainloopFwdSm90ILi2EN4cute5tupleIJNS5_1CILi1EEES8_S8_EEENS6_IJNS7_ILi192EEESA_NS7_ILi64EEEEEELi64ENS_6half_tEfNS_4arch4Sm90ELb0ELb0ELb0ELb0ELb0ELb0ELb0ELb0ELb1ELb1ELb1ELb0EEENS1_21CollectiveEpilogueFwdINS6_IJSA_SB_SA_EEES9_SD_SF_Li384ELb0ELb1ELb1ELb0EEENS1_19SingleTileSchedulerILb0ELb1ELb1ELi192EEEEEEEEEvNT_6ParamsE,(.L_x_81 - _ZN7cutlass13device_kernelIN5flash11enable_sm90INS1_16FlashAttnFwdSm90INS1_25CollectiveMainloopFwdSm90ILi2EN4cute5tupleIJNS5_1CILi1EEES8_S8_EEENS6_IJNS7_ILi192EEESA_NS7_ILi64EEEEEELi64ENS_6half_tEfNS_4arch4Sm90ELb0ELb0ELb0ELb0ELb0ELb0ELb0ELb0ELb1ELb1ELb1ELb0EEENS1_21CollectiveEpilogueFwdINS6_IJSA_SB_SA_EEES9_SD_SF_Li384ELb0ELb1ELb1ELb0EEENS1_19SingleTileSchedulerILb0ELb1ELb1ELi192EEEEEEEEEvNT_6ParamsE)
        .other          _ZN7cutlass13device_kernelIN5flash11enable_sm90INS1_16FlashAttnFwdSm90INS1_25CollectiveMainloopFwdSm90ILi2EN4cute5tupleIJNS5_1CILi1EEES8_S8_EEENS6_IJNS7_ILi192EEESA_NS7_ILi64EEEEEELi64ENS_6half_tEfNS_4arch4Sm90ELb0ELb0ELb0ELb0ELb0ELb0ELb0ELb0ELb1ELb1ELb1ELb0EEENS1_21CollectiveEpilogueFwdINS6_IJSA_SB_SA_EEES9_SD_SF_Li384ELb0ELb1ELb1ELb0EEENS1_19SingleTileSchedulerILb0ELb1ELb1ELi192EEEEEEEEEvNT_6ParamsE,@"STO_CUDA_ENTRY STV_DEFAULT"
_ZN7cutlass13device_kernelIN5flash11enable_sm90INS1_16FlashAttnFwdSm90INS1_25CollectiveMainloopFwdSm90ILi2EN4cute5tupleIJNS5_1CILi1EEES8_S8_EEENS6_IJNS7_ILi192EEESA_NS7_ILi64EEEEEELi64ENS_6half_tEfNS_4arch4Sm90ELb0ELb0ELb0ELb0ELb0ELb0ELb0ELb0ELb1ELb1ELb1ELb0EEENS1_21CollectiveEpilogueFwdINS6_IJSA_SB_SA_EEES9_SD_SF_Li384ELb0ELb1ELb1ELb0EEENS1_19SingleTileSchedulerILb0ELb1ELb1ELi192EEEEEEEEEvNT_6ParamsE:
[----:B------:R-:W-:Y:S01]  /*0000*/  LDC R1, c[0x0][0x37c] ;  /* 0x0000df00ff017b82 */ /* 0x000fe20000000800 */
[----:B------:R-:W-:Y:S05]  /*0010*/  EXIT ;  /* 0x000000000000794d */ /* 0x000fea0003800000 */
.L_x_36:
        /* <DEDUP_REMOVED lines=14> */
.L_x_81:


//--------------------- .text._ZN7cutlass13device_kernelIN5flash11enable_sm90INS1_16FlashAttnFwdSm90INS1_25CollectiveMainloopFwdSm90ILi2EN4cute5tupleIJNS5_1CILi1EEES8_S8_EEENS6_IJNS7_ILi192EEESA_NS7_ILi64EEEEEELi64ENS_6half_tEfNS_4arch4Sm90ELb0ELb0ELb0ELb1ELb0ELb0ELb0ELb0ELb1ELb1ELb1ELb0EEENS1_21CollectiveEpilogueFwdINS6_IJSA_SB_SA_EEES9_SD_SF_Li384ELb1ELb1ELb1ELb0EEENS1_36VarlenDynamicPersistentTileSchedulerILi192ELi192ELi384ELi128ELb1ELb1ELb1ELb0ELb1ELb1EEEEEEEEEvNT_6ParamsE --------------------------
	.section	.text._ZN7cutlass13device_kernelIN5flash11enable_sm90INS1_16FlashAttnFwdSm90INS1_25CollectiveMainloopFwdSm90ILi2EN4cute5tupleIJNS5_1CILi1EEES8_S8_EEENS6_IJNS7_ILi192EEESA_NS7_ILi64EEEEEELi64ENS_6half_tEfNS_4arch4Sm90ELb0ELb0ELb0ELb1ELb0ELb0ELb0ELb0ELb1ELb1ELb1ELb0EEENS1_21CollectiveEpilogueFwdINS6_IJSA_SB_SA_EEES9_SD_SF_Li384ELb1ELb1ELb1ELb0EEENS1_36VarlenDynamicPersistentTileSchedulerILi192ELi192ELi384ELi128ELb1ELb1ELb1ELb0ELb1ELb1EEEEEEEEEvNT_6ParamsE,"ax",@progbits
	.align	128
.text._ZN7cutlass13device_kernelIN5flash11enable_sm90INS1_16FlashAttnFwdSm90INS1_25CollectiveMainloopFwdSm90ILi2EN4cute5tupleIJNS5_1CILi1EEES8_S8_EEENS6_IJNS7_ILi192EEESA_NS7_ILi64EEEEEELi64ENS_6half_tEfNS_4arch4Sm90ELb0ELb0ELb0ELb1ELb0ELb0ELb0ELb0ELb1ELb1ELb1ELb0EEENS1_21CollectiveEpilogueFwdINS6_IJSA_SB_SA_EEES9_SD_SF_Li384ELb1ELb1ELb1ELb0EEENS1_36VarlenDynamicPersistentTileSchedulerILi192ELi192ELi384ELi128ELb1ELb1ELb1ELb0ELb1ELb1EEEEEEEEEvNT_6ParamsE:
        .type           _ZN7cutlass13device_kernelIN5flash11enable_sm90INS1_16FlashAttnFwdSm90INS1_25CollectiveMainloopFwdSm90ILi2EN4cute5tupleIJNS5_1CILi1EEES8_S8_EEENS6_IJNS7_ILi192EEESA_NS7_ILi64EEEEEELi64ENS_6half_tEfNS_4arch4Sm90ELb0ELb0ELb0ELb1ELb0ELb0ELb0ELb0ELb1ELb1ELb1ELb0EEENS1_21CollectiveEpilogueFwdINS6_IJSA_SB_SA_EEES9_SD_SF_Li384ELb1ELb1ELb1ELb0EEENS1_36VarlenDynamicPersistentTileSchedulerILi192ELi192ELi384ELi128ELb1ELb1ELb1ELb0ELb1ELb1EEEEEEEEEvNT_6ParamsE,@function
        .size           _ZN7cutlass13device_kernelIN5flash11enable_sm90INS1_16FlashAttnFwdSm90INS1_25CollectiveMainloopFwdSm90ILi2EN4cute5tupleIJNS5_1CILi1EEES8_S8_EEENS6_IJNS7_ILi192EEESA_NS7_ILi64EEEEEELi64ENS_6half_tEfNS_4arch4Sm90ELb0ELb0ELb0ELb1ELb0ELb0ELb0ELb0ELb1ELb1ELb1ELb0EEENS1_21CollectiveEpilogueFwdINS6_IJSA_SB_SA_EEES9_SD_SF_Li384ELb1ELb1ELb1ELb0EEENS1_36VarlenDynamicPersistentTileSchedulerILi192ELi192ELi384ELi128ELb1ELb1ELb1ELb0ELb1ELb1EEEEEEEEEvNT_6ParamsE,(.L_x_82 - _ZN7cutlass13device_kernelIN5flash11enable_sm90INS1_16FlashAttnFwdSm90INS1_25CollectiveMainloopFwdSm90ILi2EN4cute5tupleIJNS5_1CILi1EEES8_S8_EEENS6_IJNS7_ILi192EEESA_NS7_ILi64EEEEEELi64ENS_6half_tEfNS_4arch4Sm90ELb0ELb0ELb0ELb1ELb0ELb0ELb0ELb0ELb1ELb1ELb1ELb0EEENS1_21CollectiveEpilogueFwdINS6_IJSA_SB_SA_EEES9_SD_SF_Li384ELb1ELb1ELb1ELb0EEENS1_36VarlenDynamicPersistentTileSchedulerILi192ELi192ELi384ELi128ELb1ELb1ELb1ELb0ELb1ELb1EEEEEEEEEvNT_6ParamsE)
        .other          _ZN7cutlass13device_kernelIN5flash11enable_sm90INS1_16FlashAttnFwdSm90INS1_25CollectiveMainloopFwdSm90ILi2EN4cute5tupleIJNS5_1CILi1EEES8_S8_EEENS6_IJNS7_ILi192EEESA_NS7_ILi64EEEEEELi64ENS_6half_tEfNS_4arch4Sm90ELb0ELb0ELb0ELb1ELb0ELb0ELb0ELb0ELb1ELb1ELb1ELb0EEENS1_21CollectiveEpilogueFwdINS6_IJSA_SB_SA_EEES9_SD_SF_Li384ELb1ELb1ELb1ELb0EEENS1_36VarlenDynamicPersistentTileSchedulerILi192ELi192ELi384ELi128ELb1ELb1ELb1ELb0ELb1ELb1EEEEEEEEEvNT_6ParamsE,@"STO_CUDA_ENTRY STV_DEFAULT"
_ZN7cutlass13device_kernelIN5flash11enable_sm90INS1_16FlashAttnFwdSm90INS1_25CollectiveMainloopFwdSm90ILi2EN4cute5tupleIJNS5_1CILi1EEES8_S8_EEENS6_IJNS7_ILi192EEESA_NS7_ILi64EEEEEELi64ENS_6half_tEfNS_4arch4Sm90ELb0ELb0ELb0ELb1ELb0ELb0ELb0ELb0ELb1ELb1ELb1ELb0EEENS1_21CollectiveEpilogueFwdINS6_IJSA_SB_SA_EEES9_SD_SF_Li384ELb1ELb1ELb1ELb0EEENS1_36VarlenDynamicPersistentTileSchedulerILi192ELi192ELi384ELi128ELb1ELb1ELb1ELb0ELb1ELb1EEEEEEEEEvNT_6ParamsE:
[----:B------:R-:W-:Y:S01]  /*0000*/  LDC R1, c[0x0][0x37c] ;  /* 0x0000df00ff017b82 */ /* 0x000fe20000000800 */
[----:B------:R-:W-:Y:S05]  /*0010*/  EXIT ;  /* 0x000000000000794d */ /* 0x000fea0003800000 */
.L_x_37:
        /* <DEDUP_REMOVED lines=14> */
.L_x_82:


//--------------------- .text._ZN7cutlass13device_kernelIN5flash11enable_sm90INS1_16FlashAttnFwdSm90INS1_25CollectiveMainloopFwdSm90ILi2EN4cute5tupleIJNS5_1CILi1EEES8_S8_EEENS6_IJNS7_ILi192EEESA_NS7_ILi64EEEEEELi64ENS_6half_tEfNS_4arch4Sm90ELb0ELb0ELb0ELb1ELb0ELb1ELb0ELb0ELb1ELb1ELb1ELb0EEENS1_21CollectiveEpilogueFwdINS6_IJSA_SB_SA_EEES9_SD_SF_Li384ELb1ELb1ELb1ELb0EEENS1_36VarlenDynamicPersistentTileSchedulerILi192ELi192ELi384ELi128ELb1ELb1ELb1ELb0ELb1ELb1EEEEEEEEEvNT_6ParamsE --------------------------
	.section	.text._ZN7cutlass13device_kernelIN5flash11enable_sm90INS1_16FlashAttnFwdSm90INS1_25CollectiveMainloopFwdSm90ILi2EN4cute5tupleIJNS5_1CILi1EEES8_S8_EEENS6_IJNS7_ILi192EEESA_NS7_ILi64EEEEEELi64ENS_6half_tEfNS_4arch4Sm90ELb0ELb0ELb0ELb1ELb0ELb1ELb0ELb0ELb1ELb1ELb1ELb0EEENS1_21CollectiveEpilogueFwdINS6_IJSA_SB_SA_EEES9_SD_SF_Li384ELb1ELb1ELb1ELb0EEENS1_36VarlenDynamicPersistentTileSchedulerILi192ELi192ELi384ELi128ELb1ELb1ELb1ELb0ELb1ELb1EEEEEEEEEvNT_6ParamsE,"ax",@progbits
	.align	128
.text._ZN7cutlass13device_kernelIN5flash11enable_sm90INS1_16FlashAttnFwdSm90INS1_25CollectiveMainloopFwdSm90ILi2EN4cute5tupleIJNS5_1CILi1EEES8_S8_EEENS6_IJNS7_ILi192EEESA_NS7_ILi64EEEEEELi64ENS_6half_tEfNS_4arch4Sm90ELb0ELb0ELb0ELb1ELb0ELb1ELb0ELb0ELb1ELb1ELb1ELb0EEENS1_21CollectiveEpilogueFwdINS6_IJSA_SB_SA_EEES9_SD_SF_Li384ELb1ELb1ELb1ELb0EEENS1_36VarlenDynamicPersistentTileSchedulerILi192ELi192ELi384ELi128ELb1ELb1ELb1ELb0ELb1ELb1EEEEEEEEEvNT_6ParamsE:
        .type           _ZN7cutlass13device_kernelIN5flash11enable_sm90INS1_16FlashAttnFwdSm90INS1_25CollectiveMainloopFwdSm90ILi2EN4cute5tupleIJNS5_1CILi1EEES8_S8_EEENS6_IJNS7_ILi192EEESA_NS7_ILi64EEEEEELi64ENS_6half_tEfNS_4arch4Sm90ELb0ELb0ELb0ELb1ELb0ELb1ELb0ELb0ELb1ELb1ELb1ELb0EEENS1_21CollectiveEpilogueFwdINS6_IJSA_SB_SA_EEES9_SD_SF_Li384ELb1ELb1ELb1ELb0EEENS1_36VarlenDynamicPersistentTileSchedulerILi192ELi192ELi384ELi128ELb1ELb1ELb1ELb0ELb1ELb1EEEEEEEEEvNT_6ParamsE,@function
        .size           _ZN7cutlass13device_kernelIN5flash11enable_sm90INS1_16FlashAttnFwdSm90INS1_25CollectiveMainloopFwdSm90ILi2EN4cute5tupleIJNS5_1CILi1EEES8_S8_EEENS6_IJNS7_ILi192EEESA_NS7_ILi64EEEEEELi64ENS_6half_tEfNS_4arch4Sm90ELb0ELb0ELb0ELb1ELb0ELb1ELb0ELb0ELb1ELb1ELb1ELb0EEENS1_21CollectiveEpilogueFwdINS6_IJSA_SB_SA_EEES9_SD_SF_Li384ELb1ELb1ELb1ELb0EEENS1_36VarlenDynamicPersistentTileSchedulerILi192ELi192ELi384ELi128ELb1ELb1ELb1ELb0ELb1ELb1EEEEEEEEEvNT_6ParamsE,(.L_x_83 - _ZN7cutlass13device_kernelIN5flash11enable_sm90INS1_16FlashAttnFwdSm90INS1_25CollectiveMainloopFwdSm90ILi2EN4cute5tupleIJNS5_1CILi1EEES8_S8_EEENS6_IJNS7_ILi192EEESA_NS7_ILi64EEEEEELi64ENS_6half_tEfNS_4arch4Sm90ELb0ELb0ELb0ELb1ELb0ELb1ELb0ELb0ELb1ELb1ELb1ELb0EEENS1_21CollectiveEpilogueFwdINS6_IJSA_SB_SA_EEES9_SD_SF_Li384ELb1ELb1ELb1ELb0EEENS1_36VarlenDynamicPersistentTileSchedulerILi192ELi192ELi384ELi128ELb1ELb1ELb1ELb0ELb1ELb1EEEEEEEEEvNT_6ParamsE)
        .other          _ZN7cutlass13device_kernelIN5flash11enable_sm90INS1_16FlashAttnFwdSm90INS1_25CollectiveMainloopFwdSm90ILi2EN4cute5tupleIJNS5_1CILi1EEES8_S8_EEENS6_IJNS7_ILi192EEESA_NS7_ILi64EEEEEELi64ENS_6half_tEfNS_4arch4Sm90ELb0ELb0ELb0ELb1ELb0ELb1ELb0ELb0ELb1ELb1ELb1ELb0EEENS1_21CollectiveEpilogueFwdINS6_IJSA_SB_SA_EEES9_SD_SF_Li384ELb1ELb1ELb1ELb0EEENS1_36VarlenDynamicPersistentTileSchedulerILi192ELi192ELi384ELi128ELb1ELb1ELb1ELb0ELb1ELb1EEEEEEEEEvNT_6ParamsE,@"STO_CUDA_ENTRY STV_DEFAULT"
_ZN7cutlass13device_kernelIN5flash11enable_sm90INS1_16FlashAttnFwdSm90INS1_25CollectiveMainloopFwdSm90ILi2EN4cute5tupleIJNS5_1CILi1EEES8_S8_EEENS6_IJNS7_ILi192EEESA_NS7_ILi64EEEEEELi64ENS_6half_tEfNS_4arch4Sm90ELb0ELb0ELb0ELb1ELb0ELb1ELb0ELb0ELb1ELb1ELb1ELb0EEENS1_21CollectiveEpilogueFwdINS6_IJSA_SB_SA_EEES9_SD_SF_Li384ELb1ELb1ELb1ELb0EEENS1_36VarlenDynamicPersistentTileSchedulerILi192ELi192ELi384ELi128ELb1ELb1ELb1ELb0ELb1ELb1EEEEEEEEEvNT_6ParamsE:
[----:B------:R-:W-:Y:S01]  /*0000*/  LDC R1, c[0x0][0x37c] ;  /* 0x0000df00ff017b82 */ /* 0x000fe20000000800 */
[----:B------:R-:W-:Y:S05]  /*0010*/  EXIT ;  /* 0x000000000000794d */ /* 0x000fea0003800000 */
.L_x_38:
        /* <DEDUP_REMOVED lines=14> */
.L_x_83:


//--------------------- .text._ZN7cutlass13device_kernelIN5flash11enable_sm90INS1_16FlashAttnFwdSm90INS1_25CollectiveMainloopFwdSm90ILi2EN4cute5tupleIJNS5_1CILi1EEES8_S8_EEENS6_IJNS7_ILi192EEENS7_ILi128EEENS7_ILi64EEEEEELi64ENS_6half_tEfNS_4arch4Sm90ELb0ELb1ELb0ELb0ELb0ELb0ELb0ELb1ELb1ELb1ELb1ELb0EEENS1_21CollectiveEpilogueFwdINS6_IJSA_SC_SB_EEES9_SE_SG_Li384ELb0ELb1ELb1ELb0EEENS1_19SingleTileSchedulerILb0ELb1ELb1ELi192EEEEEEEEEvNT_6ParamsE --------------------------
	.section	.text._ZN7cutlass13device_kernelIN5flash11enable_sm90INS1_16FlashAttnFwdSm90INS1_25CollectiveMainloopFwdSm90ILi2EN4cute5tupleIJNS5_1CILi1EEES8_S8_EEENS6_IJNS7_ILi192EEENS7_ILi128EEENS7_ILi64EEEEEELi64ENS_6half_tEfNS_4arch4Sm90ELb0ELb1ELb0ELb0ELb0ELb0ELb0ELb1ELb1ELb1ELb1ELb0EEENS1_21CollectiveEpilogueFwdINS6_IJSA_SC_SB_EEES9_SE_SG_Li384ELb0ELb1ELb1ELb0EEENS1_19SingleTileSchedulerILb0ELb1ELb1ELi192EEEEEEEEEvNT_6ParamsE,"ax",@progbits
	.align	128
.text._ZN7cutlass13device_kernelIN5flash11enable_sm90INS1_16FlashAttnFwdSm90INS1_25CollectiveMainloopFwdSm90ILi2EN4cute5tupleIJNS5_1CILi1EEES8_S8_EEENS6_IJNS7_ILi192EEENS7_ILi128EEENS7_ILi64EEEEEELi64ENS_6half_tEfNS_4arch4Sm90ELb0ELb1ELb0ELb0ELb0ELb0ELb0ELb1ELb1ELb1ELb1ELb0EEENS1_21CollectiveEpilogueFwdINS6_IJSA_SC_SB_EEES9_SE_SG_Li384ELb0ELb1ELb1ELb0EEENS1_19SingleTileSchedulerILb0ELb1ELb1ELi192EEEEEEEEEvNT_6ParamsE:
        .type           _ZN7cutlass13device_kernelIN5flash11enable_sm90INS1_16FlashAttnFwdSm90INS1_25CollectiveMainloopFwdSm90ILi2EN4cute5tupleIJNS5_1CILi1EEES8_S8_EEENS6_IJNS7_ILi192EEENS7_ILi128EEENS7_ILi64EEEEEELi64ENS_6half_tEfNS_4arch4Sm90ELb0ELb1ELb0ELb0ELb0ELb0ELb0ELb1ELb1ELb1ELb1ELb0EEENS1_21CollectiveEpilogueFwdINS6_IJSA_SC_SB_EEES9_SE_SG_Li384ELb0ELb1ELb1ELb0EEENS1_19SingleTileSchedulerILb0ELb1ELb1ELi192EEEEEEEEEvNT_6ParamsE,@function
        .size           _ZN7cutlass13device_kernelIN5flash11enable_sm90INS1_16FlashAttnFwdSm90INS1_25CollectiveMainloopFwdSm90ILi2EN4cute5tupleIJNS5_1CILi1EEES8_S8_EEENS6_IJNS7_ILi192EEENS7_ILi128EEENS7_ILi64EEEEEELi64ENS_6half_tEfNS_4arch4Sm90ELb0ELb1ELb0ELb0ELb0ELb0ELb0ELb1ELb1ELb1ELb1ELb0EEENS1_21CollectiveEpilogueFwdINS6_IJSA_SC_SB_EEES9_SE_SG_Li384ELb0ELb1ELb1ELb0EEENS1_19SingleTileSchedulerILb0ELb1ELb1ELi192EEEEEEEEEvNT_6ParamsE,(.L_x_84 - _ZN7cutlass13device_kernelIN5flash11enable_sm90INS1_16FlashAttnFwdSm90INS1_25CollectiveMainloopFwdSm90ILi2EN4cute5tupleIJNS5_1CILi1EEES8_S8_EEENS6_IJNS7_ILi192EEENS7_ILi128EEENS7_ILi64EEEEEELi64ENS_6half_tEfNS_4arch4Sm90ELb0ELb1ELb0ELb0ELb0ELb0ELb0ELb1ELb1ELb1ELb1ELb0EEENS1_21CollectiveEpilogueFwdINS6_IJSA_SC_SB_EEES9_SE_SG_Li384ELb0ELb1ELb1ELb0EEENS1_19SingleTileSchedulerILb0ELb1ELb1ELi192EEEEEEEEEvNT_6ParamsE)
        .other          _ZN7cutlass13device_kernelIN5flash11enable_sm90INS1_16FlashAttnFwdSm90INS1_25CollectiveMainloopFwdSm90ILi2EN4cute5tupleIJNS5_1CILi1EEES8_S8_EEENS6_IJNS7_ILi192EEENS7_ILi128EEENS7_ILi64EEEEEELi64ENS_6half_tEfNS_4arch4Sm90ELb0ELb1ELb0ELb0ELb0ELb0ELb0ELb1ELb1ELb1ELb1ELb0EEENS1_21CollectiveEpilogueFwdINS6_IJSA_SC_SB_EEES9_SE_SG_Li384ELb0ELb1ELb1ELb0EEENS1_19SingleTileSchedulerILb0ELb1ELb1ELi192EEEEEEEEEvNT_6ParamsE,@"STO_CUDA_ENTRY STV_DEFAULT"
_ZN7cutlass13device_kernelIN5flash11enable_sm90INS1_16FlashAttnFwdSm90INS1_25CollectiveMainloopFwdSm90ILi2EN4cute5tupleIJNS5_1CILi1EEES8_S8_EEENS6_IJNS7_ILi192EEENS7_ILi128EEENS7_ILi64EEEEEELi64ENS_6half_tEfNS_4arch4Sm90ELb0ELb1ELb0ELb0ELb0ELb0ELb0ELb1ELb1ELb1ELb1ELb0EEENS1_21CollectiveEpilogueFwdINS6_IJSA_SC_SB_EEES9_SE_SG_Li384ELb0ELb1ELb1ELb0EEENS1_19SingleTileSchedulerILb0ELb1ELb1ELi192EEEEEEEEEvNT_6ParamsE:
[----:B------:R-:W-:Y:S01]  /*0000*/  LDC R1, c[0x0][0x37c] ;  /* 0x0000df00ff017b82 */ /* 0x000fe20000000800 */
[----:B------:R-:W-:Y:S05]  /*0010*/  EXIT ;  /* 0x000000000000794d */ /* 0x000fea0003800000 */
.L_x_39:
        /* <DEDUP_REMOVED lines=14> */
.L_x_84:


//--------------------- .text._ZN7cutlass13device_kernelIN5flash11enable_sm90INS1_16FlashAttnFwdSm90INS1_25CollectiveMainloopFwdSm90ILi2EN4cute5tupleIJNS5_1CILi1EEES8_S8_EEENS6_IJNS7_ILi192EEENS7_ILi128EEENS7_ILi64EEEEEELi64ENS_6half_tEfNS_4arch4Sm90ELb0ELb1ELb0ELb1ELb0ELb0ELb0ELb1ELb1ELb1ELb1ELb0EEENS1_21CollectiveEpilogueFwdINS6_IJSA_SC_SB_EEES9_SE_SG_Li384ELb1ELb1ELb1ELb0EEENS1_36VarlenDynamicPersistentTileSchedulerILi192ELi128ELi384ELi128ELb1ELb1ELb1ELb1ELb0ELb1EEEEEEEEEvNT_6ParamsE --------------------------
	.section	.text._ZN7cutlass13device_kernelIN5flash11enable_sm90INS1_16FlashAttnFwdSm90INS1_25CollectiveMainloopFwdSm90ILi2EN4cute5tupleIJNS5_1CILi1EEES8_S8_EEENS6_IJNS7_ILi192EEENS7_ILi128EEENS7_ILi64EEEEEELi64ENS_6half_tEfNS_4arch4Sm90ELb0ELb1ELb0ELb1ELb0ELb0ELb0ELb1ELb1ELb1ELb1ELb0EEENS1_21CollectiveEpilogueFwdINS6_IJSA_SC_SB_EEES9_SE_SG_Li384ELb1ELb1ELb1ELb0EEENS1_36VarlenDynamicPersistentTileSchedulerILi192ELi128ELi384ELi128ELb1ELb1ELb1ELb1ELb0ELb1EEEEEEEEEvNT_6ParamsE,"ax",@progbits
	.align	128
.text._ZN7cutlass13device_kernelIN5flash11enable_sm90INS1_16FlashAttnFwdSm90INS1_25CollectiveMainloopFwdSm90ILi2EN4cute5tupleIJNS5_1CILi1EEES8_S8_EEENS6_IJNS7_ILi192EEENS7_ILi128EEENS7_ILi64EEEEEELi64ENS_6half_tEfNS_4arch4Sm90ELb0ELb1ELb0ELb1ELb0ELb0ELb0ELb1ELb1ELb1ELb1ELb0EEENS1_21CollectiveEpilogueFwdINS6_IJSA_SC_SB_EEES9_SE_SG_Li384ELb1ELb1ELb1ELb0EEENS1_36VarlenDynamicPersistentTileSchedulerILi192ELi128ELi384ELi128ELb1ELb1ELb1ELb1ELb0ELb1EEEEEEEEEvNT_6ParamsE:
        .type           _ZN7cutlass13device_kernelIN5flash11enable_sm90INS1_16FlashAttnFwdSm90INS1_25CollectiveMainloopFwdSm90ILi2EN4cute5tupleIJNS5_1CILi1EEES8_S8_EEENS6_IJNS7_ILi192EEENS7_ILi128EEENS7_ILi64EEEEEELi64ENS_6half_tEfNS_4arch4Sm90ELb0ELb1ELb0ELb1ELb0ELb0ELb0ELb1ELb1ELb1ELb1ELb0EEENS1_21CollectiveEpilogueFwdINS6_IJSA_SC_SB_EEES9_SE_SG_Li384ELb1ELb1ELb1ELb0EEENS1_36VarlenDynamicPersistentTileSchedulerILi192ELi128ELi384ELi128ELb1ELb1ELb1ELb1ELb0ELb1EEEEEEEEEvNT_6ParamsE,@function
        .size           _ZN7cutlass13device_kernelIN5flash11enable_sm90INS1_16FlashAttnFwdSm90INS1_25CollectiveMainloopFwdSm90ILi2EN4cute5tupleIJNS5_1CILi1EEES8_S8_EEENS6_IJNS7_ILi192EEENS7_ILi128EEENS7_ILi64EEEEEELi64ENS_6half_tEfNS_4arch4Sm90ELb0ELb1ELb0ELb1ELb0ELb0ELb0ELb1ELb1ELb1ELb1ELb0EEENS1_21CollectiveEpilogueFwdINS6_IJSA_SC_SB_EEES9_SE_SG_Li384ELb1ELb1ELb1ELb0EEENS1_36VarlenDynamicPersistentTileSchedulerILi192ELi128ELi384ELi128ELb1ELb1ELb1ELb1ELb0ELb1EEEEEEEEEvNT_6ParamsE,(.L_x_85 - _ZN7cutlass13device_kernelIN5flash11enable_sm90INS1_16FlashAttnFwdSm90INS1_25CollectiveMainloopFwdSm90ILi2EN4cute5tupleIJNS5_1CILi1EEES8_S8_EEENS6_IJNS7_ILi192EEENS7_ILi128EEENS7_ILi64EEEEEELi64ENS_6half_tEfNS_4arch4Sm90ELb0ELb1ELb0ELb1ELb0ELb0ELb0ELb1ELb1ELb1ELb1ELb0EEENS1_21CollectiveEpilogueFwdINS6_IJSA_SC_SB_EEES9_SE_SG_Li384ELb1ELb1ELb1ELb0EEENS1_36VarlenDynamicPersistentTileSchedulerILi192ELi128ELi384ELi128ELb1ELb1ELb1ELb1ELb0ELb1EEEEEEEEEvNT_6ParamsE)
        .other          _ZN7cutlass13device_kernelIN5flash11enable_sm90INS1_16FlashAttnFwdSm90INS1_25CollectiveMainloopFwdSm90ILi2EN4cute5tupleIJNS5_1CILi1EEES8_S8_EEENS6_IJNS7_ILi192EEENS7_ILi128EEENS7_ILi64EEEEEELi64ENS_6half_tEfNS_4arch4Sm90ELb0ELb1ELb0ELb1ELb0ELb0ELb0ELb1ELb1ELb1ELb1ELb0EEENS1_21CollectiveEpilogueFwdINS6_IJSA_SC_SB_EEES9_SE_SG_Li384ELb1ELb1ELb1ELb0EEENS1_36VarlenDynamicPersistentTileSchedulerILi192ELi128ELi384ELi128ELb1ELb1ELb1ELb1ELb0ELb1EEEEEEEEEvNT_6ParamsE,@"STO_CUDA_ENTRY STV_DEFAULT"
_ZN7cutlass13device_kernelIN5flash11enable_sm90INS1_16FlashAttnFwdSm90INS1_25CollectiveMainloopFwdSm90ILi2EN4cute5tupleIJNS5_1CILi1EEES8_S8_EEENS6_IJNS7_ILi192EEENS7_ILi128EEENS7_ILi64EEEEEELi64ENS_6half_tEfNS_4arch4Sm90ELb0ELb1ELb0ELb1ELb0ELb0ELb0ELb1ELb1ELb1ELb1ELb0EEENS1_21CollectiveEpilogueFwdINS6_IJSA_SC_SB_EEES9_SE_SG_Li384ELb1ELb1ELb1ELb0EEENS1_36VarlenDynamicPersistentTileSchedulerILi192ELi128ELi384ELi128ELb1ELb1ELb1ELb1ELb0ELb1EEEEEEEEEvNT_6ParamsE:
[----:B------:R-:W-:Y:S01]  /*0000*/  LDC R1, c[0x0][0x37c] ;  /* 0x0000df00ff017b82 */ /* 0x000fe20000000800 */
[----:B------:R-:W-:Y:S05]  /*0010*/  EXIT ;  /* 0x000000000000794d */ /* 0x000fea0003800000 */
.L_x_40:
        /* <DEDUP_REMOVED lines=14> */
.L_x_85:


//--------------------- .text._ZN7cutlass13device_kernelIN5flash11enable_sm90INS1_16FlashAttnFwdSm90INS1_25CollectiveMainloopFwdSm90ILi2EN4cute5tupleIJNS5_1CILi1EEES8_S8_EEENS6_IJNS7_ILi192EEENS7_ILi128EEENS7_ILi64EEEEEELi64ENS_6half_tEfNS_4arch4Sm90ELb0ELb1ELb0ELb1ELb0ELb1ELb0ELb1ELb1ELb1ELb1ELb0EEENS1_21CollectiveEpilogueFwdINS6_IJSA_SC_SB_EEES9_SE_SG_Li384ELb1ELb1ELb1ELb0EEENS1_36VarlenDynamicPersistentTileSchedulerILi192ELi128ELi384ELi128ELb1ELb1ELb1ELb1ELb0ELb1EEEEEEEEEvNT_6ParamsE --------------------------
	.section	.text._ZN7cutlass13device_kernelIN5flash11enable_sm90INS1_16FlashAttnFwdSm90INS1_25CollectiveMainloopFwdSm90ILi2EN4cute5tupleIJNS5_1CILi1EEES8_S8_EEENS6_IJNS7_ILi192EEENS7_ILi128EEENS7_ILi64EEEEEELi64ENS_6half_tEfNS_4arch4Sm90ELb0ELb1ELb0ELb1ELb0ELb1ELb0ELb1ELb1ELb1ELb1ELb0EEENS1_21CollectiveEpilogueFwdINS6_IJSA_SC_SB_EEES9_SE_SG_Li384ELb1ELb1ELb1ELb0EEENS1_36VarlenDynamicPersistentTileSchedulerILi192ELi128ELi384ELi128ELb1ELb1ELb1ELb1ELb0ELb1EEEEEEEEEvNT_6ParamsE,"ax",@progbits
	.align	128
.text._ZN7cutlass13device_kernelIN5flash11enable_sm90INS1_16FlashAttnFwdSm90INS1_25CollectiveMainloopFwdSm90ILi2EN4cute5tupleIJNS5_1CILi1EEES8_S8_EEENS6_IJNS7_ILi192EEENS7_ILi128EEENS7_ILi64EEEEEELi64ENS_6half_tEfNS_4arch4Sm90ELb0ELb1ELb0ELb1ELb0ELb1ELb0ELb1ELb1ELb1ELb1ELb0EEENS1_21CollectiveEpilogueFwdINS6_IJSA_SC_SB_EEES9_SE_SG_Li384ELb1ELb1ELb1ELb0EEENS1_36VarlenDynamicPersistentTileSchedulerILi192ELi128ELi384ELi128ELb1ELb1ELb1ELb1ELb0ELb1EEEEEEEEEvNT_6ParamsE:
        .type           _ZN7cutlass13device_kernelIN5flash11enable_sm90INS1_16FlashAttnFwdSm90INS1_25CollectiveMainloopFwdSm90ILi2EN4cute5tupleIJNS5_1CILi1EEES8_S8_EEENS6_IJNS7_ILi192EEENS7_ILi128EEENS7_ILi64EEEEEELi64ENS_6half_tEfNS_4arch4Sm90ELb0ELb1ELb0ELb1ELb0ELb1ELb0ELb1ELb1ELb1ELb1ELb0EEENS1_21CollectiveEpilogueFwdINS6_IJSA_SC_SB_EEES9_SE_SG_Li384ELb1ELb1ELb1ELb0EEENS1_36VarlenDynamicPersistentTileSchedulerILi192ELi128ELi384ELi128ELb1ELb1ELb1ELb1ELb0ELb1EEEEEEEEEvNT_6ParamsE,@function
        .size           _ZN7cutlass13device_kernelIN5flash11enable_sm90INS1_16FlashAttnFwdSm90INS1_25CollectiveMainloopFwdSm90ILi2EN4cute5tupleIJNS5_1CILi1EEES8_S8_EEENS6_IJNS7_ILi192EEENS7_ILi128EEENS7_ILi64EEEEEELi64ENS_6half_tEfNS_4arch4Sm90ELb0ELb1ELb0ELb1ELb0ELb1ELb0ELb1ELb1ELb1ELb1ELb0EEENS1_21CollectiveEpilogueFwdINS6_IJSA_SC_SB_EEES9_SE_SG_Li384ELb1ELb1ELb1ELb0EEENS1_36VarlenDynamicPersistentTileSchedulerILi192ELi128ELi384ELi128ELb1ELb1ELb1ELb1ELb0ELb1EEEEEEEEEvNT_6ParamsE,(.L_x_86 - _ZN7cutlass13device_kernelIN5flash11enable_sm90INS1_16FlashAttnFwdSm90INS1_25CollectiveMainloopFwdSm90ILi2EN4cute5tupleIJNS5_1CILi1EEES8_S8_EEENS6_IJNS7_ILi192EEENS7_ILi128EEENS7_ILi64EEEEEELi64ENS_6half_tEfNS_4arch4Sm90ELb0ELb1ELb0ELb1ELb0ELb1ELb0ELb1ELb1ELb1ELb1ELb0EEENS1_21CollectiveEpilogueFwdINS6_IJSA_SC_SB_EEES9_SE_SG_Li384ELb1ELb1ELb1ELb0EEENS1_36VarlenDynamicPersistentTileSchedulerILi192ELi128ELi384ELi128ELb1ELb1ELb1ELb1ELb0ELb1EEEEEEEEEvNT_6ParamsE)
        .other          _ZN7cutlass13device_kernelIN5flash11enable_sm90INS1_16FlashAttnFwdSm90INS1_25CollectiveMainloopFwdSm90ILi2EN4cute5tupleIJNS5_1CILi1EEES8_S8_EEENS6_IJNS7_ILi192EEENS7_ILi128EEENS7_ILi64EEEEEELi64ENS_6half_tEfNS_4arch4Sm90ELb0ELb1ELb0ELb1ELb0ELb1ELb0ELb1ELb1ELb1ELb1ELb0EEENS1_21CollectiveEpilogueFwdINS6_IJSA_SC_SB_EEES9_SE_SG_Li384ELb1ELb1ELb1ELb0EEENS1_36VarlenDynamicPersistentTileSchedulerILi192ELi128ELi384ELi128ELb1ELb1ELb1ELb1ELb0ELb1EEEEEEEEEvNT_6ParamsE,@"STO_CUDA_ENTRY STV_DEFAULT"
_ZN7cutlass13device_kernelIN5flash11enable_sm90INS1_16FlashAttnFwdSm90INS1_25CollectiveMainloopFwdSm90ILi2EN4cute5tupleIJNS5_1CILi1EEES8_S8_EEENS6_IJNS7_ILi192EEENS7_ILi128EEENS7_ILi64EEEEEELi64ENS_6half_tEfNS_4arch4Sm90ELb0ELb1ELb0ELb1ELb0ELb1ELb0ELb1ELb1ELb1ELb1ELb0EEENS1_21CollectiveEpilogueFwdINS6_IJSA_SC_SB_EEES9_SE_SG_Li384ELb1ELb1ELb1ELb0EEENS1_36VarlenDynamicPersistentTileSchedulerILi192ELi128ELi384ELi128ELb1ELb1ELb1ELb1ELb0ELb1EEEEEEEEEvNT_6ParamsE:
[----:B------:R-:W-:Y:S01]  /*0000*/  LDC R1, c[0x0][0x37c] ;  /* 0x0000df00ff017b82 */ /* 0x000fe20000000800 */
[----:B------:R-:W-:Y:S05]  /*0010*/  EXIT ;  /* 0x000000000000794d */ /* 0x000fea0003800000 */
.L_x_41:
        /* <DEDUP_REMOVED lines=14> */
.L_x_86:


//--------------------- .text._ZN7cutlass13device_kernelIN5flash11enable_sm90INS1_16FlashAttnFwdSm90INS1_25CollectiveMainloopFwdSm90ILi2EN4cute5tupleIJNS5_1CILi1EEES8_S8_EEENS6_IJNS7_ILi192EEENS7_ILi128EEENS7_ILi64EEEEEELi64ENS_6half_tEfNS_4arch4Sm90ELb1ELb0ELb0ELb0ELb0ELb0ELb0ELb1ELb1ELb1ELb1ELb0EEENS1_21CollectiveEpilogueFwdINS6_IJSA_SC_SB_EEES9_SE_SG_Li384ELb0ELb1ELb1ELb0EEENS1_19SingleTileSchedulerILb0ELb1ELb1ELi192EEEEEEEEEvNT_6ParamsE --------------------------
	.section	.text._ZN7cutlass13device_kernelIN5flash11enable_sm90INS1_16FlashAttnFwdSm90INS1_25CollectiveMainloopFwdSm90ILi2EN4cute5tupleIJNS5_1CILi1EEES8_S8_EEENS6_IJNS7_ILi192EEENS7_ILi128EEENS7_ILi64EEEEEELi64ENS_6half_tEfNS_4arch4Sm90ELb1ELb0ELb0ELb0ELb0ELb0ELb0ELb1ELb1ELb1ELb1ELb0EEENS1_21CollectiveEpilogueFwdINS6_IJSA_SC_SB_EEES9_SE_SG_Li384ELb0ELb1ELb1ELb0EEENS1_19SingleTileSchedulerILb0ELb1ELb1ELi192EEEEEEEEEvNT_6ParamsE,"ax",@progbits
	.align	128
.text._ZN7cutlass13device_kernelIN5flash11enable_sm90INS1_16FlashAttnFwdSm90INS1_25CollectiveMainloopFwdSm90ILi2EN4cute5tupleIJNS5_1CILi1EEES8_S8_EEENS6_IJNS7_ILi192EEENS7_ILi128EEENS7_ILi64EEEEEELi64ENS_6half_tEfNS_4arch4Sm90ELb1ELb0ELb0ELb0ELb0ELb0ELb0ELb1ELb1ELb1ELb1ELb0EEENS1_21CollectiveEpilogueFwdINS6_IJSA_SC_SB_EEES9_SE_SG_Li384ELb0ELb1ELb1ELb0EEENS1_19SingleTileSchedulerILb0ELb1ELb1ELi192EEEEEEEEEvNT_6ParamsE:
        .type           _ZN7cutlass13device_kernelIN5flash11enable_sm90INS1_16FlashAttnFwdSm90INS1_25CollectiveMainloopFwdSm90ILi2EN4cute5tupleIJNS5_1CILi1EEES8_S8_EEENS6_IJNS7_ILi192EEENS7_ILi128EEENS7_ILi64EEEEEELi64ENS_6half_tEfNS_4arch4Sm90ELb1ELb0ELb0ELb0ELb0ELb0ELb0ELb1ELb1ELb1ELb1ELb0EEENS1_21CollectiveEpilogueFwdINS6_IJSA_SC_SB_EEES9_SE_SG_Li384ELb0ELb1ELb1ELb0EEENS1_19SingleTileSchedulerILb0ELb1ELb1ELi192EEEEEEEEEvNT_6ParamsE,@function
        .size           _ZN7cutlass13device_kernelIN5flash11enable_sm90INS1_16FlashAttnFwdSm90INS1_25CollectiveMainloopFwdSm90ILi2EN4cute5tupleIJNS5_1CILi1EEES8_S8_EEENS6_IJNS7_ILi192EEENS7_ILi128EEENS7_ILi64EEEEEELi64ENS_6half_tEfNS_4arch4Sm90ELb1ELb0ELb0ELb0ELb0ELb0ELb0ELb1ELb1ELb1ELb1ELb0EEENS1_21CollectiveEpilogueFwdINS6_IJSA_SC_SB_EEES9_SE_SG_Li384ELb0ELb1ELb1ELb0EEENS1_19SingleTileSchedulerILb0ELb1ELb1ELi192EEEEEEEEEvNT_6ParamsE,(.L_x_87 - _ZN7cutlass13device_kernelIN5flash11enable_sm90INS1_16FlashAttnFwdSm90INS1_25CollectiveMainloopFwdSm90ILi2EN4cute5tupleIJNS5_1CILi1EEES8_S8_EEENS6_IJNS7_ILi192EEENS7_ILi128EEENS7_ILi64EEEEEELi64ENS_6half_tEfNS_4arch4Sm90ELb1ELb0ELb0ELb0ELb0ELb0ELb0ELb1ELb1ELb1ELb1ELb0EEENS1_21CollectiveEpilogueFwdINS6_IJSA_SC_SB_EEES9_SE_SG_Li384ELb0ELb1ELb1ELb0EEENS1_19SingleTileSchedulerILb0ELb1ELb1ELi192EEEEEEEEEvNT_6ParamsE)
        .other          _ZN7cutlass13device_kernelIN5flash11enable_sm90INS1_16FlashAttnFwdSm90INS1_25CollectiveMainloopFwdSm90ILi2EN4cute5tupleIJNS5_1CILi1EEES8_S8_EEENS6_IJNS7_ILi192EEENS7_ILi128EEENS7_ILi64EEEEEELi64ENS_6half_tEfNS_4arch4Sm90ELb1ELb0ELb0ELb0ELb0ELb0ELb0ELb1ELb1ELb1ELb1ELb0EEENS1_21CollectiveEpilogueFwdINS6_IJSA_SC_SB_EEES9_SE_SG_Li384ELb0ELb1ELb1ELb0EEENS1_19SingleTileSchedulerILb0ELb1ELb1ELi192EEEEEEEEEvNT_6ParamsE,@"STO_CUDA_ENTRY STV_DEFAULT"
_ZN7cutlass13device_kernelIN5flash11enable_sm90INS1_16FlashAttnFwdSm90INS1_25CollectiveMainloopFwdSm90ILi2EN4cute5tupleIJNS5_1CILi1EEES8_S8_EEENS6_IJNS7_ILi192EEENS7_ILi128EEENS7_ILi64EEEEEELi64ENS_6half_tEfNS_4arch4Sm90ELb1ELb0ELb0ELb0ELb0ELb0ELb0ELb1ELb1ELb1ELb1ELb0EEENS1_21CollectiveEpilogueFwdINS6_IJSA_SC_SB_EEES9_SE_SG_Li384ELb0ELb1ELb1ELb0EEENS1_19SingleTileSchedulerILb0ELb1ELb1ELi192EEEEEEEEEvNT_6ParamsE:
[----:B------:R-:W-:Y:S01]  /*0000*/  LDC R1, c[0x0][0x37c] ;  /* 0x0000df00ff017b82 */ /* 0x000fe20000000800 */
[----:B------:R-:W-:Y:S05]  /*0010*/  EXIT ;  /* 0x000000000000794d */ /* 0x000fea0003800000 */
.L_x_42:
        /* <DEDUP_REMOVED lines=14> */
.L_x_87:


//--------------------- .text._ZN7cutlass13device_kernelIN5flash11enable_sm90INS1_16FlashAttnFwdSm90INS1_25CollectiveMainloopFwdSm90ILi2EN4cute5tupleIJNS5_1CILi1EEES8_S8_EEENS6_IJNS7_ILi192EEENS7_ILi128EEENS7_ILi64EEEEEELi64ENS_6half_tEfNS_4arch4Sm90ELb1ELb0ELb0ELb1ELb0ELb0ELb0ELb1ELb1ELb1ELb1ELb0EEENS1_21CollectiveEpilogueFwdINS6_IJSA_SC_SB_EEES9_SE_SG_Li384ELb1ELb1ELb1ELb0EEENS1_36VarlenDynamicPersistentTileSchedulerILi192ELi128ELi384ELi128ELb1ELb1ELb1ELb1ELb1ELb1EEEEEEEEEvNT_6ParamsE --------------------------
	.section	.text._ZN7cutlass13device_kernelIN5flash11enable_sm90INS1_16FlashAttnFwdSm90INS1_25CollectiveMainloopFwdSm90ILi2EN4cute5tupleIJNS5_1CILi1EEES8_S8_EEENS6_IJNS7_ILi192EEENS7_ILi128EEENS7_ILi64EEEEEELi64ENS_6half_tEfNS_4arch4Sm90ELb1ELb0ELb0ELb1ELb0ELb0ELb0ELb1ELb1ELb1ELb1ELb0EEENS1_21CollectiveEpilogueFwdINS6_IJSA_SC_SB_EEES9_SE_SG_Li384ELb1ELb1ELb1ELb0EEENS1_36VarlenDynamicPersistentTileSchedulerILi192ELi128ELi384ELi128ELb1ELb1ELb1ELb1ELb1ELb1EEEEEEEEEvNT_6ParamsE,"ax",@progbits
	.align	128
.text._ZN7cutlass13device_kernelIN5flash11enable_sm90INS1_16FlashAttnFwdSm90INS1_25CollectiveMainloopFwdSm90ILi2EN4cute5tupleIJNS5_1CILi1EEES8_S8_EEENS6_IJNS7_ILi192EEENS7_ILi128EEENS7_ILi64EEEEEELi64ENS_6half_tEfNS_4arch4Sm90ELb1ELb0ELb0ELb1ELb0ELb0ELb0ELb1ELb1ELb1ELb1ELb0EEENS1_21CollectiveEpilogueFwdINS6_IJSA_SC_SB_EEES9_SE_SG_Li384ELb1ELb1ELb1ELb0EEENS1_36VarlenDynamicPersistentTileSchedulerILi192ELi128ELi384ELi128ELb1ELb1ELb1ELb1ELb1ELb1EEEEEEEEEvNT_6ParamsE:
        .type           _ZN7cutlass13device_kernelIN5flash11enable_sm90INS1_16FlashAttnFwdSm90INS1_25CollectiveMainloopFwdSm90ILi2EN4cute5tupleIJNS5_1CILi1EEES8_S8_EEENS6_IJNS7_ILi192EEENS7_ILi128EEENS7_ILi64EEEEEELi64ENS_6half_tEfNS_4arch4Sm90ELb1ELb0ELb0ELb1ELb0ELb0ELb0ELb1ELb1ELb1ELb1ELb0EEENS1_21CollectiveEpilogueFwdINS6_IJSA_SC_SB_EEES9_SE_SG_Li384ELb1ELb1ELb1ELb0EEENS1_36VarlenDynamicPersistentTileSchedulerILi192ELi128ELi384ELi128ELb1ELb1ELb1ELb1ELb1ELb1EEEEEEEEEvNT_6ParamsE,@function
        .size           _ZN7cutlass13device_kernelIN5flash11enable_sm90INS1_16FlashAttnFwdSm90INS1_25CollectiveMainloopFwdSm90ILi2EN4cute5tupleIJNS5_1CILi1EEES8_S8_EEENS6_IJNS7_ILi192EEENS7_ILi128EEENS7_ILi64EEEEEELi64ENS_6half_tEfNS_4arch4Sm90ELb1ELb0ELb0ELb1ELb0ELb0ELb0ELb1ELb1ELb1ELb1ELb0EEENS1_21CollectiveEpilogueFwdINS6_IJSA_SC_SB_EEES9_SE_SG_Li384ELb1ELb1ELb1ELb0EEENS1_36VarlenDynamicPersistentTileSchedulerILi192ELi128ELi384ELi128ELb1ELb1ELb1ELb1ELb1ELb1EEEEEEEEEvNT_6ParamsE,(.L_x_88 - _ZN7cutlass13device_kernelIN5flash11enable_sm90INS1_16FlashAttnFwdSm90INS1_25CollectiveMainloopFwdSm90ILi2EN4cute5tupleIJNS5_1CILi1EEES8_S8_EEENS6_IJNS7_ILi192EEENS7_ILi128EEENS7_ILi64EEEEEELi64ENS_6half_tEfNS_4arch4Sm90ELb1ELb0ELb0ELb1ELb0ELb0ELb0ELb1ELb1ELb1ELb1ELb0EEENS1_21CollectiveEpilogueFwdINS6_IJSA_SC_SB_EEES9_SE_SG_Li384ELb1ELb1ELb1ELb0EEENS1_36VarlenDynamicPersistentTileSchedulerILi192ELi128ELi384ELi128ELb1ELb1ELb1ELb1ELb1ELb1EEEEEEEEEvNT_6ParamsE)
        .other          _ZN7cutlass13device_kernelIN5flash11enable_sm90INS1_16FlashAttnFwdSm90INS1_25CollectiveMainloopFwdSm90ILi2EN4cute5tupleIJNS5_1CILi1EEES8_S8_EEENS6_IJNS7_ILi192EEENS7_ILi128EEENS7_ILi64EEEEEELi64ENS_6half_tEfNS_4arch4Sm90ELb1ELb0ELb0ELb1ELb0ELb0ELb0ELb1ELb1ELb1ELb1ELb0EEENS1_21CollectiveEpilogueFwdINS6_IJSA_SC_SB_EEES9_SE_SG_Li384ELb1ELb1ELb1ELb0EEENS1_36VarlenDynamicPersistentTileSchedulerILi192ELi128ELi384ELi128ELb1ELb1ELb1ELb1ELb1ELb1EEEEEEEEEvNT_6ParamsE,@"STO_CUDA_ENTRY STV_DEFAULT"
_ZN7cutlass13device_kernelIN5flash11enable_sm90INS1_16FlashAttnFwdSm90INS1_25CollectiveMainloopFwdSm90ILi2EN4cute5tupleIJNS5_1CILi1EEES8_S8_EEENS6_IJNS7_ILi192EEENS7_ILi128EEENS7_ILi64EEEEEELi64ENS_6half_tEfNS_4arch4Sm90ELb1ELb0ELb0ELb1ELb0ELb0ELb0ELb1ELb1ELb1ELb1ELb0EEENS1_21CollectiveEpilogueFwdINS6_IJSA_SC_SB_EEES9_SE_SG_Li384ELb1ELb1ELb1ELb0EEENS1_36VarlenDynamicPersistentTileSchedulerILi192ELi128ELi384ELi128ELb1ELb1ELb1ELb1ELb1ELb1EEEEEEEEEvNT_6ParamsE:
[----:B------:R-:W-:Y:S01]  /*0000*/  LDC R1, c[0x0][0x37c] ;  /* 0x0000df00ff017b82 */ /* 0x000fe20000000800 */
[----:B------:R-:W-:Y:S05]  /*0010*/  EXIT ;  /* 0x000000000000794d */ /* 0x000fea0003800000 */
.L_x_43:
        /* <DEDUP_REMOVED lines=14> */
.L_x_88:


//--------------------- .text._ZN7cutlass13device_kernelIN5flash11enable_sm90INS1_16FlashAttnFwdSm90INS1_25CollectiveMainloopFwdSm90ILi2EN4cute5tupleIJNS5_1CILi1EEES8_S8_EEENS6_IJNS7_ILi192EEENS7_ILi128EEENS7_ILi64EEEEEELi64ENS_6half_tEfNS_4arch4Sm90ELb1ELb0ELb0ELb1ELb0ELb1ELb0ELb1ELb1ELb1ELb1ELb0EEENS1_21CollectiveEpilogueFwdINS6_IJSA_SC_SB_EEES9_SE_SG_Li384ELb1ELb1ELb1ELb0EEENS1_36VarlenDynamicPersistentTileSchedulerILi192ELi128ELi384ELi128ELb1ELb1ELb1ELb1ELb1ELb1EEEEEEEEEvNT_6ParamsE --------------------------
	.section	.text._ZN7cutlass13device_kernelIN5flash11enable_sm90INS1_16FlashAttnFwdSm90INS1_25CollectiveMainloopFwdSm90ILi2EN4cute5tupleIJNS5_1CILi1EEES8_S8_EEENS6_IJNS7_ILi192EEENS7_ILi128EEENS7_ILi64EEEEEELi64ENS_6half_tEfNS_4arch4Sm90ELb1ELb0ELb0ELb1ELb0ELb1ELb0ELb1ELb1ELb1ELb1ELb0EEENS1_21CollectiveEpilogueFwdINS6_IJSA_SC_SB_EEES9_SE_SG_Li384ELb1ELb1ELb1ELb0EEENS1_36VarlenDynamicPersistentTileSchedulerILi192ELi128ELi384ELi128ELb1ELb1ELb1ELb1ELb1ELb1EEEEEEEEEvNT_6ParamsE,"ax",@progbits
	.align	128
.text._ZN7cutlass13device_kernelIN5flash11enable_sm90INS1_16FlashAttnFwdSm90INS1_25CollectiveMainloopFwdSm90ILi2EN4cute5tupleIJNS5_1CILi1EEES8_S8_EEENS6_IJNS7_ILi192EEENS7_ILi128EEENS7_ILi64EEEEEELi64ENS_6half_tEfNS_4arch4Sm90ELb1ELb0ELb0ELb1ELb0ELb1ELb0ELb1ELb1ELb1ELb1ELb0EEENS1_21CollectiveEpilogueFwdINS6_IJSA_SC_SB_EEES9_SE_SG_Li384ELb1ELb1ELb1ELb0EEENS1_36VarlenDynamicPersistentTileSchedulerILi192ELi128ELi384ELi128ELb1ELb1ELb1ELb1ELb1ELb1EEEEEEEEEvNT_6ParamsE:
        .type           _ZN7cutlass13device_kernelIN5flash11enable_sm90INS1_16FlashAttnFwdSm90INS1_25CollectiveMainloopFwdSm90ILi2EN4cute5tupleIJNS5_1CILi1EEES8_S8_EEENS6_IJNS7_ILi192EEENS7_ILi128EEENS7_ILi64EEEEEELi64ENS_6half_tEfNS_4arch4Sm90ELb1ELb0ELb0ELb1ELb0ELb1ELb0ELb1ELb1ELb1ELb1ELb0EEENS1_21CollectiveEpilogueFwdINS6_IJSA_SC_SB_EEES9_SE_SG_Li384ELb1ELb1ELb1ELb0EEENS1_36VarlenDynamicPersistentTileSchedulerILi192ELi128ELi384ELi128ELb1ELb1ELb1ELb1ELb1ELb1EEEEEEEEEvNT_6ParamsE,@function
        .size           _ZN7cutlass13device_kernelIN5flash11enable_sm90INS1_16FlashAttnFwdSm90INS1_25CollectiveMainloopFwdSm90ILi2EN4cute5tupleIJNS5_1CILi1EEES8_S8_EEENS6_IJNS7_ILi192EEENS7_ILi128EEENS7_ILi64EEEEEELi64ENS_6half_tEfNS_4arch4Sm90ELb1ELb0ELb0ELb1ELb0ELb1ELb0ELb1ELb1ELb1ELb1ELb0EEENS1_21CollectiveEpilogueFwdINS6_IJSA_SC_SB_EEES9_SE_SG_Li384ELb1ELb1ELb1ELb0EEENS1_36VarlenDynamicPersistentTileSchedulerILi192ELi128ELi384ELi128ELb1ELb1ELb1ELb1ELb1ELb1EEEEEEEEEvNT_6ParamsE,(.L_x_89 - _ZN7cutlass13device_kernelIN5flash11enable_sm90INS1_16FlashAttnFwdSm90INS1_25CollectiveMainloopFwdSm90ILi2EN4cute5tupleIJNS5_1CILi1EEES8_S8_EEENS6_IJNS7_ILi192EEENS7_ILi128EEENS7_ILi64EEEEEELi64ENS_6half_tEfNS_4arch4Sm90ELb1ELb0ELb0ELb1ELb0ELb1ELb0ELb1ELb1ELb1ELb1ELb0EEENS1_21CollectiveEpilogueFwdINS6_IJSA_SC_SB_EEES9_SE_SG_Li384ELb1ELb1ELb1ELb0EEENS1_36VarlenDynamicPersistentTileSchedulerILi192ELi128ELi384ELi128ELb1ELb1ELb1ELb1ELb1ELb1EEEEEEEEEvNT_6ParamsE)
        .other          _ZN7cutlass13device_kernelIN5flash11enable_sm90INS1_16FlashAttnFwdSm90INS1_25CollectiveMainloopFwdSm90ILi2EN4cute5tupleIJNS5_1CILi1EEES8_S8_EEENS6_IJNS7_ILi192EEENS7_ILi128EEENS7_ILi64EEEEEELi64ENS_6half_tEfNS_4arch4Sm90ELb1ELb0ELb0ELb1ELb0ELb1ELb0ELb1ELb1ELb1ELb1ELb0EEENS1_21CollectiveEpilogueFwdINS6_IJSA_SC_SB_EEES9_SE_SG_Li384ELb1ELb1ELb1ELb0EEENS1_36VarlenDynamicPersistentTileSchedulerILi192ELi128ELi384ELi128ELb1ELb1ELb1ELb1ELb1ELb1EEEEEEEEEvNT_6ParamsE,@"STO_CUDA_ENTRY STV_DEFAULT"
_ZN7cutlass13device_kernelIN5flash11enable_sm90INS1_16FlashAttnFwdSm90INS1_25CollectiveMainloopFwdSm90ILi2EN4cute5tupleIJNS5_1CILi1EEES8_S8_EEENS6_IJNS7_ILi192EEENS7_ILi128EEENS7_ILi64EEEEEELi64ENS_6half_tEfNS_4arch4Sm90ELb1ELb0ELb0ELb1ELb0ELb1ELb0ELb1ELb1ELb1ELb1ELb0EEENS1_21CollectiveEpilogueFwdINS6_IJSA_SC_SB_EEES9_SE_SG_Li384ELb1ELb1ELb1ELb0EEENS1_36VarlenDynamicPersistentTileSchedulerILi192ELi128ELi384ELi128ELb1ELb1ELb1ELb1ELb1ELb1EEEEEEEEEvNT_6ParamsE:
[----:B------:R-:W-:Y:S01]  /*0000*/  LDC R1, c[0x0][0x37c] ;  /* 0x0000df00ff017b82 */ /* 0x000fe20000000800 */
[----:B------:R-:W-:Y:S05]  /*0010*/  EXIT ;  /* 0x000000000000794d */ /* 0x000fea0003800000 */
.L_x_44:
        /* <DEDUP_REMOVED lines=14> */
.L_x_89:


//--------------------- .nv.shared.reserved.0     --------------------------
	.section	.nv.shared.reserved.0,"aw",@nobits
	.weak		__nv_reservedSMEM_offset_0_alias
	.size		__nv_reservedSMEM_offset_0_alias, 0, 64
	.other		__nv_reservedSMEM_offset_0_alias,@"STO_CUDA_RESERVED_SHARED STV_DEFAULT"
__nv_reservedSMEM_offset_0_alias:
	.zero		0
	.zero		64


//--------------------- .nv.global                --------------------------
	.section	.nv.global,"aw",@nobits
.nv.global:
	.type		_ZN72_INTERNAL_1e203569_36_flash_fwd_hdimall_fp16_split_sm90_cu_ceb34e2a_38274cute1_E,@object
	.size		_ZN72_INTERNAL_1e203569_36_flash_fwd_hdimall_fp16_split_sm90_cu_ceb34e2a_38274cute1_E,(_ZN72_INTERNAL_1e203569_36_flash_fwd_hdimall_fp16_split_sm90_cu_ceb34e2a_38274cuda3std3__45__cpo6cbeginE - _ZN72_INTERNAL_1e203569_36_flash_fwd_hdimall_fp16_split_sm90_cu_ceb34e2a_38274cute1_E)
_ZN72_INTERNAL_1e203569_36_flash_fwd_hdimall_fp16_split_sm90_cu_ceb34e2a_38274cute1_E:
	.zero		1
	.type		_ZN72_INTERNAL_1e203569_36_flash_fwd_hdimall_fp16_split_sm90_cu_ceb34e2a_38274cuda3std3__45__cpo6cbeginE,@object
	.size		_ZN72_INTERNAL_1e203569_36_flash_fwd_hdimall_fp16_split_sm90_cu_ceb34e2a_38274cuda3std3__45__cpo6cbeginE,(_ZN72_INTERNAL_1e203569_36_flash_fwd_hdimall_fp16_split_sm90_cu_ceb34e2a_38274cuda3std3__48in_placeE - _ZN72_INTERNAL_1e203569_36_flash_fwd_hdimall_fp16_split_sm90_cu_ceb34e2a_38274cuda3std3__45__cpo6cbeginE)
_ZN72_INTERNAL_1e203569_36_flash_fwd_hdimall_fp16_split_sm90_cu_ceb34e2a_38274cuda3std3__45__cpo6cbeginE:
	.zero		1
	.type		_ZN72_INTERNAL_1e203569_36_flash_fwd_hdimall_fp16_split_sm90_cu_ceb34e2a_38274cuda3std3__48in_placeE,@object
	.size		_ZN72_INTERNAL_1e203569_36_flash_fwd_hdimall_fp16_split_sm90_cu_ceb34e2a_38274cuda3std3__48in_placeE,(_ZN72_INTERNAL_1e203569_36_flash_fwd_hdimall_fp16_split_sm90_cu_ceb34e2a_38274cuda3std6ranges3__45__cpo9iter_moveE - _ZN72_INTERNAL_1e203569_36_flash_fwd_hdimall_fp16_split_sm90_cu_ceb34e2a_38274cuda3std3__48in_placeE)
_ZN72_INTERNAL_1e203569_36_flash_fwd_hdimall_fp16_split_sm90_cu_ceb34e2a_38274cuda3std3__48in_placeE:
	.zero		1
	.type		_ZN72_INTERNAL_1e203569_36_flash_fwd_hdimall_fp16_split_sm90_cu_ceb34e2a_38274cuda3std6ranges3__45__cpo9iter_moveE,@object
	.size		_ZN72_INTERNAL_1e203569_36_flash_fwd_hdimall_fp16_split_sm90_cu_ceb34e2a_38274cuda3std6ranges3__45__cpo9iter_moveE,(_ZN72_INTERNAL_1e203569_36_flash_fwd_hdimall_fp16_split_sm90_cu_ceb34e2a_38274cuda3std3__45__cpo5beginE - _ZN72_INTERNAL_1e203569_36_flash_fwd_hdimall_fp16_split_sm90_cu_ceb34e2a_38274cuda3std6ranges3__45__cpo9iter_moveE)
_ZN72_INTERNAL_1e203569_36_flash_fwd_hdimall_fp16_split_sm90_cu_ceb34e2a_38274cuda3std6ranges3__45__cpo9iter_moveE:
	.zero		1
	.type		_ZN72_INTERNAL_1e203569_36_flash_fwd_hdimall_fp16_split_sm90_cu_ceb34e2a_38274cuda3std3__45__cpo5beginE,@object
	.size		_ZN72_INTERNAL_1e203569_36_flash_fwd_hdimall_fp16_split_sm90_cu_ceb34e2a_38274cuda3std3__45__cpo5beginE,(_ZN72_INTERNAL_1e203569_36_flash_fwd_hdimall_fp16_split_sm90_cu_ceb34e2a_38274cuda3std3__474_GLOBAL__N__1e203569_36_flash_fwd_hdimall_fp16_split_sm90_cu_ceb34e2a_38276ignoreE - _ZN72_INTERNAL_1e203569_36_flash_fwd_hdimall_fp16_split_sm90_cu_ceb34e2a_38274cuda3std3__45__cpo5beginE)
_ZN72_INTERNAL_1e203569_36_flash_fwd_hdimall_fp16_split_sm90_cu_ceb34e2a_38274cuda3std3__45__cpo5beginE:
	.zero		1
	.type		_ZN72_INTERNAL_1e203569_36_flash_fwd_hdimall_fp16_split_sm90_cu_ceb34e2a_38274cuda3std3__474_GLOBAL__N__1e203569_36_flash_fwd_hdimall_fp16_split_sm90_cu_ceb34e2a_38276ignoreE,@object
	.size		_ZN72_INTERNAL_1e203569_36_flash_fwd_hdimall_fp16_split_sm90_cu_ceb34e2a_38274cuda3std3__474_GLOBAL__N__1e203569_36_flash_fwd_hdimall_fp16_split_sm90_cu_ceb34e2a_38276ignoreE,(_ZN72_INTERNAL_1e203569_36_flash_fwd_hdimall_fp16_split_sm90_cu_ceb34e2a_38274cute7productE - _ZN72_INTERNAL_1e203569_36_flash_fwd_hdimall_fp16_split_sm90_cu_ceb34e2a_38274cuda3std3__474_GLOBAL__N__1e203569_36_flash_fwd_hdimall_fp16_split_sm90_cu_ceb34e2a_38276ignoreE)
_ZN72_INTERNAL_1e203569_36_flash_fwd_hdimall_fp16_split_sm90_cu_ceb34e2a_38274cuda3std3__474_GLOBAL__N__1e203569_36_flash_fwd_hdimall_fp16_split_sm90_cu_ceb34e2a_38276ignoreE:
	.zero		1
	.type		_ZN72_INTERNAL_1e203569_36_flash_fwd_hdimall_fp16_split_sm90_cu_ceb34e2a_38274cute7productE,@object
	.size		_ZN72_INTERNAL_1e203569_36_flash_fwd_hdimall_fp16_split_sm90_cu_ceb34e2a_38274cute7productE,(_ZN72_INTERNAL_1e203569_36_flash_fwd_hdimall_fp16_split_sm90_cu_ceb34e2a_38274cuda3std3__45__cpo3endE - _ZN72_INTERNAL_1e203569_36_flash_fwd_hdimall_fp16_split_sm90_cu_ceb34e2a_38274cute7productE)
_ZN72_INTERNAL_1e203569_36_flash_fwd_hdimall_fp16_split_sm90_cu_ceb34e2a_38274cute7productE:
	.zero		1
	.type		_ZN72_INTERNAL_1e203569_36_flash_fwd_hdimall_fp16_split_sm90_cu_ceb34e2a_38274cuda3std3__45__cpo3endE,@object
	.size		_ZN72_INTERNAL_1e203569_36_flash_fwd_hdimall_fp16_split_sm90_cu_ceb34e2a_38274cuda3std3__45__cpo3endE,(_ZN72_INTERNAL_1e203569_36_flash_fwd_hdimall_fp16_split_sm90_cu_ceb34e2a_38274cuda3std3__419piecewise_constructE - _ZN72_INTERNAL_1e203569_36_flash_fwd_hdimall_fp16_split_sm90_cu_ceb34e2a_38274cuda3std3__45__cpo3endE)
_ZN72_INTERNAL_1e203569_36_flash_fwd_hdimall_fp16_split_sm90_cu_ceb34e2a_38274cuda3std3__45__cpo3endE:
	.zero		1
	.type		_ZN72_INTERNAL_1e203569_36_flash_fwd_hdimall_fp16_split_sm90_cu_ceb34e2a_38274cuda3std3__419piecewise_constructE,@object
	.size		_ZN72_INTERNAL_1e203569_36_flash_fwd_hdimall_fp16_split_sm90_cu_ceb34e2a_38274cuda3std3__419piecewise_constructE,(_ZN72_INTERNAL_1e203569_36_flash_fwd_hdimall_fp16_split_sm90_cu_ceb34e2a_38274cuda3std3__45__cpo4cendE - _ZN72_INTERNAL_1e203569_36_flash_fwd_hdimall_fp16_split_sm90_cu_ceb34e2a_38274cuda3std3__419piecewise_constructE)
_ZN72_INTERNAL_1e203569_36_flash_fwd_hdimall_fp16_split_sm90_cu_ceb34e2a_38274cuda3std3__419piecewise_constructE:
	.zero		1
	.type		_ZN72_INTERNAL_1e203569_36_flash_fwd_hdimall_fp16_split_sm90_cu_ceb34e2a_38274cuda3std3__45__cpo4cendE,@object
	.size		_ZN72_INTERNAL_1e203569_36_flash_fwd_hdimall_fp16_split_sm90_cu_ceb34e2a_38274cuda3std3__45__cpo4cendE,(_ZN72_INTERNAL_1e203569_36_flash_fwd_hdimall_fp16_split_sm90_cu_ceb34e2a_38274cuda3std6ranges3__45__cpo4swapE - _ZN72_INTERNAL_1e203569_36_flash_fwd_hdimall_fp16_split_sm90_cu_ceb34e2a_38274cuda3std3__45__cpo4cendE)
_ZN72_INTERNAL_1e203569_36_flash_fwd_hdimall_fp16_split_sm90_cu_ceb34e2a_38274cuda3std3__45__cpo4cendE:
	.zero		1
	.type		_ZN72_INTERNAL_1e203569_36_flash_fwd_hdimall_fp16_split_sm90_cu_ceb34e2a_38274cuda3std6ranges3__45__cpo4swapE,@object
	.size		_ZN72_INTERNAL_1e203569_36_flash_fwd_hdimall_fp16_split_sm90_cu_ceb34e2a_38274cuda3std6ranges3__45__cpo4swapE,(.L_7 - _ZN72_INTERNAL_1e203569_36_flash_fwd_hdimall_fp16_split_sm90_cu_ceb34e2a_38274cuda3std6ranges3__45__cpo4swapE)
_ZN72_INTERNAL_1e203569_36_flash_fwd_hdimall_fp16_split_sm90_cu_ceb34e2a_38274cuda3std6ranges3__45__cpo4swapE:
	.zero		1
.L_7:


//--------------------- .nv.constant0._ZN7cutlass13device_kernelIN5flash11enable_sm90INS1_16FlashAttnFwdSm90INS1_25CollectiveMainloopFwdSm90ILi2EN4cute5tupleIJNS5_1CILi1EEES8_S8_EEENS6_IJNS7_ILi128EEENS7_ILi80EEENS7_ILi256EEEEEELi256ENS_6half_tEfNS_4arch4Sm90ELb0ELb0ELb0ELb0ELb0ELb0ELb0ELb1ELb1ELb1ELb1ELb0EEENS1_21CollectiveEpilogueFwdINS6_IJSA_SC_SB_EEES9_SE_SG_Li256ELb0ELb1ELb1ELb0EEENS1_19SingleTileSchedulerILb0ELb1ELb1ELi128EEEEEEEEEvNT_6ParamsE --------------------------
	.section	.nv.constant0._ZN7cutlass13device_kernelIN5flash11enable_sm90INS1_16FlashAttnFwdSm90INS1_25CollectiveMainloopFwdSm90ILi2EN4cute5tupleIJNS5_1CILi1EEES8_S8_EEENS6_IJNS7_ILi128EEENS7_ILi80EEENS7_ILi256EEEEEELi256ENS_6half_tEfNS_4arch4Sm90ELb0ELb0ELb0ELb0ELb0ELb0ELb0ELb1ELb1ELb1ELb1ELb0EEENS1_21CollectiveEpilogueFwdINS6_IJSA_SC_SB_EEES9_SE_SG_Li256ELb0ELb1ELb1ELb0EEENS1_19SingleTileSchedulerILb0ELb1ELb1ELi128EEEEEEEEEvNT_6ParamsE,"a",@progbits
	.sectionflags	@""
	.align	4
.nv.constant0._ZN7cutlass13device_kernelIN5flash11enable_sm90INS1_16FlashAttnFwdSm90INS1_25CollectiveMainloopFwdSm90ILi2EN4cute5tupleIJNS5_1CILi1EEES8_S8_EEENS6_IJNS7_ILi128EEENS7_ILi80EEENS7_ILi256EEEEEELi256ENS_6half_tEfNS_4arch4Sm90ELb0ELb0ELb0ELb0ELb0ELb0ELb0ELb1ELb1ELb1ELb1ELb0EEENS1_21CollectiveEpilogueFwdINS6_IJSA_SC_SB_EEES9_SE_SG_Li256ELb0ELb1ELb1ELb0EEENS1_19SingleTileSchedulerILb0ELb1ELb1ELi128EEEEEEEEEvNT_6ParamsE:
	.zero		3456


//--------------------- .nv.constant0._ZN7cutlass13device_kernelIN5flash11enable_sm90INS1_16FlashAttnFwdSm90INS1_25CollectiveMainloopFwdSm90ILi2EN4cute5tupleIJNS5_1CILi1EEES8_S8_EEENS6_IJNS7_ILi128EEENS7_ILi80EEENS7_ILi256EEEEEELi256ENS_6half_tEfNS_4arch4Sm90ELb0ELb0ELb0ELb1ELb0ELb0ELb0ELb1ELb1ELb1ELb1ELb0EEENS1_21CollectiveEpilogueFwdINS6_IJSA_SC_SB_EEES9_SE_SG_Li256ELb1ELb1ELb1ELb0EEENS1_36VarlenDynamicPersistentTileSchedulerILi128ELi80ELi256ELi128ELb1ELb1ELb1ELb0ELb1ELb1EEEEEEEEEvNT_6ParamsE --------------------------
	.section	.nv.constant0._ZN7cutlass13device_kernelIN5flash11enable_sm90INS1_16FlashAttnFwdSm90INS1_25CollectiveMainloopFwdSm90ILi2EN4cute5tupleIJNS5_1CILi1EEES8_S8_EEENS6_IJNS7_ILi128EEENS7_ILi80EEENS7_ILi256EEEEEELi256ENS_6half_tEfNS_4arch4Sm90ELb0ELb0ELb0ELb1ELb0ELb0ELb0ELb1ELb1ELb1ELb1ELb0EEENS1_21CollectiveEpilogueFwdINS6_IJSA_SC_SB_EEES9_SE_SG_Li256ELb1ELb1ELb1ELb0EEENS1_36VarlenDynamicPersistentTileSchedulerILi128ELi80ELi256ELi128ELb1ELb1ELb1ELb0ELb1ELb1EEEEEEEEEvNT_6ParamsE,"a",@progbits
	.sectionflags	@""
	.align	4
.nv.constant0._ZN7cutlass13device_kernelIN5flash11enable_sm90INS1_16FlashAttnFwdSm90INS1_25CollectiveMainloopFwdSm90ILi2EN4cute5tupleIJNS5_1CILi1EEES8_S8_EEENS6_IJNS7_ILi128EEENS7_ILi80EEENS7_ILi256EEEEEELi256ENS_6half_tEfNS_4arch4Sm90ELb0ELb0ELb0ELb1ELb0ELb0ELb0ELb1ELb1ELb1ELb1ELb0EEENS1_21CollectiveEpilogueFwdINS6_IJSA_SC_SB_EEES9_SE_SG_Li256ELb1ELb1ELb1ELb0EEENS1_36VarlenDynamicPersistentTileSchedulerILi128ELi80ELi256ELi128ELb1ELb1ELb1ELb0ELb1ELb1EEEEEEEEEvNT_6ParamsE:
	.zero		3584


//--------------------- .nv.constant0._ZN7cutlass13device_kernelIN5flash11enable_sm90INS1_16FlashAttnFwdSm90INS1_25CollectiveMainloopFwdSm90ILi2EN4cute5tupleIJNS5_1CILi1EEES8_S8_EEENS6_IJNS7_ILi128EEENS7_ILi80EEENS7_ILi256EEEEEELi256ENS_6half_tEfNS_4arch4Sm90ELb0ELb0ELb0ELb1ELb0ELb1ELb0ELb1ELb1ELb1ELb1ELb0EEENS1_21CollectiveEpilogueFwdINS6_IJSA_SC_SB_EEES9_SE_SG_Li256ELb1ELb1ELb1ELb0EEENS1_36VarlenDynamicPersistentTileSchedulerILi128ELi80ELi256ELi128ELb1ELb1ELb1ELb0ELb1ELb1EEEEEEEEEvNT_6ParamsE --------------------------
	.section	.nv.constant0._ZN7cutlass13device_kernelIN5flash11enable_sm90INS1_16FlashAttnFwdSm90INS1_25CollectiveMainloopFwdSm90ILi2EN4cute5tupleIJNS5_1CILi1EEES8_S8_EEENS6_IJNS7_ILi128EEENS7_ILi80EEENS7_ILi256EEEEEELi256ENS_6half_tEfNS_4arch4Sm90ELb0ELb0ELb0ELb1ELb0ELb1ELb0ELb1ELb1ELb1ELb1ELb0EEENS1_21CollectiveEpilogueFwdINS6_IJSA_SC_SB_EEES9_SE_SG_Li256ELb1ELb1ELb1ELb0EEENS1_36VarlenDynamicPersistentTileSchedulerILi128ELi80ELi256ELi128ELb1ELb1ELb1ELb0ELb1ELb1EEEEEEEEEvNT_6ParamsE,"a",@progbits
	.sectionflags	@""
	.align	4
.nv.constant0._ZN7cutlass13device_kernelIN5flash11enable_sm90INS1_16FlashAttnFwdSm90INS1_25CollectiveMainloopFwdSm90ILi2EN4cute5tupleIJNS5_1CILi1EEES8_S8_EEENS6_IJNS7_ILi128EEENS7_ILi80EEENS7_ILi256EEEEEELi256ENS_6half_tEfNS_4arch4Sm90ELb0ELb0ELb0ELb1ELb0ELb1ELb0ELb1ELb1ELb1ELb1ELb0EEENS1_21CollectiveEpilogueFwdINS6_IJSA_SC_SB_EEES9_SE_SG_Li256ELb1ELb1ELb1ELb0EEENS1_36VarlenDynamicPersistentTileSchedulerILi128ELi80ELi256ELi128ELb1ELb1ELb1ELb0ELb1ELb1EEEEEEEEEvNT_6ParamsE:
	.zero		3584


//--------------------- .nv.constant0._ZN7cutlass13device_kernelIN5flash11enable_sm90INS1_16FlashAttnFwdSm90INS1_25CollectiveMainloopFwdSm90ILi2EN4cute5tupleIJNS5_1CILi1EEES8_S8_EEENS6_IJNS7_ILi128EEENS7_ILi64EEENS7_ILi256EEEEEELi256ENS_6half_tEfNS_4arch4Sm90ELb0ELb1ELb0ELb0ELb0ELb0ELb0ELb1ELb1ELb1ELb1ELb0EEENS1_21CollectiveEpilogueFwdINS6_IJSA_SC_SB_EEES9_SE_SG_Li256ELb0ELb1ELb1ELb0EEENS1_19SingleTileSchedulerILb0ELb1ELb1ELi128EEEEEEEEEvNT_6ParamsE --------------------------
	.section	.nv.constant0._ZN7cutlass13device_kernelIN5flash11enable_sm90INS1_16FlashAttnFwdSm90INS1_25CollectiveMainloopFwdSm90ILi2EN4cute5tupleIJNS5_1CILi1EEES8_S8_EEENS6_IJNS7_ILi128EEENS7_ILi64EEENS7_ILi256EEEEEELi256ENS_6half_tEfNS_4arch4Sm90ELb0ELb1ELb0ELb0ELb0ELb0ELb0ELb1ELb1ELb1ELb1ELb0EEENS1_21CollectiveEpilogueFwdINS6_IJSA_SC_SB_EEES9_SE_SG_Li256ELb0ELb1ELb1ELb0EEENS1_19SingleTileSchedulerILb0ELb1ELb1ELi128EEEEEEEEEvNT_6ParamsE,"a",@progbits
	.sectionflags	@""
	.align	4
.nv.constant0._ZN7cutlass13device_kernelIN5flash11enable_sm90INS1_16FlashAttnFwdSm90INS1_25CollectiveMainloopFwdSm90ILi2EN4cute5tupleIJNS5_1CILi1EEES8_S8_EEENS6_IJNS7_ILi128EEENS7_ILi64EEENS7_ILi256EEEEEELi256ENS_6half_tEfNS_4arch4Sm90ELb0ELb1ELb0ELb0ELb0ELb0ELb0ELb1ELb1ELb1ELb1ELb0EEENS1_21CollectiveEpilogueFwdINS6_IJSA_SC_SB_EEES9_SE_SG_Li256ELb0ELb1ELb1ELb0EEENS1_19SingleTileSchedulerILb0ELb1ELb1ELi128EEEEEEEEEvNT_6ParamsE:
	.zero		3456


//--------------------- .nv.constant0._ZN7cutlass13device_kernelIN5flash11enable_sm90INS1_16FlashAttnFwdSm90INS1_25CollectiveMainloopFwdSm90ILi2EN4cute5tupleIJNS5_1CILi1EEES8_S8_EEENS6_IJNS7_ILi128EEENS7_ILi64EEENS7_ILi256EEEEEELi256ENS_6half_tEfNS_4arch4Sm90ELb0ELb1ELb0ELb1ELb0ELb0ELb0ELb1ELb1ELb1ELb1ELb0EEENS1_21CollectiveEpilogueFwdINS6_IJSA_SC_SB_EEES9_SE_SG_Li256ELb1ELb1ELb1ELb0EEENS1_36VarlenDynamicPersistentTileSchedulerILi128ELi64ELi256ELi128ELb1ELb1ELb1ELb1ELb0ELb1EEEEEEEEEvNT_6ParamsE --------------------------
	.section	.nv.constant0._ZN7cutlass13device_kernelIN5flash11enable_sm90INS1_16FlashAttnFwdSm90INS1_25CollectiveMainloopFwdSm90ILi2EN4cute5tupleIJNS5_1CILi1EEES8_S8_EEENS6_IJNS7_ILi128EEENS7_ILi64EEENS7_ILi256EEEEEELi256ENS_6half_tEfNS_4arch4Sm90ELb0ELb1ELb0ELb1ELb0ELb0ELb0ELb1ELb1ELb1ELb1ELb0EEENS1_21CollectiveEpilogueFwdINS6_IJSA_SC_SB_EEES9_SE_SG_Li256ELb1ELb1ELb1ELb0EEENS1_36VarlenDynamicPersistentTileSchedulerILi128ELi64ELi256ELi128ELb1ELb1ELb1ELb1ELb0ELb1EEEEEEEEEvNT_6ParamsE,"a",@progbits
	.sectionflags	@""
	.align	4
.nv.constant0._ZN7cutlass13device_kernelIN5flash11enable_sm90INS1_16FlashAttnFwdSm90INS1_25CollectiveMainloopFwdSm90ILi2EN4cute5tupleIJNS5_1CILi1EEES8_S8_EEENS6_IJNS7_ILi128EEENS7_ILi64EEENS7_ILi256EEEEEELi256ENS_6half_tEfNS_4arch4Sm90ELb0ELb1ELb0ELb1ELb0ELb0ELb0ELb1ELb1ELb1ELb1ELb0EEENS1_21CollectiveEpilogueFwdINS6_IJSA_SC_SB_EEES9_SE_SG_Li256ELb1ELb1ELb1ELb0EEENS1_36VarlenDynamicPersistentTileSchedulerILi128ELi64ELi256ELi128ELb1ELb1ELb1ELb1ELb0ELb1EEEEEEEEEvNT_6ParamsE:
	.zero		3584


//--------------------- .nv.constant0._ZN7cutlass13device_kernelIN5flash11enable_sm90INS1_16FlashAttnFwdSm90INS1_25CollectiveMainloopFwdSm90ILi2EN4cute5tupleIJNS5_1CILi1EEES8_S8_EEENS6_IJNS7_ILi128EEENS7_ILi64EEENS7_ILi256EEEEEELi256ENS_6half_tEfNS_4arch4Sm90ELb0ELb1ELb0ELb1ELb0ELb1ELb0ELb1ELb1ELb1ELb1ELb0EEENS1_21CollectiveEpilogueFwdINS6_IJSA_SC_SB_EEES9_SE_SG_Li256ELb1ELb1ELb1ELb0EEENS1_36VarlenDynamicPersistentTileSchedulerILi128ELi64ELi256ELi128ELb1ELb1ELb1ELb1ELb0ELb1EEEEEEEEEvNT_6ParamsE --------------------------
	.section	.nv.constant0._ZN7cutlass13device_kernelIN5flash11enable_sm90INS1_16FlashAttnFwdSm90INS1_25CollectiveMainloopFwdSm90ILi2EN4cute5tupleIJNS5_1CILi1EEES8_S8_EEENS6_IJNS7_ILi128EEENS7_ILi64EEENS7_ILi256EEEEEELi256ENS_6half_tEfNS_4arch4Sm90ELb0ELb1ELb0ELb1ELb0ELb1ELb0ELb1ELb1ELb1ELb1ELb0EEENS1_21CollectiveEpilogueFwdINS6_IJSA_SC_SB_EEES9_SE_SG_Li256ELb1ELb1ELb1ELb0EEENS1_36VarlenDynamicPersistentTileSchedulerILi128ELi64ELi256ELi128ELb1ELb1ELb1ELb1ELb0ELb1EEEEEEEEEvNT_6ParamsE,"a",@progbits
	.sectionflags	@""
	.align	4
.nv.constant0._ZN7cutlass13device_kernelIN5flash11enable_sm90INS1_16FlashAttnFwdSm90INS1_25CollectiveMainloopFwdSm90ILi2EN4cute5tupleIJNS5_1CILi1EEES8_S8_EEENS6_IJNS7_ILi128EEENS7_ILi64EEENS7_ILi256EEEEEELi256ENS_6half_tEfNS_4arch4Sm90ELb0ELb1ELb0ELb1ELb0ELb1ELb0ELb1ELb1ELb1ELb1ELb0EEENS1_21CollectiveEpilogueFwdINS6_IJSA_SC_SB_EEES9_SE_SG_Li256ELb1ELb1ELb1ELb0EEENS1_36VarlenDynamicPersistentTileSchedulerILi128ELi64ELi256ELi128ELb1ELb1ELb1ELb1ELb0ELb1EEEEEEEEEvNT_6ParamsE:
	.zero		3584


//--------------------- .nv.constant0._ZN7cutlass13device_kernelIN5flash11enable_sm90INS1_16FlashAttnFwdSm90INS1_25CollectiveMainloopFwdSm90ILi2EN4cute5tupleIJNS5_1CILi1EEES8_S8_EEENS6_IJNS7_ILi128EEENS7_ILi80EEENS7_ILi256EEEEEELi256ENS_6half_tEfNS_4arch4Sm90ELb1ELb0ELb0ELb0ELb0ELb0ELb0ELb1ELb1ELb1ELb1ELb0EEENS1_21CollectiveEpilogueFwdINS6_IJSA_SC_SB_EEES9_SE_SG_Li256ELb0ELb1ELb1ELb0EEENS1_19SingleTileSchedulerILb0ELb1ELb1ELi128EEEEEEEEEvNT_6ParamsE --------------------------
	.section	.nv.constant0._ZN7cutlass13device_kernelIN5flash11enable_sm90INS1_16FlashAttnFwdSm90INS1_25CollectiveMainloopFwdSm90ILi2EN4cute5tupleIJNS5_1CILi1EEES8_S8_EEENS6_IJNS7_ILi128EEENS7_ILi80EEENS7_ILi256EEEEEELi256ENS_6half_tEfNS_4arch4Sm90ELb1ELb0ELb0ELb0ELb0ELb0ELb0ELb1ELb1ELb1ELb1ELb0EEENS1_21CollectiveEpilogueFwdINS6_IJSA_SC_SB_EEES9_SE_SG_Li256ELb0ELb1ELb1ELb0EEENS1_19SingleTileSchedulerILb0ELb1ELb1ELi128EEEEEEEEEvNT_6ParamsE,"a",@progbits
	.sectionflags	@""
	.align	4
.nv.constant0._ZN7cutlass13device_kernelIN5flash11enable_sm90INS1_16FlashAttnFwdSm90INS1_25CollectiveMainloopFwdSm90ILi2EN4cute5tupleIJNS5_1CILi1EEES8_S8_EEENS6_IJNS7_ILi128EEENS7_ILi80EEENS7_ILi256EEEEEELi256ENS_6half_tEfNS_4arch4Sm90ELb1ELb0ELb0ELb0ELb0ELb0ELb0ELb1ELb1ELb1ELb1ELb0EEENS1_21CollectiveEpilogueFwdINS6_IJSA_SC_SB_EEES9_SE_SG_Li256ELb0ELb1ELb1ELb0EEENS1_19SingleTileSchedulerILb0ELb1ELb1ELi128EEEEEEEEEvNT_6ParamsE:
	.zero		3456


//--------------------- .nv.constant0._ZN7cutlass13device_kernelIN5flash11enable_sm90INS1_16FlashAttnFwdSm90INS1_25CollectiveMainloopFwdSm90ILi2EN4cute5tupleIJNS5_1CILi1EEES8_S8_EEENS6_IJNS7_ILi128EEENS7_ILi80EEENS7_ILi256EEEEEELi256ENS_6half_tEfNS_4arch4Sm90ELb1ELb0ELb0ELb1ELb0ELb0ELb0ELb1ELb1ELb1ELb1ELb0EEENS1_21CollectiveEpilogueFwdINS6_IJSA_SC_SB_EEES9_SE_SG_Li256ELb1ELb1ELb1ELb0EEENS1_36VarlenDynamicPersistentTileSchedulerILi128ELi80ELi256ELi128ELb1ELb1ELb1ELb1ELb1ELb1EEEEEEEEEvNT_6ParamsE --------------------------
	.section	.nv.constant0._ZN7cutlass13device_kernelIN5flash11enable_sm90INS1_16FlashAttnFwdSm90INS1_25CollectiveMainloopFwdSm90ILi2EN4cute5tupleIJNS5_1CILi1EEES8_S8_EEENS6_IJNS7_ILi128EEENS7_ILi80EEENS7_ILi256EEEEEELi256ENS_6half_tEfNS_4arch4Sm90ELb1ELb0ELb0ELb1ELb0ELb0ELb0ELb1ELb1ELb1ELb1ELb0EEENS1_21CollectiveEpilogueFwdINS6_IJSA_SC_SB_EEES9_SE_SG_Li256ELb1ELb1ELb1ELb0EEENS1_36VarlenDynamicPersistentTileSchedulerILi128ELi80ELi256ELi128ELb1ELb1ELb1ELb1ELb1ELb1EEEEEEEEEvNT_6ParamsE,"a",@progbits
	.sectionflags	@""
	.align	4
.nv.constant0._ZN7cutlass13device_kernelIN5flash11enable_sm90INS1_16FlashAttnFwdSm90INS1_25CollectiveMainloopFwdSm90ILi2EN4cute5tupleIJNS5_1CILi1EEES8_S8_EEENS6_IJNS7_ILi128EEENS7_ILi80EEENS7_ILi256EEEEEELi256ENS_6half_tEfNS_4arch4Sm90ELb1ELb0ELb0ELb1ELb0ELb0ELb0ELb1ELb1ELb1ELb1ELb0EEENS1_21CollectiveEpilogueFwdINS6_IJSA_SC_SB_EEES9_SE_SG_Li256ELb1ELb1ELb1ELb0EEENS1_36VarlenDynamicPersistentTileSchedulerILi128ELi80ELi256ELi128ELb1ELb1ELb1ELb1ELb1ELb1EEEEEEEEEvNT_6ParamsE:
	.zero		3584


//--------------------- .nv.constant0._ZN7cutlass13device_kernelIN5flash11enable_sm90INS1_16FlashAttnFwdSm90INS1_25CollectiveMainloopFwdSm90ILi2EN4cute5tupleIJNS5_1CILi1EEES8_S8_EEENS6_IJNS7_ILi128EEENS7_ILi80EEENS7_ILi256EEEEEELi256ENS_6half_tEfNS_4arch4Sm90ELb1ELb0ELb0ELb1ELb0ELb1ELb0ELb1ELb1ELb1ELb1ELb0EEENS1_21CollectiveEpilogueFwdINS6_IJSA_SC_SB_EEES9_SE_SG_Li256ELb1ELb1ELb1ELb0EEENS1_36VarlenDynamicPersistentTileSchedulerILi128ELi80ELi256ELi128ELb1ELb1ELb1ELb1ELb1ELb1EEEEEEEEEvNT_6ParamsE --------------------------
	.section	.nv.constant0._ZN7cutlass13device_kernelIN5flash11enable_sm90INS1_16FlashAttnFwdSm90INS1_25CollectiveMainloopFwdSm90ILi2EN4cute5tupleIJNS5_1CILi1EEES8_S8_EEENS6_IJNS7_ILi128EEENS7_ILi80EEENS7_ILi256EEEEEELi256ENS_6half_tEfNS_4arch4Sm90ELb1ELb0ELb0ELb1ELb0ELb1ELb0ELb1ELb1ELb1ELb1ELb0EEENS1_21CollectiveEpilogueFwdINS6_IJSA_SC_SB_EEES9_SE_SG_Li256ELb1ELb1ELb1ELb0EEENS1_36VarlenDynamicPersistentTileSchedulerILi128ELi80ELi256ELi128ELb1ELb1ELb1ELb1ELb1ELb1EEEEEEEEEvNT_6ParamsE,"a",@progbits
	.sectionflags	@""
	.align	4
.nv.constant0._ZN7cutlass13device_kernelIN5flash11enable_sm90INS1_16FlashAttnFwdSm90INS1_25CollectiveMainloopFwdSm90ILi2EN4cute5tupleIJNS5_1CILi1EEES8_S8_EEENS6_IJNS7_ILi128EEENS7_ILi80EEENS7_ILi256EEEEEELi256ENS_6half_tEfNS_4arch4Sm90ELb1ELb0ELb0ELb1ELb0ELb1ELb0ELb1ELb1ELb1ELb1ELb0EEENS1_21CollectiveEpilogueFwdINS6_IJSA_SC_SB_EEES9_SE_SG_Li256ELb1ELb1ELb1ELb0EEENS1_36VarlenDynamicPersistentTileSchedulerILi128ELi80ELi256ELi128ELb1ELb1ELb1ELb1ELb1ELb1EEEEEEEEEvNT_6ParamsE:
	.zero		3584


//--------------------- .nv.constant0._ZN7cutlass13device_kernelIN5flash11enable_sm90INS1_16FlashAttnFwdSm90INS1_25CollectiveMainloopFwdSm90ILi2EN4cute5tupleIJNS5_1CILi1EEES8_S8_EEENS6_IJNS7_ILi128EEENS7_ILi112EEENS7_ILi192EEEEEELi192ENS_6half_tEfNS_4arch4Sm90ELb0ELb0ELb0ELb0ELb0ELb0ELb0ELb1ELb1ELb1ELb1ELb0EEENS1_21CollectiveEpilogueFwdINS6_IJSA_SC_SB_EEES9_SE_SG_Li256ELb0ELb1ELb1ELb0EEENS1_19SingleTileSchedulerILb0ELb1ELb1ELi128EEEEEEEEEvNT_6ParamsE --------------------------
	.section	.nv.constant0._ZN7cutlass13device_kernelIN5flash11enable_sm90INS1_16FlashAttnFwdSm90INS1_25CollectiveMainloopFwdSm90ILi2EN4cute5tupleIJNS5_1CILi1EEES8_S8_EEENS6_IJNS7_ILi128EEENS7_ILi112EEENS7_ILi192EEEEEELi192ENS_6half_tEfNS_4arch4Sm90ELb0ELb0ELb0ELb0ELb0ELb0ELb0ELb1ELb1ELb1ELb1ELb0EEENS1_21CollectiveEpilogueFwdINS6_IJSA_SC_SB_EEES9_SE_SG_Li256ELb0ELb1ELb1ELb0EEENS1_19SingleTileSchedulerILb0ELb1ELb1ELi128EEEEEEEEEvNT_6ParamsE,"a",@progbits
	.sectionflags	@""
	.align	4
.nv.constant0._ZN7cutlass13device_kernelIN5flash11enable_sm90INS1_16FlashAttnFwdSm90INS1_25CollectiveMainloopFwdSm90ILi2EN4cute5tupleIJNS5_1CILi1EEES8_S8_EEENS6_IJNS7_ILi128EEENS7_ILi112EEENS7_ILi192EEEEEELi192ENS_6half_tEfNS_4arch4Sm90ELb0ELb0ELb0ELb0ELb0ELb0ELb0ELb1ELb1ELb1ELb1ELb0EEENS1_21CollectiveEpilogueFwdINS6_IJSA_SC_SB_EEES9_SE_SG_Li256ELb0ELb1ELb1ELb0EEENS1_19SingleTileSchedulerILb0ELb1ELb1ELi128EEEEEEEEEvNT_6ParamsE:
	.zero		3456


//--------------------- .nv.constant0._ZN7cutlass13device_kernelIN5flash11enable_sm90INS1_16FlashAttnFwdSm90INS1_25CollectiveMainloopFwdSm90ILi2EN4cute5tupleIJNS5_1CILi1EEES8_S8_EEENS6_IJNS7_ILi128EEENS7_ILi112EEENS7_ILi192EEEEEELi192ENS_6half_tEfNS_4arch4Sm90ELb0ELb0ELb0ELb1ELb0ELb0ELb0ELb1ELb1ELb1ELb1ELb0EEENS1_21CollectiveEpilogueFwdINS6_IJSA_SC_SB_EEES9_SE_SG_Li256ELb1ELb1ELb1ELb0EEENS1_36VarlenDynamicPersistentTileSchedulerILi128ELi112ELi256ELi128ELb1ELb1ELb1ELb0ELb1ELb1EEEEEEEEEvNT_6ParamsE --------------------------
	.section	.nv.constant0._ZN7cutlass13device_kernelIN5flash11enable_sm90INS1_16FlashAttnFwdSm90INS1_25CollectiveMainloopFwdSm90ILi2EN4cute5tupleIJNS5_1CILi1EEES8_S8_EEENS6_IJNS7_ILi128EEENS7_ILi112EEENS7_ILi192EEEEEELi192ENS_6half_tEfNS_4arch4Sm90ELb0ELb0ELb0ELb1ELb0ELb0ELb0ELb1ELb1ELb1ELb1ELb0EEENS1_21CollectiveEpilogueFwdINS6_IJSA_SC_SB_EEES9_SE_SG_Li256ELb1ELb1ELb1ELb0EEENS1_36VarlenDynamicPersistentTileSchedulerILi128ELi112ELi256ELi128ELb1ELb1ELb1ELb0ELb1ELb1EEEEEEEEEvNT_6ParamsE,"a",@progbits
	.sectionflags	@""
	.align	4
.nv.constant0._ZN7cutlass13device_kernelIN5flash11enable_sm90INS1_16FlashAttnFwdSm90INS1_25CollectiveMainloopFwdSm90ILi2EN4cute5tupleIJNS5_1CILi1EEES8_S8_EEENS6_IJNS7_ILi128EEENS7_ILi112EEENS7_ILi192EEEEEELi192ENS_6half_tEfNS_4arch4Sm90ELb0ELb0ELb0ELb1ELb0ELb0ELb0ELb1ELb1ELb1ELb1ELb0EEENS1_21CollectiveEpilogueFwdINS6_IJSA_SC_SB_EEES9_SE_SG_Li256ELb1ELb1ELb1ELb0EEENS1_36VarlenDynamicPersistentTileSchedulerILi128ELi112ELi256ELi128ELb1ELb1ELb1ELb0ELb1ELb1EEEEEEEEEvNT_6ParamsE:
	.zero		3584


//--------------------- .nv.constant0._ZN7cutlass13device_kernelIN5flash11enable_sm90INS1_16FlashAttnFwdSm90INS1_25CollectiveMainloopFwdSm90ILi2EN4cute5tupleIJNS5_1CILi1EEES8_S8_EEENS6_IJNS7_ILi128EEENS7_ILi112EEENS7_ILi192EEEEEELi192ENS_6half_tEfNS_4arch4Sm90ELb0ELb0ELb0ELb1ELb0ELb1ELb0ELb1ELb1ELb1ELb1ELb0EEENS1_21CollectiveEpilogueFwdINS6_IJSA_SC_SB_EEES9_SE_SG_Li256ELb1ELb1ELb1ELb0EEENS1_36VarlenDynamicPersistentTileSchedulerILi128ELi112ELi256ELi128ELb1ELb1ELb1ELb0ELb1ELb1EEEEEEEEEvNT_6ParamsE --------------------------
	.section	.nv.constant0._ZN7cutlass13device_kernelIN5flash11enable_sm90INS1_16FlashAttnFwdSm90INS1_25CollectiveMainloopFwdSm90ILi2EN4cute5tupleIJNS5_1CILi1EEES8_S8_EEENS6_IJNS7_ILi128EEENS7_ILi112EEENS7_ILi192EEEEEELi192ENS_6half_tEfNS_4arch4Sm90ELb0ELb0ELb0ELb1ELb0ELb1ELb0ELb1ELb1ELb1ELb1ELb0EEENS1_21CollectiveEpilogueFwdINS6_IJSA_SC_SB_EEES9_SE_SG_Li256ELb1ELb1ELb1ELb0EEENS1_36VarlenDynamicPersistentTileSchedulerILi128ELi112ELi256ELi128ELb1ELb1ELb1ELb0ELb1ELb1EEEEEEEEEvNT_6ParamsE,"a",@progbits
	.sectionflags	@""
	.align	4
.nv.constant0._ZN7cutlass13device_kernelIN5flash11enable_sm90INS1_16FlashAttnFwdSm90INS1_25CollectiveMainloopFwdSm90ILi2EN4cute5tupleIJNS5_1CILi1EEES8_S8_EEENS6_IJNS7_ILi128EEENS7_ILi112EEENS7_ILi192EEEEEELi192ENS_6half_tEfNS_4arch4Sm90ELb0ELb0ELb0ELb1ELb0ELb1ELb0ELb1ELb1ELb1ELb1ELb0EEENS1_21CollectiveEpilogueFwdINS6_IJSA_SC_SB_EEES9_SE_SG_Li256ELb1ELb1ELb1ELb0EEENS1_36VarlenDynamicPersistentTileSchedulerILi128ELi112ELi256ELi128ELb1ELb1ELb1ELb0ELb1ELb1EEEEEEEEEvNT_6ParamsE:
	.zero		3584


//--------------------- .nv.constant0._ZN7cutlass13device_kernelIN5flash11enable_sm90INS1_16FlashAttnFwdSm90INS1_25CollectiveMainloopFwdSm90ILi2EN4cute5tupleIJNS5_1CILi1EEES8_S8_EEENS6_IJNS7_ILi128EEENS7_ILi96EEENS7_ILi192EEEEEELi192ENS_6half_tEfNS_4arch4Sm90ELb0ELb1ELb0ELb0ELb0ELb0ELb0ELb1ELb1ELb1ELb1ELb0EEENS1_21CollectiveEpilogueFwdINS6_IJSA_SC_SB_EEES9_SE_SG_Li256ELb0ELb1ELb1ELb0EEENS1_19SingleTileSchedulerILb0ELb1ELb1ELi128EEEEEEEEEvNT_6ParamsE --------------------------
	.section	.nv.constant0._ZN7cutlass13device_kernelIN5flash11enable_sm90INS1_16FlashAttnFwdSm90INS1_25CollectiveMainloopFwdSm90ILi2EN4cute5tupleIJNS5_1CILi1EEES8_S8_EEENS6_IJNS7_ILi128EEENS7_ILi96EEENS7_ILi192EEEEEELi192ENS_6half_tEfNS_4arch4Sm90ELb0ELb1ELb0ELb0ELb0ELb0ELb0ELb1ELb1ELb1ELb1ELb0EEENS1_21CollectiveEpilogueFwdINS6_IJSA_SC_SB_EEES9_SE_SG_Li256ELb0ELb1ELb1ELb0EEENS1_19SingleTileSchedulerILb0ELb1ELb1ELi128EEEEEEEEEvNT_6ParamsE,"a",@progbits
	.sectionflags	@""
	.align	4
.nv.constant0._ZN7cutlass13device_kernelIN5flash11enable_sm90INS1_16FlashAttnFwdSm90INS1_25CollectiveMainloopFwdSm90ILi2EN4cute5tupleIJNS5_1CILi1EEES8_S8_EEENS6_IJNS7_ILi128EEENS7_ILi96EEENS7_ILi192EEEEEELi192ENS_6half_tEfNS_4arch4Sm90ELb0ELb1ELb0ELb0ELb0ELb0ELb0ELb1ELb1ELb1ELb1ELb0EEENS1_21CollectiveEpilogueFwdINS6_IJSA_SC_SB_EEES9_SE_SG_Li256ELb0ELb1ELb1ELb0EEENS1_19SingleTileSchedulerILb0ELb1ELb1ELi128EEEEEEEEEvNT_6ParamsE:
	.zero		3456


//--------------------- .nv.constant0._ZN7cutlass13device_kernelIN5flash11enable_sm90INS1_16FlashAttnFwdSm90INS1_25CollectiveMainloopFwdSm90ILi2EN4cute5tupleIJNS5_1CILi1EEES8_S8_EEENS6_IJNS7_ILi128EEENS7_ILi96EEENS7_ILi192EEEEEELi192ENS_6half_tEfNS_4arch4Sm90ELb0ELb1ELb0ELb1ELb0ELb0ELb0ELb1ELb1ELb1ELb1ELb0EEENS1_21CollectiveEpilogueFwdINS6_IJSA_SC_SB_EEES9_SE_SG_Li256ELb1ELb1ELb1ELb0EEENS1_36VarlenDynamicPersistentTileSchedulerILi128ELi96ELi256ELi128ELb1ELb1ELb1ELb1ELb0ELb1EEEEEEEEEvNT_6ParamsE --------------------------
	.section	.nv.constant0._ZN7cutlass13device_kernelIN5flash11enable_sm90INS1_16FlashAttnFwdSm90INS1_25CollectiveMainloopFwdSm90ILi2EN4cute5tupleIJNS5_1CILi1EEES8_S8_EEENS6_IJNS7_ILi128EEENS7_ILi96EEENS7_ILi192EEEEEELi192ENS_6half_tEfNS_4arch4Sm90ELb0ELb1ELb0ELb1ELb0ELb0ELb0ELb1ELb1ELb1ELb1ELb0EEENS1_21CollectiveEpilogueFwdINS6_IJSA_SC_SB_EEES9_SE_SG_Li256ELb1ELb1ELb1ELb0EEENS1_36VarlenDynamicPersistentTileSchedulerILi128ELi96ELi256ELi128ELb1ELb1ELb1ELb1ELb0ELb1EEEEEEEEEvNT_6ParamsE,"a",@progbits
	.sectionflags	@""
	.align	4
.nv.constant0._ZN7cutlass13device_kernelIN5flash11enable_sm90INS1_16FlashAttnFwdSm90INS1_25CollectiveMainloopFwdSm90ILi2EN4cute5tupleIJNS5_1CILi1EEES8_S8_EEENS6_IJNS7_ILi128EEENS7_ILi96EEENS7_ILi192EEEEEELi192ENS_6half_tEfNS_4arch4Sm90ELb0ELb1ELb0ELb1ELb0ELb0ELb0ELb1ELb1ELb1ELb1ELb0EEENS1_21CollectiveEpilogueFwdINS6_IJSA_SC_SB_EEES9_SE_SG_Li256ELb1ELb1ELb1ELb0EEENS1_36VarlenDynamicPersistentTileSchedulerILi128ELi96ELi256ELi128ELb1ELb1ELb1ELb1ELb0ELb1EEEEEEEEEvNT_6ParamsE:
	.zero		3584


//--------------------- .nv.constant0._ZN7cutlass13device_kernelIN5flash11enable_sm90INS1_16FlashAttnFwdSm90INS1_25CollectiveMainloopFwdSm90ILi2EN4cute5tupleIJNS5_1CILi1EEES8_S8_EEENS6_IJNS7_ILi128EEENS7_ILi96EEENS7_ILi192EEEEEELi192ENS_6half_tEfNS_4arch4Sm90ELb0ELb1ELb0ELb1ELb0ELb1ELb0ELb1ELb1ELb1ELb1ELb0EEENS1_21CollectiveEpilogueFwdINS6_IJSA_SC_SB_EEES9_SE_SG_Li256ELb1ELb1ELb1ELb0EEENS1_36VarlenDynamicPersistentTileSchedulerILi128ELi96ELi256ELi128ELb1ELb1ELb1ELb1ELb0ELb1EEEEEEEEEvNT_6ParamsE --------------------------
	.section	.nv.constant0._ZN7cutlass13device_kernelIN5flash11enable_sm90INS1_16FlashAttnFwdSm90INS1_25CollectiveMainloopFwdSm90ILi2EN4cute5tupleIJNS5_1CILi1EEES8_S8_EEENS6_IJNS7_ILi128EEENS7_ILi96EEENS7_ILi192EEEEEELi192ENS_6half_tEfNS_4arch4Sm90ELb0ELb1ELb0ELb1ELb0ELb1ELb0ELb1ELb1ELb1ELb1ELb0EEENS1_21CollectiveEpilogueFwdINS6_IJSA_SC_SB_EEES9_SE_SG_Li256ELb1ELb1ELb1ELb0EEENS1_36VarlenDynamicPersistentTileSchedulerILi128ELi96ELi256ELi128ELb1ELb1ELb1ELb1ELb0ELb1EEEEEEEEEvNT_6ParamsE,"a",@progbits
	.sectionflags	@""
	.align	4
.nv.constant0._ZN7cutlass13device_kernelIN5flash11enable_sm90INS1_16FlashAttnFwdSm90INS1_25CollectiveMainloopFwdSm90ILi2EN4cute5tupleIJNS5_1CILi1EEES8_S8_EEENS6_IJNS7_ILi128EEENS7_ILi96EEENS7_ILi192EEEEEELi192ENS_6half_tEfNS_4arch4Sm90ELb0ELb1ELb0ELb1ELb0ELb1ELb0ELb1ELb1ELb1ELb1ELb0EEENS1_21CollectiveEpilogueFwdINS6_IJSA_SC_SB_EEES9_SE_SG_Li256ELb1ELb1ELb1ELb0EEENS1_36VarlenDynamicPersistentTileSchedulerILi128ELi96ELi256ELi128ELb1ELb1ELb1ELb1ELb0ELb1EEEEEEEEEvNT_6ParamsE:
	.zero		3584


//--------------------- .nv.constant0._ZN7cutlass13device_kernelIN5flash11enable_sm90INS1_16FlashAttnFwdSm90INS1_25CollectiveMainloopFwdSm90ILi2EN4cute5tupleIJNS5_1CILi1EEES8_S8_EEENS6_IJNS7_ILi128EEENS7_ILi112EEENS7_ILi192EEEEEELi192ENS_6half_tEfNS_4arch4Sm90ELb1ELb0ELb0ELb0ELb0ELb0ELb0ELb1ELb1ELb1ELb1ELb0EEENS1_21CollectiveEpilogueFwdINS6_IJSA_SC_SB_EEES9_SE_SG_Li256ELb0ELb1ELb1ELb0EEENS1_19SingleTileSchedulerILb0ELb1ELb1ELi128EEEEEEEEEvNT_6ParamsE --------------------------
	.section	.nv.constant0._ZN7cutlass13device_kernelIN5flash11enable_sm90INS1_16FlashAttnFwdSm90INS1_25CollectiveMainloopFwdSm90ILi2EN4cute5tupleIJNS5_1CILi1EEES8_S8_EEENS6_IJNS7_ILi128EEENS7_ILi112EEENS7_ILi192EEEEEELi192ENS_6half_tEfNS_4arch4Sm90ELb1ELb0ELb0ELb0ELb0ELb0ELb0ELb1ELb1ELb1ELb1ELb0EEENS1_21CollectiveEpilogueFwdINS6_IJSA_SC_SB_EEES9_SE_SG_Li256ELb0ELb1ELb1ELb0EEENS1_19SingleTileSchedulerILb0ELb1ELb1ELi128EEEEEEEEEvNT_6ParamsE,"a",@progbits
	.sectionflags	@""
	.align	4
.nv.constant0._ZN7cutlass13device_kernelIN5flash11enable_sm90INS1_16FlashAttnFwdSm90INS1_25CollectiveMainloopFwdSm90ILi2EN4cute5tupleIJNS5_1CILi1EEES8_S8_EEENS6_IJNS7_ILi128EEENS7_ILi112EEENS7_ILi192EEEEEELi192ENS_6half_tEfNS_4arch4Sm90ELb1ELb0ELb0ELb0ELb0ELb0ELb0ELb1ELb1ELb1ELb1ELb0EEENS1_21CollectiveEpilogueFwdINS6_IJSA_SC_SB_EEES9_SE_SG_Li256ELb0ELb1ELb1ELb0EEENS1_19SingleTileSchedulerILb0ELb1ELb1ELi128EEEEEEEEEvNT_6ParamsE:
	.zero		3456


//--------------------- .nv.constant0._ZN7cutlass13device_kernelIN5flash11enable_sm90INS1_16FlashAttnFwdSm90INS1_25CollectiveMainloopFwdSm90ILi2EN4cute5tupleIJNS5_1CILi1EEES8_S8_EEENS6_IJNS7_ILi128EEENS7_ILi112EEENS7_ILi192EEEEEELi192ENS_6half_tEfNS_4arch4Sm90ELb1ELb0ELb0ELb1ELb0ELb0ELb0ELb1ELb1ELb1ELb1ELb0EEENS1_21CollectiveEpilogueFwdINS6_IJSA_SC_SB_EEES9_SE_SG_Li256ELb1ELb1ELb1ELb0EEENS1_36VarlenDynamicPersistentTileSchedulerILi128ELi112ELi256ELi128ELb1ELb1ELb1ELb1ELb1ELb1EEEEEEEEEvNT_6ParamsE --------------------------
	.section	.nv.constant0._ZN7cutlass13device_kernelIN5flash11enable_sm90INS1_16FlashAttnFwdSm90INS1_25CollectiveMainloopFwdSm90ILi2EN4cute5tupleIJNS5_1CILi1EEES8_S8_EEENS6_IJNS7_ILi128EEENS7_ILi112EEENS7_ILi192EEEEEELi192ENS_6half_tEfNS_4arch4Sm90ELb1ELb0ELb0ELb1ELb0ELb0ELb0ELb1ELb1ELb1ELb1ELb0EEENS1_21CollectiveEpilogueFwdINS6_IJSA_SC_SB_EEES9_SE_SG_Li256ELb1ELb1ELb1ELb0EEENS1_36VarlenDynamicPersistentTileSchedulerILi128ELi112ELi256ELi128ELb1ELb1ELb1ELb1ELb1ELb1EEEEEEEEEvNT_6ParamsE,"a",@progbits
	.sectionflags	@""
	.align	4
.nv.constant0._ZN7cutlass13device_kernelIN5flash11enable_sm90INS1_16FlashAttnFwdSm90INS1_25CollectiveMainloopFwdSm90ILi2EN4cute5tupleIJNS5_1CILi1EEES8_S8_EEENS6_IJNS7_ILi128EEENS7_ILi112EEENS7_ILi192EEEEEELi192ENS_6half_tEfNS_4arch4Sm90ELb1ELb0ELb0ELb1ELb0ELb0ELb0ELb1ELb1ELb1ELb1ELb0EEENS1_21CollectiveEpilogueFwdINS6_IJSA_SC_SB_EEES9_SE_SG_Li256ELb1ELb1ELb1ELb0EEENS1_36VarlenDynamicPersistentTileSchedulerILi128ELi112ELi256ELi128ELb1ELb1ELb1ELb1ELb1ELb1EEEEEEEEEvNT_6ParamsE:
	.zero		3584


//--------------------- .nv.constant0._ZN7cutlass13device_kernelIN5flash11enable_sm90INS1_16FlashAttnFwdSm90INS1_25CollectiveMainloopFwdSm90ILi2EN4cute5tupleIJNS5_1CILi1EEES8_S8_EEENS6_IJNS7_ILi128EEENS7_ILi112EEENS7_ILi192EEEEEELi192ENS_6half_tEfNS_4arch4Sm90ELb1ELb0ELb0ELb1ELb0ELb1ELb0ELb1ELb1ELb1ELb1ELb0EEENS1_21CollectiveEpilogueFwdINS6_IJSA_SC_SB_EEES9_SE_SG_Li256ELb1ELb1ELb1ELb0EEENS1_36VarlenDynamicPersistentTileSchedulerILi128ELi112ELi256ELi128ELb1ELb1ELb1ELb1ELb1ELb1EEEEEEEEEvNT_6ParamsE --------------------------
	.section	.nv.constant0._ZN7cutlass13device_kernelIN5flash11enable_sm90INS1_16FlashAttnFwdSm90INS1_25CollectiveMainloopFwdSm90ILi2EN4cute5tupleIJNS5_1CILi1EEES8_S8_EEENS6_IJNS7_ILi128EEENS7_ILi112EEENS7_ILi192EEEEEELi192ENS_6half_tEfNS_4arch4Sm90ELb1ELb0ELb0ELb1ELb0ELb1ELb0ELb1ELb1ELb1ELb1ELb0EEENS1_21CollectiveEpilogueFwdINS6_IJSA_SC_SB_EEES9_SE_SG_Li256ELb1ELb1ELb1ELb0EEENS1_36VarlenDynamicPersistentTileSchedulerILi128ELi112ELi256ELi128ELb1ELb1ELb1ELb1ELb1ELb1EEEEEEEEEvNT_6ParamsE,"a",@progbits
	.sectionflags	@""
	.align	4
.nv.constant0._ZN7cutlass13device_kernelIN5flash11enable_sm90INS1_16FlashAttnFwdSm90INS1_25CollectiveMainloopFwdSm90ILi2EN4cute5tupleIJNS5_1CILi1EEES8_S8_EEENS6_IJNS7_ILi128EEENS7_ILi112EEENS7_ILi192EEEEEELi192ENS_6half_tEfNS_4arch4Sm90ELb1ELb0ELb0ELb1ELb0ELb1ELb0ELb1ELb1ELb1ELb1ELb0EEENS1_21CollectiveEpilogueFwdINS6_IJSA_SC_SB_EEES9_SE_SG_Li256ELb1ELb1ELb1ELb0EEENS1_36VarlenDynamicPersistentTileSchedulerILi128ELi112ELi256ELi128ELb1ELb1ELb1ELb1ELb1ELb1EEEEEEEEEvNT_6ParamsE:
	.zero		3584


//--------------------- .nv.constant0._ZN7cutlass13device_kernelIN5flash11enable_sm90INS1_16FlashAttnFwdSm90INS1_25CollectiveMainloopFwdSm90ILi2EN4cute5tupleIJNS5_1CILi1EEES8_S8_EEENS6_IJNS7_ILi128EEENS7_ILi176EEESA_EEELi128ENS_6half_tEfNS_4arch4Sm90ELb0ELb0ELb0ELb0ELb0ELb0ELb0ELb1ELb1ELb1ELb1ELb0EEENS1_21CollectiveEpilogueFwdINS6_IJSA_SA_SB_EEES9_SD_SF_Li256ELb0ELb1ELb1ELb0EEENS1_19SingleTileSchedulerILb0ELb1ELb1ELi128EEEEEEEEEvNT_6ParamsE --------------------------
	.section	.nv.constant0._ZN7cutlass13device_kernelIN5flash11enable_sm90INS1_16FlashAttnFwdSm90INS1_25CollectiveMainloopFwdSm90ILi2EN4cute5tupleIJNS5_1CILi1EEES8_S8_EEENS6_IJNS7_ILi128EEENS7_ILi176EEESA_EEELi128ENS_6half_tEfNS_4arch4Sm90ELb0ELb0ELb0ELb0ELb0ELb0ELb0ELb1ELb1ELb1ELb1ELb0EEENS1_21CollectiveEpilogueFwdINS6_IJSA_SA_SB_EEES9_SD_SF_Li256ELb0ELb1ELb1ELb0EEENS1_19SingleTileSchedulerILb0ELb1ELb1ELi128EEEEEEEEEvNT_6ParamsE,"a",@progbits
	.sectionflags	@""
	.align	4
.nv.constant0._ZN7cutlass13device_kernelIN5flash11enable_sm90INS1_16FlashAttnFwdSm90INS1_25CollectiveMainloopFwdSm90ILi2EN4cute5tupleIJNS5_1CILi1EEES8_S8_EEENS6_IJNS7_ILi128EEENS7_ILi176EEESA_EEELi128ENS_6half_tEfNS_4arch4Sm90ELb0ELb0ELb0ELb0ELb0ELb0ELb0ELb1ELb1ELb1ELb1ELb0EEENS1_21CollectiveEpilogueFwdINS6_IJSA_SA_SB_EEES9_SD_SF_Li256ELb0ELb1ELb1ELb0EEENS1_19SingleTileSchedulerILb0ELb1ELb1ELi128EEEEEEEEEvNT_6ParamsE:
	.zero		3456


//--------------------- .nv.constant0._ZN7cutlass13device_kernelIN5flash11enable_sm90INS1_16FlashAttnFwdSm90INS1_25CollectiveMainloopFwdSm90ILi2EN4cute5tupleIJNS5_1CILi1EEES8_S8_EEENS6_IJNS7_ILi128EEENS7_ILi176EEESA_EEELi128ENS_6half_tEfNS_4arch4Sm90ELb0ELb0ELb0ELb1ELb0ELb0ELb0ELb1ELb1ELb1ELb1ELb0EEENS1_21CollectiveEpilogueFwdINS6_IJSA_SA_SB_EEES9_SD_SF_Li256ELb1ELb1ELb1ELb0EEENS1_36VarlenDynamicPersistentTileSchedulerILi128ELi176ELi256ELi128ELb1ELb1ELb1ELb0ELb1ELb1EEEEEEEEEvNT_6ParamsE --------------------------
	.section	.nv.constant0._ZN7cutlass13device_kernelIN5flash11enable_sm90INS1_16FlashAttnFwdSm90INS1_25CollectiveMainloopFwdSm90ILi2EN4cute5tupleIJNS5_1CILi1EEES8_S8_EEENS6_IJNS7_ILi128EEENS7_ILi176EEESA_EEELi128ENS_6half_tEfNS_4arch4Sm90ELb0ELb0ELb0ELb1ELb0ELb0ELb0ELb1ELb1ELb1ELb1ELb0EEENS1_21CollectiveEpilogueFwdINS6_IJSA_SA_SB_EEES9_SD_SF_Li256ELb1ELb1ELb1ELb0EEENS1_36VarlenDynamicPersistentTileSchedulerILi128ELi176ELi256ELi128ELb1ELb1ELb1ELb0ELb1ELb1EEEEEEEEEvNT_6ParamsE,"a",@progbits
	.sectionflags	@""
	.align	4
.nv.constant0._ZN7cutlass13device_kernelIN5flash11enable_sm90INS1_16FlashAttnFwdSm90INS1_25CollectiveMainloopFwdSm90ILi2EN4cute5tupleIJNS5_1CILi1EEES8_S8_EEENS6_IJNS7_ILi128EEENS7_ILi176EEESA_EEELi128ENS_6half_tEfNS_4arch4Sm90ELb0ELb0ELb0ELb1ELb0ELb0ELb0ELb1ELb1ELb1ELb1ELb0EEENS1_21CollectiveEpilogueFwdINS6_IJSA_SA_SB_EEES9_SD_SF_Li256ELb1ELb1ELb1ELb0EEENS1_36VarlenDynamicPersistentTileSchedulerILi128ELi176ELi256ELi128ELb1ELb1ELb1ELb0ELb1ELb1EEEEEEEEEvNT_6ParamsE:
	.zero		3584


//--------------------- .nv.constant0._ZN7cutlass13device_kernelIN5flash11enable_sm90INS1_16FlashAttnFwdSm90INS1_25CollectiveMainloopFwdSm90ILi2EN4cute5tupleIJNS5_1CILi1EEES8_S8_EEENS6_IJNS7_ILi128EEENS7_ILi176EEESA_EEELi128ENS_6half_tEfNS_4arch4Sm90ELb0ELb0ELb0ELb1ELb0ELb1ELb0ELb1ELb1ELb1ELb1ELb0EEENS1_21CollectiveEpilogueFwdINS6_IJSA_SA_SB_EEES9_SD_SF_Li256ELb1ELb1ELb1ELb0EEENS1_36VarlenDynamicPersistentTileSchedulerILi128ELi176ELi256ELi128ELb1ELb1ELb1ELb0ELb1ELb1EEEEEEEEEvNT_6ParamsE --------------------------
	.section	.nv.constant0._ZN7cutlass13device_kernelIN5flash11enable_sm90INS1_16FlashAttnFwdSm90INS1_25CollectiveMainloopFwdSm90ILi2EN4cute5tupleIJNS5_1CILi1EEES8_S8_EEENS6_IJNS7_ILi128EEENS7_ILi176EEESA_EEELi128ENS_6half_tEfNS_4arch4Sm90ELb0ELb0ELb0ELb1ELb0ELb1ELb0ELb1ELb1ELb1ELb1ELb0EEENS1_21CollectiveEpilogueFwdINS6_IJSA_SA_SB_EEES9_SD_SF_Li256ELb1ELb1ELb1ELb0EEENS1_36VarlenDynamicPersistentTileSchedulerILi128ELi176ELi256ELi128ELb1ELb1ELb1ELb0ELb1ELb1EEEEEEEEEvNT_6ParamsE,"a",@progbits
	.sectionflags	@""
	.align	4
.nv.constant0._ZN7cutlass13device_kernelIN5flash11enable_sm90INS1_16FlashAttnFwdSm90INS1_25CollectiveMainloopFwdSm90ILi2EN4cute5tupleIJNS5_1CILi1EEES8_S8_EEENS6_IJNS7_ILi128EEENS7_ILi176EEESA_EEELi128ENS_6half_tEfNS_4arch4Sm90ELb0ELb0ELb0ELb1ELb0ELb1ELb0ELb1ELb1ELb1ELb1ELb0EEENS1_21CollectiveEpilogueFwdINS6_IJSA_SA_SB_EEES9_SD_SF_Li256ELb1ELb1ELb1ELb0EEENS1_36VarlenDynamicPersistentTileSchedulerILi128ELi176ELi256ELi128ELb1ELb1ELb1ELb0ELb1ELb1EEEEEEEEEvNT_6ParamsE:
	.zero		3584


//--------------------- .nv.constant0._ZN7cutlass13device_kernelIN5flash11enable_sm90INS1_16FlashAttnFwdSm90INS1_25CollectiveMainloopFwdSm90ILi2EN4cute5tupleIJNS5_1CILi1EEES8_S8_EEENS6_IJNS7_ILi128EEESA_SA_EEELi128ENS_6half_tEfNS_4arch4Sm90ELb0ELb1ELb0ELb0ELb0ELb0ELb0ELb1ELb1ELb1ELb1ELb0EEENS1_21CollectiveEpilogueFwdISB_S9_SC_SE_Li256ELb0ELb1ELb1ELb0EEENS1_19SingleTileSchedulerILb0ELb1ELb1ELi128EEEEEEEEEvNT_6ParamsE --------------------------
	.section	.nv.constant0._ZN7cutlass13device_kernelIN5flash11enable_sm90INS1_16FlashAttnFwdSm90INS1_25CollectiveMainloopFwdSm90ILi2EN4cute5tupleIJNS5_1CILi1EEES8_S8_EEENS6_IJNS7_ILi128EEESA_SA_EEELi128ENS_6half_tEfNS_4arch4Sm90ELb0ELb1ELb0ELb0ELb0ELb0ELb0ELb1ELb1ELb1ELb1ELb0EEENS1_21CollectiveEpilogueFwdISB_S9_SC_SE_Li256ELb0ELb1ELb1ELb0EEENS1_19SingleTileSchedulerILb0ELb1ELb1ELi128EEEEEEEEEvNT_6ParamsE,"a",@progbits
	.sectionflags	@""
	.align	4
.nv.constant0._ZN7cutlass13device_kernelIN5flash11enable_sm90INS1_16FlashAttnFwdSm90INS1_25CollectiveMainloopFwdSm90ILi2EN4cute5tupleIJNS5_1CILi1EEES8_S8_EEENS6_IJNS7_ILi128EEESA_SA_EEELi128ENS_6half_tEfNS_4arch4Sm90ELb0ELb1ELb0ELb0ELb0ELb0ELb0ELb1ELb1ELb1ELb1ELb0EEENS1_21CollectiveEpilogueFwdISB_S9_SC_SE_Li256ELb0ELb1ELb1ELb0EEENS1_19SingleTileSchedulerILb0ELb1ELb1ELi128EEEEEEEEEvNT_6ParamsE:
	.zero		3456


//--------------------- .nv.constant0._ZN7cutlass13device_kernelIN5flash11enable_sm90INS1_16FlashAttnFwdSm90INS1_25CollectiveMainloopFwdSm90ILi2EN4cute5tupleIJNS5_1CILi1EEES8_S8_EEENS6_IJNS7_ILi128EEESA_SA_EEELi128ENS_6half_tEfNS_4arch4Sm90ELb0ELb1ELb0ELb1ELb0ELb0ELb0ELb1ELb1ELb1ELb1ELb0EEENS1_21CollectiveEpilogueFwdISB_S9_SC_SE_Li256ELb1ELb1ELb1ELb0EEENS1_36VarlenDynamicPersistentTileSchedulerILi128ELi128ELi256ELi128ELb1ELb1ELb1ELb1ELb0ELb1EEEEEEEEEvNT_6ParamsE --------------------------
	.section	.nv.constant0._ZN7cutlass13device_kernelIN5flash11enable_sm90INS1_16FlashAttnFwdSm90INS1_25CollectiveMainloopFwdSm90ILi2EN4cute5tupleIJNS5_1CILi1EEES8_S8_EEENS6_IJNS7_ILi128EEESA_SA_EEELi128ENS_6half_tEfNS_4arch4Sm90ELb0ELb1ELb0ELb1ELb0ELb0ELb0ELb1ELb1ELb1ELb1ELb0EEENS1_21CollectiveEpilogueFwdISB_S9_SC_SE_Li256ELb1ELb1ELb1ELb0EEENS1_36VarlenDynamicPersistentTileSchedulerILi128ELi128ELi256ELi128ELb1ELb1ELb1ELb1ELb0ELb1EEEEEEEEEvNT_6ParamsE,"a",@progbits
	.sectionflags	@""
	.align	4
.nv.constant0._ZN7cutlass13device_kernelIN5flash11enable_sm90INS1_16FlashAttnFwdSm90INS1_25CollectiveMainloopFwdSm90ILi2EN4cute5tupleIJNS5_1CILi1EEES8_S8_EEENS6_IJNS7_ILi128EEESA_SA_EEELi128ENS_6half_tEfNS_4arch4Sm90ELb0ELb1ELb0ELb1ELb0ELb0ELb0ELb1ELb1ELb1ELb1ELb0EEENS1_21CollectiveEpilogueFwdISB_S9_SC_SE_Li256ELb1ELb1ELb1ELb0EEENS1_36VarlenDynamicPersistentTileSchedulerILi128ELi128ELi256ELi128ELb1ELb1ELb1ELb1ELb0ELb1EEEEEEEEEvNT_6ParamsE:
	.zero		3584


//--------------------- .nv.constant0._ZN7cutlass13device_kernelIN5flash11enable_sm90INS1_16FlashAttnFwdSm90INS1_25CollectiveMainloopFwdSm90ILi2EN4cute5tupleIJNS5_1CILi1EEES8_S8_EEENS6_IJNS7_ILi128EEESA_SA_EEELi128ENS_6half_tEfNS_4arch4Sm90ELb0ELb1ELb0ELb1ELb0ELb1ELb0ELb1ELb1ELb1ELb1ELb0EEENS1_21CollectiveEpilogueFwdISB_S9_SC_SE_Li256ELb1ELb1ELb1ELb0EEENS1_36VarlenDynamicPersistentTileSchedulerILi128ELi128ELi256ELi128ELb1ELb1ELb1ELb1ELb0ELb1EEEEEEEEEvNT_6ParamsE --------------------------
	.section	.nv.constant0._ZN7cutlass13device_kernelIN5flash11enable_sm90INS1_16FlashAttnFwdSm90INS1_25CollectiveMainloopFwdSm90ILi2EN4cute5tupleIJNS5_1CILi1EEES8_S8_EEENS6_IJNS7_ILi128EEESA_SA_EEELi128ENS_6half_tEfNS_4arch4Sm90ELb0ELb1ELb0ELb1ELb0ELb1ELb0ELb1ELb1ELb1ELb1ELb0EEENS1_21CollectiveEpilogueFwdISB_S9_SC_SE_Li256ELb1ELb1ELb1ELb0EEENS1_36VarlenDynamicPersistentTileSchedulerILi128ELi128ELi256ELi128ELb1ELb1ELb1ELb1ELb0ELb1EEEEEEEEEvNT_6ParamsE,"a",@progbits
	.sectionflags	@""
	.align	4
.nv.constant0._ZN7cutlass13device_kernelIN5flash11enable_sm90INS1_16FlashAttnFwdSm90INS1_25CollectiveMainloopFwdSm90ILi2EN4cute5tupleIJNS5_1CILi1EEES8_S8_EEENS6_IJNS7_ILi128EEESA_SA_EEELi128ENS_6half_tEfNS_4arch4Sm90ELb0ELb1ELb0ELb1ELb0ELb1ELb0ELb1ELb1ELb1ELb1ELb0EEENS1_21CollectiveEpilogueFwdISB_S9_SC_SE_Li256ELb1ELb1ELb1ELb0EEENS1_36VarlenDynamicPersistentTileSchedulerILi128ELi128ELi256ELi128ELb1ELb1ELb1ELb1ELb0ELb1EEEEEEEEEvNT_6ParamsE:
	.zero		3584


//--------------------- .nv.constant0._ZN7cutlass13device_kernelIN5flash11enable_sm90INS1_16FlashAttnFwdSm90INS1_25CollectiveMainloopFwdSm90ILi2EN4cute5tupleIJNS5_1CILi1EEES8_S8_EEENS6_IJNS7_ILi128EEESA_SA_EEELi128ENS_6half_tEfNS_4arch4Sm90ELb1ELb0ELb0ELb0ELb0ELb0ELb0ELb1ELb1ELb1ELb1ELb0EEENS1_21CollectiveEpilogueFwdISB_S9_SC_SE_Li256ELb0ELb1ELb1ELb0EEENS1_19SingleTileSchedulerILb0ELb1ELb1ELi128EEEEEEEEEvNT_6ParamsE --------------------------
	.section	.nv.constant0._ZN7cutlass13device_kernelIN5flash11enable_sm90INS1_16FlashAttnFwdSm90INS1_25CollectiveMainloopFwdSm90ILi2EN4cute5tupleIJNS5_1CILi1EEES8_S8_EEENS6_IJNS7_ILi128EEESA_SA_EEELi128ENS_6half_tEfNS_4arch4Sm90ELb1ELb0ELb0ELb0ELb0ELb0ELb0ELb1ELb1ELb1ELb1ELb0EEENS1_21CollectiveEpilogueFwdISB_S9_SC_SE_Li256ELb0ELb1ELb1ELb0EEENS1_19SingleTileSchedulerILb0ELb1ELb1ELi128EEEEEEEEEvNT_6ParamsE,"a",@progbits
	.sectionflags	@""
	.align	4
.nv.constant0._ZN7cutlass13device_kernelIN5flash11enable_sm90INS1_16FlashAttnFwdSm90INS1_25CollectiveMainloopFwdSm90ILi2EN4cute5tupleIJNS5_1CILi1EEES8_S8_EEENS6_IJNS7_ILi128EEESA_SA_EEELi128ENS_6half_tEfNS_4arch4Sm90ELb1ELb0ELb0ELb0ELb0ELb0ELb0ELb1ELb1ELb1ELb1ELb0EEENS1_21CollectiveEpilogueFwdISB_S9_SC_SE_Li256ELb0ELb1ELb1ELb0EEENS1_19SingleTileSchedulerILb0ELb1ELb1ELi128EEEEEEEEEvNT_6ParamsE:
	.zero		3456


//--------------------- .nv.constant0._ZN7cutlass13device_kernelIN5flash11enable_sm90INS1_16FlashAttnFwdSm90INS1_25CollectiveMainloopFwdSm90ILi2EN4cute5tupleIJNS5_1CILi1EEES8_S8_EEENS6_IJNS7_ILi128EEESA_SA_EEELi128ENS_6half_tEfNS_4arch4Sm90ELb1ELb0ELb0ELb1ELb0ELb0ELb0ELb1ELb1ELb1ELb1ELb0EEENS1_21CollectiveEpilogueFwdISB_S9_SC_SE_Li256ELb1ELb1ELb1ELb0EEENS1_36VarlenDynamicPersistentTileSchedulerILi128ELi128ELi256ELi128ELb1ELb1ELb1ELb1ELb1ELb1EEEEEEEEEvNT_6ParamsE --------------------------
	.section	.nv.constant0._ZN7cutlass13device_kernelIN5flash11enable_sm90INS1_16FlashAttnFwdSm90INS1_25CollectiveMainloopFwdSm90ILi2EN4cute5tupleIJNS5_1CILi1EEES8_S8_EEENS6_IJNS7_ILi128EEESA_SA_EEELi128ENS_6half_tEfNS_4arch4Sm90ELb1ELb0ELb0ELb1ELb0ELb0ELb0ELb1ELb1ELb1ELb1ELb0EEENS1_21CollectiveEpilogueFwdISB_S9_SC_SE_Li256ELb1ELb1ELb1ELb0EEENS1_36VarlenDynamicPersistentTileSchedulerILi128ELi128ELi256ELi128ELb1ELb1ELb1ELb1ELb1ELb1EEEEEEEEEvNT_6ParamsE,"a",@progbits
	.sectionflags	@""
	.align	4
.nv.constant0._ZN7cutlass13device_kernelIN5flash11enable_sm90INS1_16FlashAttnFwdSm90INS1_25CollectiveMainloopFwdSm90ILi2EN4cute5tupleIJNS5_1CILi1EEES8_S8_EEENS6_IJNS7_ILi128EEESA_SA_EEELi128ENS_6half_tEfNS_4arch4Sm90ELb1ELb0ELb0ELb1ELb0ELb0ELb0ELb1ELb1ELb1ELb1ELb0EEENS1_21CollectiveEpilogueFwdISB_S9_SC_SE_Li256ELb1ELb1ELb1ELb0EEENS1_36VarlenDynamicPersistentTileSchedulerILi128ELi128ELi256ELi128ELb1ELb1ELb1ELb1ELb1ELb1EEEEEEEEEvNT_6ParamsE:
	.zero		3584


//--------------------- .nv.constant0._ZN7cutlass13device_kernelIN5flash11enable_sm90INS1_16FlashAttnFwdSm90INS1_25CollectiveMainloopFwdSm90ILi2EN4cute5tupleIJNS5_1CILi1EEES8_S8_EEENS6_IJNS7_ILi128EEESA_SA_EEELi128ENS_6half_tEfNS_4arch4Sm90ELb1ELb0ELb0ELb1ELb0ELb1ELb0ELb1ELb1ELb1ELb1ELb0EEENS1_21CollectiveEpilogueFwdISB_S9_SC_SE_Li256ELb1ELb1ELb1ELb0EEENS1_36VarlenDynamicPersistentTileSchedulerILi128ELi128ELi256ELi128ELb1ELb1ELb1ELb1ELb1ELb1EEEEEEEEEvNT_6ParamsE --------------------------
	.section	.nv.constant0._ZN7cutlass13device_kernelIN5flash11enable_sm90INS1_16FlashAttnFwdSm90INS1_25CollectiveMainloopFwdSm90ILi2EN4cute5tupleIJNS5_1CILi1EEES8_S8_EEENS6_IJNS7_ILi128EEESA_SA_EEELi128ENS_6half_tEfNS_4arch4Sm90ELb1ELb0ELb0ELb1ELb0ELb1ELb0ELb1ELb1ELb1ELb1ELb0EEENS1_21CollectiveEpilogueFwdISB_S9_SC_SE_Li256ELb1ELb1ELb1ELb0EEENS1_36VarlenDynamicPersistentTileSchedulerILi128ELi128ELi256ELi128ELb1ELb1ELb1ELb1ELb1ELb1EEEEEEEEEvNT_6ParamsE,"a",@progbits
	.sectionflags	@""
	.align	4
.nv.constant0._ZN7cutlass13device_kernelIN5flash11enable_sm90INS1_16FlashAttnFwdSm90INS1_25CollectiveMainloopFwdSm90ILi2EN4cute5tupleIJNS5_1CILi1EEES8_S8_EEENS6_IJNS7_ILi128EEESA_SA_EEELi128ENS_6half_tEfNS_4arch4Sm90ELb1ELb0ELb0ELb1ELb0ELb1ELb0ELb1ELb1ELb1ELb1ELb0EEENS1_21CollectiveEpilogueFwdISB_S9_SC_SE_Li256ELb1ELb1ELb1ELb0EEENS1_36VarlenDynamicPersistentTileSchedulerILi128ELi128ELi256ELi128ELb1ELb1ELb1ELb1ELb1ELb1EEEEEEEEEvNT_6ParamsE:
	.zero		3584


//--------------------- .nv.constant0._ZN7cutlass13device_kernelIN5flash11enable_sm90INS1_16FlashAttnFwdSm90INS1_25CollectiveMainloopFwdSm90ILi2EN4cute5tupleIJNS5_1CILi1EEES8_S8_EEENS6_IJNS7_ILi192EEENS7_ILi144EEENS7_ILi96EEEEEELi96ENS_6half_tEfNS_4arch4Sm90ELb0ELb0ELb0ELb0ELb0ELb0ELb0ELb0ELb1ELb1ELb1ELb0EEENS1_21CollectiveEpilogueFwdINS6_IJSA_SC_SB_EEES9_SE_SG_Li384ELb0ELb1ELb1ELb0EEENS1_19SingleTileSchedulerILb0ELb1ELb1ELi192EEEEEEEEEvNT_6ParamsE --------------------------
	.section	.nv.constant0._ZN7cutlass13device_kernelIN5flash11enable_sm90INS1_16FlashAttnFwdSm90INS1_25CollectiveMainloopFwdSm90ILi2EN4cute5tupleIJNS5_1CILi1EEES8_S8_EEENS6_IJNS7_ILi192EEENS7_ILi144EEENS7_ILi96EEEEEELi96ENS_6half_tEfNS_4arch4Sm90ELb0ELb0ELb0ELb0ELb0ELb0ELb0ELb0ELb1ELb1ELb1ELb0EEENS1_21CollectiveEpilogueFwdINS6_IJSA_SC_SB_EEES9_SE_SG_Li384ELb0ELb1ELb1ELb0EEENS1_19SingleTileSchedulerILb0ELb1ELb1ELi192EEEEEEEEEvNT_6ParamsE,"a",@progbits
	.sectionflags	@""
	.align	4
.nv.constant0._ZN7cutlass13device_kernelIN5flash11enable_sm90INS1_16FlashAttnFwdSm90INS1_25CollectiveMainloopFwdSm90ILi2EN4cute5tupleIJNS5_1CILi1EEES8_S8_EEENS6_IJNS7_ILi192EEENS7_ILi144EEENS7_ILi96EEEEEELi96ENS_6half_tEfNS_4arch4Sm90ELb0ELb0ELb0ELb0ELb0ELb0ELb0ELb0ELb1ELb1ELb1ELb0EEENS1_21CollectiveEpilogueFwdINS6_IJSA_SC_SB_EEES9_SE_SG_Li384ELb0ELb1ELb1ELb0EEENS1_19SingleTileSchedulerILb0ELb1ELb1ELi192EEEEEEEEEvNT_6ParamsE:
	.zero		3456


//--------------------- .nv.constant0._ZN7cutlass13device_kernelIN5flash11enable_sm90INS1_16FlashAttnFwdSm90INS1_25CollectiveMainloopFwdSm90ILi2EN4cute5tupleIJNS5_1CILi1EEES8_S8_EEENS6_IJNS7_ILi192EEENS7_ILi144EEENS7_ILi96EEEEEELi96ENS_6half_tEfNS_4arch4Sm90ELb0ELb0ELb0ELb1ELb0ELb0ELb0ELb0ELb1ELb1ELb1ELb0EEENS1_21CollectiveEpilogueFwdINS6_IJSA_SC_SB_EEES9_SE_SG_Li384ELb1ELb1ELb1ELb0EEENS1_36VarlenDynamicPersistentTileSchedulerILi192ELi144ELi384ELi128ELb1ELb1ELb1ELb0ELb1ELb1EEEEEEEEEvNT_6ParamsE --------------------------
	.section	.nv.constant0._ZN7cutlass13device_kernelIN5flash11enable_sm90INS1_16FlashAttnFwdSm90INS1_25CollectiveMainloopFwdSm90ILi2EN4cute5tupleIJNS5_1CILi1EEES8_S8_EEENS6_IJNS7_ILi192EEENS7_ILi144EEENS7_ILi96EEEEEELi96ENS_6half_tEfNS_4arch4Sm90ELb0ELb0ELb0ELb1ELb0ELb0ELb0ELb0ELb1ELb1ELb1ELb0EEENS1_21CollectiveEpilogueFwdINS6_IJSA_SC_SB_EEES9_SE_SG_Li384ELb1ELb1ELb1ELb0EEENS1_36VarlenDynamicPersistentTileSchedulerILi192ELi144ELi384ELi128ELb1ELb1ELb1ELb0ELb1ELb1EEEEEEEEEvNT_6ParamsE,"a",@progbits
	.sectionflags	@""
	.align	4
.nv.constant0._ZN7cutlass13device_kernelIN5flash11enable_sm90INS1_16FlashAttnFwdSm90INS1_25CollectiveMainloopFwdSm90ILi2EN4cute5tupleIJNS5_1CILi1EEES8_S8_EEENS6_IJNS7_ILi192EEENS7_ILi144EEENS7_ILi96EEEEEELi96ENS_6half_tEfNS_4arch4Sm90ELb0ELb0ELb0ELb1ELb0ELb0ELb0ELb0ELb1ELb1ELb1ELb0EEENS1_21CollectiveEpilogueFwdINS6_IJSA_SC_SB_EEES9_SE_SG_Li384ELb1ELb1ELb1ELb0EEENS1_36VarlenDynamicPersistentTileSchedulerILi192ELi144ELi384ELi128ELb1ELb1ELb1ELb0ELb1ELb1EEEEEEEEEvNT_6ParamsE:
	.zero		3584


//--------------------- .nv.constant0._ZN7cutlass13device_kernelIN5flash11enable_sm90INS1_16FlashAttnFwdSm90INS1_25CollectiveMainloopFwdSm90ILi2EN4cute5tupleIJNS5_1CILi1EEES8_S8_EEENS6_IJNS7_ILi192EEENS7_ILi144EEENS7_ILi96EEEEEELi96ENS_6half_tEfNS_4arch4Sm90ELb0ELb0ELb0ELb1ELb0ELb1ELb0ELb0ELb1ELb1ELb1ELb0EEENS1_21CollectiveEpilogueFwdINS6_IJSA_SC_SB_EEES9_SE_SG_Li384ELb1ELb1ELb1ELb0EEENS1_36VarlenDynamicPersistentTileSchedulerILi192ELi144ELi384ELi128ELb1ELb1ELb1ELb0ELb1ELb1EEEEEEEEEvNT_6ParamsE --------------------------
	.section	.nv.constant0._ZN7cutlass13device_kernelIN5flash11enable_sm90INS1_16FlashAttnFwdSm90INS1_25CollectiveMainloopFwdSm90ILi2EN4cute5tupleIJNS5_1CILi1EEES8_S8_EEENS6_IJNS7_ILi192EEENS7_ILi144EEENS7_ILi96EEEEEELi96ENS_6half_tEfNS_4arch4Sm90ELb0ELb0ELb0ELb1ELb0ELb1ELb0ELb0ELb1ELb1ELb1ELb0EEENS1_21CollectiveEpilogueFwdINS6_IJSA_SC_SB_EEES9_SE_SG_Li384ELb1ELb1ELb1ELb0EEENS1_36VarlenDynamicPersistentTileSchedulerILi192ELi144ELi384ELi128ELb1ELb1ELb1ELb0ELb1ELb1EEEEEEEEEvNT_6ParamsE,"a",@progbits
	.sectionflags	@""
	.align	4
.nv.constant0._ZN7cutlass13device_kernelIN5flash11enable_sm90INS1_16FlashAttnFwdSm90INS1_25CollectiveMainloopFwdSm90ILi2EN4cute5tupleIJNS5_1CILi1EEES8_S8_EEENS6_IJNS7_ILi192EEENS7_ILi144EEENS7_ILi96EEEEEELi96ENS_6half_tEfNS_4arch4Sm90ELb0ELb0ELb0ELb1ELb0ELb1ELb0ELb0ELb1ELb1ELb1ELb0EEENS1_21CollectiveEpilogueFwdINS6_IJSA_SC_SB_EEES9_SE_SG_Li384ELb1ELb1ELb1ELb0EEENS1_36VarlenDynamicPersistentTileSchedulerILi192ELi144ELi384ELi128ELb1ELb1ELb1ELb0ELb1ELb1EEEEEEEEEvNT_6ParamsE:
	.zero		3584


//--------------------- .nv.constant0._ZN7cutlass13device_kernelIN5flash11enable_sm90INS1_16FlashAttnFwdSm90INS1_25CollectiveMainloopFwdSm90ILi2EN4cute5tupleIJNS5_1CILi1EEES8_S8_EEENS6_IJNS7_ILi192EEENS7_ILi128EEENS7_ILi96EEEEEELi96ENS_6half_tEfNS_4arch4Sm90ELb0ELb1ELb0ELb0ELb0ELb0ELb0ELb0ELb1ELb1ELb1ELb0EEENS1_21CollectiveEpilogueFwdINS6_IJSA_SC_SB_EEES9_SE_SG_Li384ELb0ELb1ELb1ELb0EEENS1_19SingleTileSchedulerILb0ELb1ELb1ELi192EEEEEEEEEvNT_6ParamsE --------------------------
	.section	.nv.constant0._ZN7cutlass13device_kernelIN5flash11enable_sm90INS1_16FlashAttnFwdSm90INS1_25CollectiveMainloopFwdSm90ILi2EN4cute5tupleIJNS5_1CILi1EEES8_S8_EEENS6_IJNS7_ILi192EEENS7_ILi128EEENS7_ILi96EEEEEELi96ENS_6half_tEfNS_4arch4Sm90ELb0ELb1ELb0ELb0ELb0ELb0ELb0ELb0ELb1ELb1ELb1ELb0EEENS1_21CollectiveEpilogueFwdINS6_IJSA_SC_SB_EEES9_SE_SG_Li384ELb0ELb1ELb1ELb0EEENS1_19SingleTileSchedulerILb0ELb1ELb1ELi192EEEEEEEEEvNT_6ParamsE,"a",@progbits
	.sectionflags	@""
	.align	4
.nv.constant0._ZN7cutlass13device_kernelIN5flash11enable_sm90INS1_16FlashAttnFwdSm90INS1_25CollectiveMainloopFwdSm90ILi2EN4cute5tupleIJNS5_1CILi1EEES8_S8_EEENS6_IJNS7_ILi192EEENS7_ILi128EEENS7_ILi96EEEEEELi96ENS_6half_tEfNS_4arch4Sm90ELb0ELb1ELb0ELb0ELb0ELb0ELb0ELb0ELb1ELb1ELb1ELb0EEENS1_21CollectiveEpilogueFwdINS6_IJSA_SC_SB_EEES9_SE_SG_Li384ELb0ELb1ELb1ELb0EEENS1_19SingleTileSchedulerILb0ELb1ELb1ELi192EEEEEEEEEvNT_6ParamsE:
	.zero		3456


//--------------------- .nv.constant0._ZN7cutlass13device_kernelIN5flash11enable_sm90INS1_16FlashAttnFwdSm90INS1_25CollectiveMainloopFwdSm90ILi2EN4cute5tupleIJNS5_1CILi1EEES8_S8_EEENS6_IJNS7_ILi192EEENS7_ILi128EEENS7_ILi96EEEEEELi96ENS_6half_tEfNS_4arch4Sm90ELb0ELb1ELb0ELb1ELb0ELb0ELb0ELb0ELb1ELb1ELb1ELb0EEENS1_21CollectiveEpilogueFwdINS6_IJSA_SC_SB_EEES9_SE_SG_Li384ELb1ELb1ELb1ELb0EEENS1_36VarlenDynamicPersistentTileSchedulerILi192ELi128ELi384ELi128ELb1ELb1ELb1ELb1ELb0ELb1EEEEEEEEEvNT_6ParamsE --------------------------
	.section	.nv.constant0._ZN7cutlass13device_kernelIN5flash11enable_sm90INS1_16FlashAttnFwdSm90INS1_25CollectiveMainloopFwdSm90ILi2EN4cute5tupleIJNS5_1CILi1EEES8_S8_EEENS6_IJNS7_ILi192EEENS7_ILi128EEENS7_ILi96EEEEEELi96ENS_6half_tEfNS_4arch4Sm90ELb0ELb1ELb0ELb1ELb0ELb0ELb0ELb0ELb1ELb1ELb1ELb0EEENS1_21CollectiveEpilogueFwdINS6_IJSA_SC_SB_EEES9_SE_SG_Li384ELb1ELb1ELb1ELb0EEENS1_36VarlenDynamicPersistentTileSchedulerILi192ELi128ELi384ELi128ELb1ELb1ELb1ELb1ELb0ELb1EEEEEEEEEvNT_6ParamsE,"a",@progbits
	.sectionflags	@""
	.align	4
.nv.constant0._ZN7cutlass13device_kernelIN5flash11enable_sm90INS1_16FlashAttnFwdSm90INS1_25CollectiveMainloopFwdSm90ILi2EN4cute5tupleIJNS5_1CILi1EEES8_S8_EEENS6_IJNS7_ILi192EEENS7_ILi128EEENS7_ILi96EEEEEELi96ENS_6half_tEfNS_4arch4Sm90ELb0ELb1ELb0ELb1ELb0ELb0ELb0ELb0ELb1ELb1ELb1ELb0EEENS1_21CollectiveEpilogueFwdINS6_IJSA_SC_SB_EEES9_SE_SG_Li384ELb1ELb1ELb1ELb0EEENS1_36VarlenDynamicPersistentTileSchedulerILi192ELi128ELi384ELi128ELb1ELb1ELb1ELb1ELb0ELb1EEEEEEEEEvNT_6ParamsE:
	.zero		3584


//--------------------- .nv.constant0._ZN7cutlass13device_kernelIN5flash11enable_sm90INS1_16FlashAttnFwdSm90INS1_25CollectiveMainloopFwdSm90ILi2EN4cute5tupleIJNS5_1CILi1EEES8_S8_EEENS6_IJNS7_ILi192EEENS7_ILi128EEENS7_ILi96EEEEEELi96ENS_6half_tEfNS_4arch4Sm90ELb0ELb1ELb0ELb1ELb0ELb1ELb0ELb0ELb1ELb1ELb1ELb0EEENS1_21CollectiveEpilogueFwdINS6_IJSA_SC_SB_EEES9_SE_SG_Li384ELb1ELb1ELb1ELb0EEENS1_36VarlenDynamicPersistentTileSchedulerILi192ELi128ELi384ELi128ELb1ELb1ELb1ELb1ELb0ELb1EEEEEEEEEvNT_6ParamsE --------------------------
	.section	.nv.constant0._ZN7cutlass13device_kernelIN5flash11enable_sm90INS1_16FlashAttnFwdSm90INS1_25CollectiveMainloopFwdSm90ILi2EN4cute5tupleIJNS5_1CILi1EEES8_S8_EEENS6_IJNS7_ILi192EEENS7_ILi128EEENS7_ILi96EEEEEELi96ENS_6half_tEfNS_4arch4Sm90ELb0ELb1ELb0ELb1ELb0ELb1ELb0ELb0ELb1ELb1ELb1ELb0EEENS1_21CollectiveEpilogueFwdINS6_IJSA_SC_SB_EEES9_SE_SG_Li384ELb1ELb1ELb1ELb0EEENS1_36VarlenDynamicPersistentTileSchedulerILi192ELi128ELi384ELi128ELb1ELb1ELb1ELb1ELb0ELb1EEEEEEEEEvNT_6ParamsE,"a",@progbits
	.sectionflags	@""
	.align	4
.nv.constant0._ZN7cutlass13device_kernelIN5flash11enable_sm90INS1_16FlashAttnFwdSm90INS1_25CollectiveMainloopFwdSm90ILi2EN4cute5tupleIJNS5_1CILi1EEES8_S8_EEENS6_IJNS7_ILi192EEENS7_ILi128EEENS7_ILi96EEEEEELi96ENS_6half_tEfNS_4arch4Sm90ELb0ELb1ELb0ELb1ELb0ELb1ELb0ELb0ELb1ELb1ELb1ELb0EEENS1_21CollectiveEpilogueFwdINS6_IJSA_SC_SB_EEES9_SE_SG_Li384ELb1ELb1ELb1ELb0EEENS1_36VarlenDynamicPersistentTileSchedulerILi192ELi128ELi384ELi128ELb1ELb1ELb1ELb1ELb0ELb1EEEEEEEEEvNT_6ParamsE:
	.zero		3584


//--------------------- .nv.constant0._ZN7cutlass13device_kernelIN5flash11enable_sm90INS1_16FlashAttnFwdSm90INS1_25CollectiveMainloopFwdSm90ILi2EN4cute5tupleIJNS5_1CILi1EEES8_S8_EEENS6_IJNS7_ILi192EEENS7_ILi144EEENS7_ILi96EEEEEELi96ENS_6half_tEfNS_4arch4Sm90ELb1ELb0ELb0ELb0ELb0ELb0ELb0ELb0ELb1ELb1ELb1ELb0EEENS1_21CollectiveEpilogueFwdINS6_IJSA_SC_SB_EEES9_SE_SG_Li384ELb0ELb1ELb1ELb0EEENS1_19SingleTileSchedulerILb0ELb1ELb1ELi192EEEEEEEEEvNT_6ParamsE --------------------------
	.section	.nv.constant0._ZN7cutlass13device_kernelIN5flash11enable_sm90INS1_16FlashAttnFwdSm90INS1_25CollectiveMainloopFwdSm90ILi2EN4cute5tupleIJNS5_1CILi1EEES8_S8_EEENS6_IJNS7_ILi192EEENS7_ILi144EEENS7_ILi96EEEEEELi96ENS_6half_tEfNS_4arch4Sm90ELb1ELb0ELb0ELb0ELb0ELb0ELb0ELb0ELb1ELb1ELb1ELb0EEENS1_21CollectiveEpilogueFwdINS6_IJSA_SC_SB_EEES9_SE_SG_Li384ELb0ELb1ELb1ELb0EEENS1_19SingleTileSchedulerILb0ELb1ELb1ELi192EEEEEEEEEvNT_6ParamsE,"a",@progbits
	.sectionflags	@""
	.align	4
.nv.constant0._ZN7cutlass13device_kernelIN5flash11enable_sm90INS1_16FlashAttnFwdSm90INS1_25CollectiveMainloopFwdSm90ILi2EN4cute5tupleIJNS5_1CILi1EEES8_S8_EEENS6_IJNS7_ILi192EEENS7_ILi144EEENS7_ILi96EEEEEELi96ENS_6half_tEfNS_4arch4Sm90ELb1ELb0ELb0ELb0ELb0ELb0ELb0ELb0ELb1ELb1ELb1ELb0EEENS1_21CollectiveEpilogueFwdINS6_IJSA_SC_SB_EEES9_SE_SG_Li384ELb0ELb1ELb1ELb0EEENS1_19SingleTileSchedulerILb0ELb1ELb1ELi192EEEEEEEEEvNT_6ParamsE:
	.zero		3456


//--------------------- .nv.constant0._ZN7cutlass13device_kernelIN5flash11enable_sm90INS1_16FlashAttnFwdSm90INS1_25CollectiveMainloopFwdSm90ILi2EN4cute5tupleIJNS5_1CILi1EEES8_S8_EEENS6_IJNS7_ILi192EEENS7_ILi144EEENS7_ILi96EEEEEELi96ENS_6half_tEfNS_4arch4Sm90ELb1ELb0ELb0ELb1ELb0ELb0ELb0ELb0ELb1ELb1ELb1ELb0EEENS1_21CollectiveEpilogueFwdINS6_IJSA_SC_SB_EEES9_SE_SG_Li384ELb1ELb1ELb1ELb0EEENS1_36VarlenDynamicPersistentTileSchedulerILi192ELi144ELi384ELi128ELb1ELb1ELb1ELb1ELb1ELb1EEEEEEEEEvNT_6ParamsE --------------------------
	.section	.nv.constant0._ZN7cutlass13device_kernelIN5flash11enable_sm90INS1_16FlashAttnFwdSm90INS1_25CollectiveMainloopFwdSm90ILi2EN4cute5tupleIJNS5_1CILi1EEES8_S8_EEENS6_IJNS7_ILi192EEENS7_ILi144EEENS7_ILi96EEEEEELi96ENS_6half_tEfNS_4arch4Sm90ELb1ELb0ELb0ELb1ELb0ELb0ELb0ELb0ELb1ELb1ELb1ELb0EEENS1_21CollectiveEpilogueFwdINS6_IJSA_SC_SB_EEES9_SE_SG_Li384ELb1ELb1ELb1ELb0EEENS1_36VarlenDynamicPersistentTileSchedulerILi192ELi144ELi384ELi128ELb1ELb1ELb1ELb1ELb1ELb1EEEEEEEEEvNT_6ParamsE,"a",@progbits
	.sectionflags	@""
	.align	4
.nv.constant0._ZN7cutlass13device_kernelIN5flash11enable_sm90INS1_16FlashAttnFwdSm90INS1_25CollectiveMainloopFwdSm90ILi2EN4cute5tupleIJNS5_1CILi1EEES8_S8_EEENS6_IJNS7_ILi192EEENS7_ILi144EEENS7_ILi96EEEEEELi96ENS_6half_tEfNS_4arch4Sm90ELb1ELb0ELb0ELb1ELb0ELb0ELb0ELb0ELb1ELb1ELb1ELb0EEENS1_21CollectiveEpilogueFwdINS6_IJSA_SC_SB_EEES9_SE_SG_Li384ELb1ELb1ELb1ELb0EEENS1_36VarlenDynamicPersistentTileSchedulerILi192ELi144ELi384ELi128ELb1ELb1ELb1ELb1ELb1ELb1EEEEEEEEEvNT_6ParamsE:
	.zero		3584


//--------------------- .nv.constant0._ZN7cutlass13device_kernelIN5flash11enable_sm90INS1_16FlashAttnFwdSm90INS1_25CollectiveMainloopFwdSm90ILi2EN4cute5tupleIJNS5_1CILi1EEES8_S8_EEENS6_IJNS7_ILi192EEENS7_ILi144EEENS7_ILi96EEEEEELi96ENS_6half_tEfNS_4arch4Sm90ELb1ELb0ELb0ELb1ELb0ELb1ELb0ELb0ELb1ELb1ELb1ELb0EEENS1_21CollectiveEpilogueFwdINS6_IJSA_SC_SB_EEES9_SE_SG_Li384ELb1ELb1ELb1ELb0EEENS1_36VarlenDynamicPersistentTileSchedulerILi192ELi144ELi384ELi128ELb1ELb1ELb1ELb1ELb1ELb1EEEEEEEEEvNT_6ParamsE --------------------------
	.section	.nv.constant0._ZN7cutlass13device_kernelIN5flash11enable_sm90INS1_16FlashAttnFwdSm90INS1_25CollectiveMainloopFwdSm90ILi2EN4cute5tupleIJNS5_1CILi1EEES8_S8_EEENS6_IJNS7_ILi192EEENS7_ILi144EEENS7_ILi96EEEEEELi96ENS_6half_tEfNS_4arch4Sm90ELb1ELb0ELb0ELb1ELb0ELb1ELb0ELb0ELb1ELb1ELb1ELb0EEENS1_21CollectiveEpilogueFwdINS6_IJSA_SC_SB_EEES9_SE_SG_Li384ELb1ELb1ELb1ELb0EEENS1_36VarlenDynamicPersistentTileSchedulerILi192ELi144ELi384ELi128ELb1ELb1ELb1ELb1ELb1ELb1EEEEEEEEEvNT_6ParamsE,"a",@progbits
	.sectionflags	@""
	.align	4
.nv.constant0._ZN7cutlass13device_kernelIN5flash11enable_sm90INS1_16FlashAttnFwdSm90INS1_25CollectiveMainloopFwdSm90ILi2EN4cute5tupleIJNS5_1CILi1EEES8_S8_EEENS6_IJNS7_ILi192EEENS7_ILi144EEENS7_ILi96EEEEEELi96ENS_6half_tEfNS_4arch4Sm90ELb1ELb0ELb0ELb1ELb0ELb1ELb0ELb0ELb1ELb1ELb1ELb0EEENS1_21CollectiveEpilogueFwdINS6_IJSA_SC_SB_EEES9_SE_SG_Li384ELb1ELb1ELb1ELb0EEENS1_36VarlenDynamicPersistentTileSchedulerILi192ELi144ELi384ELi128ELb1ELb1ELb1ELb1ELb1ELb1EEEEEEEEEvNT_6ParamsE:
	.zero		3584


//--------------------- .nv.constant0._ZN7cutlass13device_kernelIN5flash11enable_sm90INS1_16FlashAttnFwdSm90INS1_25CollectiveMainloopFwdSm90ILi2EN4cute5tupleIJNS5_1CILi1EEES8_S8_EEENS6_IJNS7_ILi192EEESA_NS7_ILi64EEEEEELi64ENS_6half_tEfNS_4arch4Sm90ELb0ELb0ELb0ELb0ELb0ELb0ELb0ELb0ELb1ELb1ELb1ELb0EEENS1_21CollectiveEpilogueFwdINS6_IJSA_SB_SA_EEES9_SD_SF_Li384ELb0ELb1ELb1ELb0EEENS1_19SingleTileSchedulerILb0ELb1ELb1ELi192EEEEEEEEEvNT_6ParamsE --------------------------
	.section	.nv.constant0._ZN7cutlass13device_kernelIN5flash11enable_sm90INS1_16FlashAttnFwdSm90INS1_25CollectiveMainloopFwdSm90ILi2EN4cute5tupleIJNS5_1CILi1EEES8_S8_EEENS6_IJNS7_ILi192EEESA_NS7_ILi64EEEEEELi64ENS_6half_tEfNS_4arch4Sm90ELb0ELb0ELb0ELb0ELb0ELb0ELb0ELb0ELb1ELb1ELb1ELb0EEENS1_21CollectiveEpilogueFwdINS6_IJSA_SB_SA_EEES9_SD_SF_Li384ELb0ELb1ELb1ELb0EEENS1_19SingleTileSchedulerILb0ELb1ELb1ELi192EEEEEEEEEvNT_6ParamsE,"a",@progbits
	.sectionflags	@""
	.align	4
.nv.constant0._ZN7cutlass13device_kernelIN5flash11enable_sm90INS1_16FlashAttnFwdSm90INS1_25CollectiveMainloopFwdSm90ILi2EN4cute5tupleIJNS5_1CILi1EEES8_S8_EEENS6_IJNS7_ILi192EEESA_NS7_ILi64EEEEEELi64ENS_6half_tEfNS_4arch4Sm90ELb0ELb0ELb0ELb0ELb0ELb0ELb0ELb0ELb1ELb1ELb1ELb0EEENS1_21CollectiveEpilogueFwdINS6_IJSA_SB_SA_EEES9_SD_SF_Li384ELb0ELb1ELb1ELb0EEENS1_19SingleTileSchedulerILb0ELb1ELb1ELi192EEEEEEEEEvNT_6ParamsE:
	.zero		3456


//--------------------- .nv.constant0._ZN7cutlass13device_kernelIN5flash11enable_sm90INS1_16FlashAttnFwdSm90INS1_25CollectiveMainloopFwdSm90ILi2EN4cute5tupleIJNS5_1CILi1EEES8_S8_EEENS6_IJNS7_ILi192EEESA_NS7_ILi64EEEEEELi64ENS_6half_tEfNS_4arch4Sm90ELb0ELb0ELb0ELb1ELb0ELb0ELb0ELb0ELb1ELb1ELb1ELb0EEENS1_21CollectiveEpilogueFwdINS6_IJSA_SB_SA_EEES9_SD_SF_Li384ELb1ELb1ELb1ELb0EEENS1_36VarlenDynamicPersistentTileSchedulerILi192ELi192ELi384ELi128ELb1ELb1ELb1ELb0ELb1ELb1EEEEEEEEEvNT_6ParamsE --------------------------
	.section	.nv.constant0._ZN7cutlass13device_kernelIN5flash11enable_sm90INS1_16FlashAttnFwdSm90INS1_25CollectiveMainloopFwdSm90ILi2EN4cute5tupleIJNS5_1CILi1EEES8_S8_EEENS6_IJNS7_ILi192EEESA_NS7_ILi64EEEEEELi64ENS_6half_tEfNS_4arch4Sm90ELb0ELb0ELb0ELb1ELb0ELb0ELb0ELb0ELb1ELb1ELb1ELb0EEENS1_21CollectiveEpilogueFwdINS6_IJSA_SB_SA_EEES9_SD_SF_Li384ELb1ELb1ELb1ELb0EEENS1_36VarlenDynamicPersistentTileSchedulerILi192ELi192ELi384ELi128ELb1ELb1ELb1ELb0ELb1ELb1EEEEEEEEEvNT_6ParamsE,"a",@progbits
	.sectionflags	@""
	.align	4
.nv.constant0._ZN7cutlass13device_kernelIN5flash11enable_sm90INS1_16FlashAttnFwdSm90INS1_25CollectiveMainloopFwdSm90ILi2EN4cute5tupleIJNS5_1CILi1EEES8_S8_EEENS6_IJNS7_ILi192EEESA_NS7_ILi64EEEEEELi64ENS_6half_tEfNS_4arch4Sm90ELb0ELb0ELb0ELb1ELb0ELb0ELb0ELb0ELb1ELb1ELb1ELb0EEENS1_21CollectiveEpilogueFwdINS6_IJSA_SB_SA_EEES9_SD_SF_Li384ELb1ELb1ELb1ELb0EEENS1_36VarlenDynamicPersistentTileSchedulerILi192ELi192ELi384ELi128ELb1ELb1ELb1ELb0ELb1ELb1EEEEEEEEEvNT_6ParamsE:
	.zero		3584


//--------------------- .nv.constant0._ZN7cutlass13device_kernelIN5flash11enable_sm90INS1_16FlashAttnFwdSm90INS1_25CollectiveMainloopFwdSm90ILi2EN4cute5tupleIJNS5_1CILi1EEES8_S8_EEENS6_IJNS7_ILi192EEESA_NS7_ILi64EEEEEELi64ENS_6half_tEfNS_4arch4Sm90ELb0ELb0ELb0ELb1ELb0ELb1ELb0ELb0ELb1ELb1ELb1ELb0EEENS1_21CollectiveEpilogueFwdINS6_IJSA_SB_SA_EEES9_SD_SF_Li384ELb1ELb1ELb1ELb0EEENS1_36VarlenDynamicPersistentTileSchedulerILi192ELi192ELi384ELi128ELb1ELb1ELb1ELb0ELb1ELb1EEEEEEEEEvNT_6ParamsE --------------------------
	.section	.nv.constant0._ZN7cutlass13device_kernelIN5flash11enable_sm90INS1_16FlashAttnFwdSm90INS1_25CollectiveMainloopFwdSm90ILi2EN4cute5tupleIJNS5_1CILi1EEES8_S8_EEENS6_IJNS7_ILi192EEESA_NS7_ILi64EEEEEELi64ENS_6half_tEfNS_4arch4Sm90ELb0ELb0ELb0ELb1ELb0ELb1ELb0ELb0ELb1ELb1ELb1ELb0EEENS1_21CollectiveEpilogueFwdINS6_IJSA_SB_SA_EEES9_SD_SF_Li384ELb1ELb1ELb1ELb0EEENS1_36VarlenDynamicPersistentTileSchedulerILi192ELi192ELi384ELi128ELb1ELb1ELb1ELb0ELb1ELb1EEEEEEEEEvNT_6ParamsE,"a",@progbits
	.sectionflags	@""
	.align	4
.nv.constant0._ZN7cutlass13device_kernelIN5flash11enable_sm90INS1_16FlashAttnFwdSm90INS1_25CollectiveMainloopFwdSm90ILi2EN4cute5tupleIJNS5_1CILi1EEES8_S8_EEENS6_IJNS7_ILi192EEESA_NS7_ILi64EEEEEELi64ENS_6half_tEfNS_4arch4Sm90ELb0ELb0ELb0ELb1ELb0ELb1ELb0ELb0ELb1ELb1ELb1ELb0EEENS1_21CollectiveEpilogueFwdINS6_IJSA_SB_SA_EEES9_SD_SF_Li384ELb1ELb1ELb1ELb0EEENS1_36VarlenDynamicPersistentTileSchedulerILi192ELi192ELi384ELi128ELb1ELb1ELb1ELb0ELb1ELb1EEEEEEEEEvNT_6ParamsE:
	.zero		3584


//--------------------- .nv.constant0._ZN7cutlass13device_kernelIN5flash11enable_sm90INS1_16FlashAttnFwdSm90INS1_25CollectiveMainloopFwdSm90ILi2EN4cute5tupleIJNS5_1CILi1EEES8_S8_EEENS6_IJNS7_ILi192EEENS7_ILi128EEENS7_ILi64EEEEEELi64ENS_6half_tEfNS_4arch4Sm90ELb0ELb1ELb0ELb0ELb0ELb0ELb0ELb1ELb1ELb1ELb1ELb0EEENS1_21CollectiveEpilogueFwdINS6_IJSA_SC_SB_EEES9_SE_SG_Li384ELb0ELb1ELb1ELb0EEENS1_19SingleTileSchedulerILb0ELb1ELb1ELi192EEEEEEEEEvNT_6ParamsE --------------------------
	.section	.nv.constant0._ZN7cutlass13device_kernelIN5flash11enable_sm90INS1_16FlashAttnFwdSm90INS1_25CollectiveMainloopFwdSm90ILi2EN4cute5tupleIJNS5_1CILi1EEES8_S8_EEENS6_IJNS7_ILi192EEENS7_ILi128EEENS7_ILi64EEEEEELi64ENS_6half_tEfNS_4arch4Sm90ELb0ELb1ELb0ELb0ELb0ELb0ELb0ELb1ELb1ELb1ELb1ELb0EEENS1_21CollectiveEpilogueFwdINS6_IJSA_SC_SB_EEES9_SE_SG_Li384ELb0ELb1ELb1ELb0EEENS1_19SingleTileSchedulerILb0ELb1ELb1ELi192EEEEEEEEEvNT_6ParamsE,"a",@progbits
	.sectionflags	@""
	.align	4
.nv.constant0._ZN7cutlass13device_kernelIN5flash11enable_sm90INS1_16FlashAttnFwdSm90INS1_25CollectiveMainloopFwdSm90ILi2EN4cute5tupleIJNS5_1CILi1EEES8_S8_EEENS6_IJNS7_ILi192EEENS7_ILi128EEENS7_ILi64EEEEEELi64ENS_6half_tEfNS_4arch4Sm90ELb0ELb1ELb0ELb0ELb0ELb0ELb0ELb1ELb1ELb1ELb1ELb0EEENS1_21CollectiveEpilogueFwdINS6_IJSA_SC_SB_EEES9_SE_SG_Li384ELb0ELb1ELb1ELb0EEENS1_19SingleTileSchedulerILb0ELb1ELb1ELi192EEEEEEEEEvNT_6ParamsE:
	.zero		3456


//--------------------- .nv.constant0._ZN7cutlass13device_kernelIN5flash11enable_sm90INS1_16FlashAttnFwdSm90INS1_25CollectiveMainloopFwdSm90ILi2EN4cute5tupleIJNS5_1CILi1EEES8_S8_EEENS6_IJNS7_ILi192EEENS7_ILi128EEENS7_ILi64EEEEEELi64ENS_6half_tEfNS_4arch4Sm90ELb0ELb1ELb0ELb1ELb0ELb0ELb0ELb1ELb1ELb1ELb1ELb0EEENS1_21CollectiveEpilogueFwdINS6_IJSA_SC_SB_EEES9_SE_SG_Li384ELb1ELb1ELb1ELb0EEENS1_36VarlenDynamicPersistentTileSchedulerILi192ELi128ELi384ELi128ELb1ELb1ELb1ELb1ELb0ELb1EEEEEEEEEvNT_6ParamsE --------------------------
	.section	.nv.constant0._ZN7cutlass13device_kernelIN5flash11enable_sm90INS1_16FlashAttnFwdSm90INS1_25CollectiveMainloopFwdSm90ILi2EN4cute5tupleIJNS5_1CILi1EEES8_S8_EEENS6_IJNS7_ILi192EEENS7_ILi128EEENS7_ILi64EEEEEELi64ENS_6half_tEfNS_4arch4Sm90ELb0ELb1ELb0ELb1ELb0ELb0ELb0ELb1ELb1ELb1ELb1ELb0EEENS1_21CollectiveEpilogueFwdINS6_IJSA_SC_SB_EEES9_SE_SG_Li384ELb1ELb1ELb1ELb0EEENS1_36VarlenDynamicPersistentTileSchedulerILi192ELi128ELi384ELi128ELb1ELb1ELb1ELb1ELb0ELb1EEEEEEEEEvNT_6ParamsE,"a",@progbits
	.sectionflags	@""
	.align	4
.nv.constant0._ZN7cutlass13device_kernelIN5flash11enable_sm90INS1_16FlashAttnFwdSm90INS1_25CollectiveMainloopFwdSm90ILi2EN4cute5tupleIJNS5_1CILi1EEES8_S8_EEENS6_IJNS7_ILi192EEENS7_ILi128EEENS7_ILi64EEEEEELi64ENS_6half_tEfNS_4arch4Sm90ELb0ELb1ELb0ELb1ELb0ELb0ELb0ELb1ELb1ELb1ELb1ELb0EEENS1_21CollectiveEpilogueFwdINS6_IJSA_SC_SB_EEES9_SE_SG_Li384ELb1ELb1ELb1ELb0EEENS1_36VarlenDynamicPersistentTileSchedulerILi192ELi128ELi384ELi128ELb1ELb1ELb1ELb1ELb0ELb1EEEEEEEEEvNT_6ParamsE:
	.zero		3584


//--------------------- .nv.constant0._ZN7cutlass13device_kernelIN5flash11enable_sm90INS1_16FlashAttnFwdSm90INS1_25CollectiveMainloopFwdSm90ILi2EN4cute5tupleIJNS5_1CILi1EEES8_S8_EEENS6_IJNS7_ILi192EEENS7_ILi128EEENS7_ILi64EEEEEELi64ENS_6half_tEfNS_4arch4Sm90ELb0ELb1ELb0ELb1ELb0ELb1ELb0ELb1ELb1ELb1ELb1ELb0EEENS1_21CollectiveEpilogueFwdINS6_IJSA_SC_SB_EEES9_SE_SG_Li384ELb1ELb1ELb1ELb0EEENS1_36VarlenDynamicPersistentTileSchedulerILi192ELi128ELi384ELi128ELb1ELb1ELb1ELb1ELb0ELb1EEEEEEEEEvNT_6ParamsE --------------------------
	.section	.nv.constant0._ZN7cutlass13device_kernelIN5flash11enable_sm90INS1_16FlashAttnFwdSm90INS1_25CollectiveMainloopFwdSm90ILi2EN4cute5tupleIJNS5_1CILi1EEES8_S8_EEENS6_IJNS7_ILi192EEENS7_ILi128EEENS7_ILi64EEEEEELi64ENS_6half_tEfNS_4arch4Sm90ELb0ELb1ELb0ELb1ELb0ELb1ELb0ELb1ELb1ELb1ELb1ELb0EEENS1_21CollectiveEpilogueFwdINS6_IJSA_SC_SB_EEES9_SE_SG_Li384ELb1ELb1ELb1ELb0EEENS1_36VarlenDynamicPersistentTileSchedulerILi192ELi128ELi384ELi128ELb1ELb1ELb1ELb1ELb0ELb1EEEEEEEEEvNT_6ParamsE,"a",@progbits
	.sectionflags	@""
	.align	4
.nv.constant0._ZN7cutlass13device_kernelIN5flash11enable_sm90INS1_16FlashAttnFwdSm90INS1_25CollectiveMainloopFwdSm90ILi2EN4cute5tupleIJNS5_1CILi1EEES8_S8_EEENS6_IJNS7_ILi192EEENS7_ILi128EEENS7_ILi64EEEEEELi64ENS_6half_tEfNS_4arch4Sm90ELb0ELb1ELb0ELb1ELb0ELb1ELb0ELb1ELb1ELb1ELb1ELb0EEENS1_21CollectiveEpilogueFwdINS6_IJSA_SC_SB_EEES9_SE_SG_Li384ELb1ELb1ELb1ELb0EEENS1_36VarlenDynamicPersistentTileSchedulerILi192ELi128ELi384ELi128ELb1ELb1ELb1ELb1ELb0ELb1EEEEEEEEEvNT_6ParamsE:
	.zero		3584


//--------------------- .nv.constant0._ZN7cutlass13device_kernelIN5flash11enable_sm90INS1_16FlashAttnFwdSm90INS1_25CollectiveMainloopFwdSm90ILi2EN4cute5tupleIJNS5_1CILi1EEES8_S8_EEENS6_IJNS7_ILi192EEENS7_ILi128EEENS7_ILi64EEEEEELi64ENS_6half_tEfNS_4arch4Sm90ELb1ELb0ELb0ELb0ELb0ELb0ELb0ELb1ELb1ELb1ELb1ELb0EEENS1_21CollectiveEpilogueFwdINS6_IJSA_SC_SB_EEES9_SE_SG_Li384ELb0ELb1ELb1ELb0EEENS1_19SingleTileSchedulerILb0ELb1ELb1ELi192EEEEEEEEEvNT_6ParamsE --------------------------
	.section	.nv.constant0._ZN7cutlass13device_kernelIN5flash11enable_sm90INS1_16FlashAttnFwdSm90INS1_25CollectiveMainloopFwdSm90ILi2EN4cute5tupleIJNS5_1CILi1EEES8_S8_EEENS6_IJNS7_ILi192EEENS7_ILi128EEENS7_ILi64EEEEEELi64ENS_6half_tEfNS_4arch4Sm90ELb1ELb0ELb0ELb0ELb0ELb0ELb0ELb1ELb1ELb1ELb1ELb0EEENS1_21CollectiveEpilogueFwdINS6_IJSA_SC_SB_EEES9_SE_SG_Li384ELb0ELb1ELb1ELb0EEENS1_19SingleTileSchedulerILb0ELb1ELb1ELi192EEEEEEEEEvNT_6ParamsE,"a",@progbits
	.sectionflags	@""
	.align	4
.nv.constant0._ZN7cutlass13device_kernelIN5flash11enable_sm90INS1_16FlashAttnFwdSm90INS1_25CollectiveMainloopFwdSm90ILi2EN4cute5tupleIJNS5_1CILi1EEES8_S8_EEENS6_IJNS7_ILi192EEENS7_ILi128EEENS7_ILi64EEEEEELi64ENS_6half_tEfNS_4arch4Sm90ELb1ELb0ELb0ELb0ELb0ELb0ELb0ELb1ELb1ELb1ELb1ELb0EEENS1_21CollectiveEpilogueFwdINS6_IJSA_SC_SB_EEES9_SE_SG_Li384ELb0ELb1ELb1ELb0EEENS1_19SingleTileSchedulerILb0ELb1ELb1ELi192EEEEEEEEEvNT_6ParamsE:
	.zero		3456


//--------------------- .nv.constant0._ZN7cutlass13device_kernelIN5flash11enable_sm90INS1_16FlashAttnFwdSm90INS1_25CollectiveMainloopFwdSm90ILi2EN4cute5tupleIJNS5_1CILi1EEES8_S8_EEENS6_IJNS7_ILi192EEENS7_ILi128EEENS7_ILi64EEEEEELi64ENS_6half_tEfNS_4arch4Sm90ELb1ELb0ELb0ELb1ELb0ELb0ELb0ELb1ELb1ELb1ELb1ELb0EEENS1_21CollectiveEpilogueFwdINS6_IJSA_SC_SB_EEES9_SE_SG_Li384ELb1ELb1ELb1ELb0EEENS1_36VarlenDynamicPersistentTileSchedulerILi192ELi128ELi384ELi128ELb1ELb1ELb1ELb1ELb1ELb1EEEEEEEEEvNT_6ParamsE --------------------------
	.section	.nv.constant0._ZN7cutlass13device_kernelIN5flash11enable_sm90INS1_16FlashAttnFwdSm90INS1_25CollectiveMainloopFwdSm90ILi2EN4cute5tupleIJNS5_1CILi1EEES8_S8_EEENS6_IJNS7_ILi192EEENS7_ILi128EEENS7_ILi64EEEEEELi64ENS_6half_tEfNS_4arch4Sm90ELb1ELb0ELb0ELb1ELb0ELb0ELb0ELb1ELb1ELb1ELb1ELb0EEENS1_21CollectiveEpilogueFwdINS6_IJSA_SC_SB_EEES9_SE_SG_Li384ELb1ELb1ELb1ELb0EEENS1_36VarlenDynamicPersistentTileSchedulerILi192ELi128ELi384ELi128ELb1ELb1ELb1ELb1ELb1ELb1EEEEEEEEEvNT_6ParamsE,"a",@progbits
	.sectionflags	@""
	.align	4
.nv.constant0._ZN7cutlass13device_kernelIN5flash11enable_sm90INS1_16FlashAttnFwdSm90INS1_25CollectiveMainloopFwdSm90ILi2EN4cute5tupleIJNS5_1CILi1EEES8_S8_EEENS6_IJNS7_ILi192EEENS7_ILi128EEENS7_ILi64EEEEEELi64ENS_6half_tEfNS_4arch4Sm90ELb1ELb0ELb0ELb1ELb0ELb0ELb0ELb1ELb1ELb1ELb1ELb0EEENS1_21CollectiveEpilogueFwdINS6_IJSA_SC_SB_EEES9_SE_SG_Li384ELb1ELb1ELb1ELb0EEENS1_36VarlenDynamicPersistentTileSchedulerILi192ELi128ELi384ELi128ELb1ELb1ELb1ELb1ELb1ELb1EEEEEEEEEvNT_6ParamsE:
	.zero		3584


//--------------------- .nv.constant0._ZN7cutlass13device_kernelIN5flash11enable_sm90INS1_16FlashAttnFwdSm90INS1_25CollectiveMainloopFwdSm90ILi2EN4cute5tupleIJNS5_1CILi1EEES8_S8_EEENS6_IJNS7_ILi192EEENS7_ILi128EEENS7_ILi64EEEEEELi64ENS_6half_tEfNS_4arch4Sm90ELb1ELb0ELb0ELb1ELb0ELb1ELb0ELb1ELb1ELb1ELb1ELb0EEENS1_21CollectiveEpilogueFwdINS6_IJSA_SC_SB_EEES9_SE_SG_Li384ELb1ELb1ELb1ELb0EEENS1_36VarlenDynamicPersistentTileSchedulerILi192ELi128ELi384ELi128ELb1ELb1ELb1ELb1ELb1ELb1EEEEEEEEEvNT_6ParamsE --------------------------
	.section	.nv.constant0._ZN7cutlass13device_kernelIN5flash11enable_sm90INS1_16FlashAttnFwdSm90INS1_25CollectiveMainloopFwdSm90ILi2EN4cute5tupleIJNS5_1CILi1EEES8_S8_EEENS6_IJNS7_ILi192EEENS7_ILi128EEENS7_ILi64EEEEEELi64ENS_6half_tEfNS_4arch4Sm90ELb1ELb0ELb0ELb1ELb0ELb1ELb0ELb1ELb1ELb1ELb1ELb0EEENS1_21CollectiveEpilogueFwdINS6_IJSA_SC_SB_EEES9_SE_SG_Li384ELb1ELb1ELb1ELb0EEENS1_36VarlenDynamicPersistentTileSchedulerILi192ELi128ELi384ELi128ELb1ELb1ELb1ELb1ELb1ELb1EEEEEEEEEvNT_6ParamsE,"a",@progbits
	.sectionflags	@""
	.align	4
.nv.constant0._ZN7cutlass13device_kernelIN5flash11enable_sm90INS1_16FlashAttnFwdSm90INS1_25CollectiveMainloopFwdSm90ILi2EN4cute5tupleIJNS5_1CILi1EEES8_S8_EEENS6_IJNS7_ILi192EEENS7_ILi128EEENS7_ILi64EEEEEELi64ENS_6half_tEfNS_4arch4Sm90ELb1ELb0ELb0ELb1ELb0ELb1ELb0ELb1ELb1ELb1ELb1ELb0EEENS1_21CollectiveEpilogueFwdINS6_IJSA_SC_SB_EEES9_SE_SG_Li384ELb1ELb1ELb1ELb0EEENS1_36VarlenDynamicPersistentTileSchedulerILi192ELi128ELi384ELi128ELb1ELb1ELb1ELb1ELb1ELb1EEEEEEEEEvNT_6ParamsE:
	.zero		3584


//--------------------- SYMBOLS --------------------------

	.type		.nv.reservedSmem.offset0,@object
	.size		.nv.reservedSmem.offset0,0x4
